// auto-generated by cutlass_sweep.gemm — config: {"arch": "sm_90", "cluster_m": 2, "cluster_n": 1, "dtype": "int8", "dtype_b": "int8", "layout": "nt", "stages": 0, "tile_k": 32, "tile_m": 384, "tile_n": 224}
#include "cutlass/cutlass.h"
#include "cutlass/gemm/collective/collective_builder.hpp"
#include "cutlass/gemm/device/gemm_universal_adapter.h"
#include "cutlass/gemm/kernel/gemm_universal.hpp"
#include "cutlass/epilogue/collective/collective_builder.hpp"

using ElemA = int8_t;
using ElemB = int8_t;
using ElemCD = int8_t;
using Acc  = int32_t;
using TileShape    = cute::Shape<cute::_384, cute::_224, cute::_32>;
using ClusterShape = cute::Shape<cute::_2, cute::_1, cute::_1>;

using CollectiveEpilogue = typename cutlass::epilogue::collective::CollectiveBuilder<
    cutlass::arch::Sm90, cutlass::arch::OpClassTensorOp,
    TileShape, ClusterShape,
    cutlass::epilogue::collective::EpilogueTileAuto,
    Acc, Acc,
    ElemCD, cutlass::layout::RowMajor, 128 / cutlass::sizeof_bits<ElemCD>::value,
    ElemCD, cutlass::layout::RowMajor, 128 / cutlass::sizeof_bits<ElemCD>::value,
    cutlass::epilogue::collective::EpilogueScheduleAuto
  >::CollectiveOp;

using CollectiveMainloop = typename cutlass::gemm::collective::CollectiveBuilder<
    cutlass::arch::Sm90, cutlass::arch::OpClassTensorOp,
    ElemA, cutlass::layout::RowMajor, 128 / cutlass::sizeof_bits<ElemA>::value,
    ElemB, cutlass::layout::ColumnMajor, 128 / cutlass::sizeof_bits<ElemB>::value,
    Acc,
    TileShape, ClusterShape,
    cutlass::gemm::collective::StageCountAutoCarveout<static_cast<int>(sizeof(typename CollectiveEpilogue::SharedStorage))>,
    cutlass::gemm::collective::KernelScheduleAuto
  >::CollectiveOp;

using GemmKernel = cutlass::gemm::kernel::GemmUniversal<
    cute::Shape<int,int,int,int>,
    CollectiveMainloop,
    CollectiveEpilogue
>;
using Gemm = cutlass::gemm::device::GemmUniversalAdapter<GemmKernel>;

// Force the device kernel symbol into the cubin without needing a host main.
auto* _anchor = &cutlass::device_kernel<GemmKernel>;


// ===== COMPILED SASS (sm_90a) =====

	.target	sm_90a

	.elftype	@"ET_EXEC"


//--------------------- .note.nv.tkinfo           --------------------------
	.section	.note.nv.tkinfo,"",@"SHT_NOTE"
	.sectionflags	@"SHF_NOTE_NV_TKINFO"
	.tkinfo
        /*0018*/ 	.word	0x00000002
        /*0030*/ 	.string	""
        /*0030*/ 	.string	"ptxas"
        /*0030*/ 	.string	"Cuda compilation tools, release 13.0, V13.0.88"
        /*0030*/ 	.string	"Build cuda_13.0.r13.0/compiler.36424714_0"
        /*0030*/ 	.string	"-arch sm_90a -m 64 "



//--------------------- .note.nv.cuinfo           --------------------------
	.section	.note.nv.cuinfo,"",@"SHT_NOTE"
	.sectionflags	@"SHF_NOTE_NV_CUINFO"
        /*0018*/ 	.short	0x0002
        /*001a*/ 	.short	0x005a
        /*001c*/ 	.short	0x0082
	.zero		2


//--------------------- .nv.info                  --------------------------
	.section	.nv.info,"",@"SHT_CUDA_INFO"
	.align	4


	//----- nvinfo : EIATTR_REGCOUNT
	.align		4
        /*0000*/ 	.byte	0x04, 0x2f
        /*0002*/ 	.short	(.L_15 - .L_14)
	.align		4
.L_14:
        /*0004*/ 	.word	index@(_ZN7cutlass13device_kernelINS_4gemm6kernel13GemmUniversalIN4cute5tupleIJiiiiEEENS1_10collective13CollectiveMmaINS1_34MainloopSm90TmaGmmaWarpSpecializedILi11ENS5_IJNS4_1CILi2EEENSA_ILi1EEESC_EEENS1_35KernelTmaWarpSpecializedCooperativeEEENS5_IJNSA_ILi384EEENSA_ILi224EEENSA_ILi32EEEEEEaNS5_IJlSC_lEEEaSK_NS4_8TiledMMAINS4_8MMA_AtomIJNS4_4SM904GMMA26MMA_64x32x32_S32S8S8_SS_TNEEEENS4_6LayoutISD_NS5_IJSC_NSA_ILi0EEESS_EEEEENS5_IJNS4_10UnderscoreESV_SV_EEEEENS4_13SM90_TMA_LOADENS4_14ComposedLayoutINS4_7SwizzleILi1ELi4ELi3EEENS4_18smem_ptr_flag_bitsILi8EEENSR_INS5_IJNSA_ILi8EEESI_EEENS5_IJSI_SC_EEEEEEEvNS4_8identityENS4_23SM90_TMA_LOAD_MULTICASTES18_vS19_EENS_8epilogue10collective6detail29Sm90TmaWarpSpecializedAdapterINS1D_15DefaultEpilogueIaSK_SK_NS1C_6thread17LinearCombinationIaLi1EiiLNS1H_9ScaleType4KindE0ELNS_15FloatRoundStyleE2EaEENS1_15EpilogueDefaultEEEEEvvEEEEvNT_6ParamsE)
        /*0008*/ 	.word	0x000000a8


	//----- nvinfo : EIATTR_FRAME_SIZE
	.align		4
.L_15:
        /*000c*/ 	.byte	0x04, 0x11
        /*000e*/ 	.short	(.L_17 - .L_16)
	.align		4
.L_16:
        /*0010*/ 	.word	index@(_ZN7cutlass13device_kernelINS_4gemm6kernel13GemmUniversalIN4cute5tupleIJiiiiEEENS1_10collective13CollectiveMmaINS1_34MainloopSm90TmaGmmaWarpSpecializedILi11ENS5_IJNS4_1CILi2EEENSA_ILi1EEESC_EEENS1_35KernelTmaWarpSpecializedCooperativeEEENS5_IJNSA_ILi384EEENSA_ILi224EEENSA_ILi32EEEEEEaNS5_IJlSC_lEEEaSK_NS4_8TiledMMAINS4_8MMA_AtomIJNS4_4SM904GMMA26MMA_64x32x32_S32S8S8_SS_TNEEEENS4_6LayoutISD_NS5_IJSC_NSA_ILi0EEESS_EEEEENS5_IJNS4_10UnderscoreESV_SV_EEEEENS4_13SM90_TMA_LOADENS4_14ComposedLayoutINS4_7SwizzleILi1ELi4ELi3EEENS4_18smem_ptr_flag_bitsILi8EEENSR_INS5_IJNSA_ILi8EEESI_EEENS5_IJSI_SC_EEEEEEEvNS4_8identityENS4_23SM90_TMA_LOAD_MULTICASTES18_vS19_EENS_8epilogue10collective6detail29Sm90TmaWarpSpecializedAdapterINS1D_15DefaultEpilogueIaSK_SK_NS1C_6thread17LinearCombinationIaLi1EiiLNS1H_9ScaleType4KindE0ELNS_15FloatRoundStyleE2EaEENS1_15EpilogueDefaultEEEEEvvEEEEvNT_6ParamsE)
        /*0014*/ 	.word	0x00000448


	//----- nvinfo : EIATTR_MIN_STACK_SIZE
	.align		4
.L_17:
        /*0018*/ 	.byte	0x04, 0x12
        /*001a*/ 	.short	(.L_19 - .L_18)
	.align		4
.L_18:
        /*001c*/ 	.word	index@(_ZN7cutlass13device_kernelINS_4gemm6kernel13GemmUniversalIN4cute5tupleIJiiiiEEENS1_10collective13CollectiveMmaINS1_34MainloopSm90TmaGmmaWarpSpecializedILi11ENS5_IJNS4_1CILi2EEENSA_ILi1EEESC_EEENS1_35KernelTmaWarpSpecializedCooperativeEEENS5_IJNSA_ILi384EEENSA_ILi224EEENSA_ILi32EEEEEEaNS5_IJlSC_lEEEaSK_NS4_8TiledMMAINS4_8MMA_AtomIJNS4_4SM904GMMA26MMA_64x32x32_S32S8S8_SS_TNEEEENS4_6LayoutISD_NS5_IJSC_NSA_ILi0EEESS_EEEEENS5_IJNS4_10UnderscoreESV_SV_EEEEENS4_13SM90_TMA_LOADENS4_14ComposedLayoutINS4_7SwizzleILi1ELi4ELi3EEENS4_18smem_ptr_flag_bitsILi8EEENSR_INS5_IJNSA_ILi8EEESI_EEENS5_IJSI_SC_EEEEEEEvNS4_8identityENS4_23SM90_TMA_LOAD_MULTICASTES18_vS19_EENS_8epilogue10collective6detail29Sm90TmaWarpSpecializedAdapterINS1D_15DefaultEpilogueIaSK_SK_NS1C_6thread17LinearCombinationIaLi1EiiLNS1H_9ScaleType4KindE0ELNS_15FloatRoundStyleE2EaEENS1_15EpilogueDefaultEEEEEvvEEEEvNT_6ParamsE)
        /*0020*/ 	.word	0x00000448
.L_19:


//--------------------- .nv.compat                --------------------------
	.section	.nv.compat,"",@"SHT_CUDA_COMPAT_INFO"
	.align	4
        /*0000*/ 	.byte	0x02, 0x09, 0x01, 0x00, 0x02, 0x02, 0x04, 0x00, 0x02, 0x05, 0x05, 0x00, 0x03, 0x07, 0x01, 0x01
        /*0010*/ 	.byte	0x02, 0x03, 0x01, 0x00, 0x02, 0x06, 0x01, 0x00, 0x04, 0x0b, 0x08, 0x00, 0x00, 0x00, 0x00, 0x00
        /*0020*/ 	.byte	0x00, 0x00, 0x00, 0x00


//--------------------- .nv.info._ZN7cutlass13device_kernelINS_4gemm6kernel13GemmUniversalIN4cute5tupleIJiiiiEEENS1_10collective13CollectiveMmaINS1_34MainloopSm90TmaGmmaWarpSpecializedILi11ENS5_IJNS4_1CILi2EEENSA_ILi1EEESC_EEENS1_35KernelTmaWarpSpecializedCooperativeEEENS5_IJNSA_ILi384EEENSA_ILi224EEENSA_ILi32EEEEEEaNS5_IJlSC_lEEEaSK_NS4_8TiledMMAINS4_8MMA_AtomIJNS4_4SM904GMMA26MMA_64x32x32_S32S8S8_SS_TNEEEENS4_6LayoutISD_NS5_IJSC_NSA_ILi0EEESS_EEEEENS5_IJNS4_10UnderscoreESV_SV_EEEEENS4_13SM90_TMA_LOADENS4_14ComposedLayoutINS4_7SwizzleILi1ELi4ELi3EEENS4_18smem_ptr_flag_bitsILi8EEENSR_INS5_IJNSA_ILi8EEESI_EEENS5_IJSI_SC_EEEEEEEvNS4_8identityENS4_23SM90_TMA_LOAD_MULTICASTES18_vS19_EENS_8epilogue10collective6detail29Sm90TmaWarpSpecializedAdapterINS1D_15DefaultEpilogueIaSK_SK_NS1C_6thread17LinearCombinationIaLi1EiiLNS1H_9ScaleType4KindE0ELNS_15FloatRoundStyleE2EaEENS1_15EpilogueDefaultEEEEEvvEEEEvNT_6ParamsE --------------------------
	.section	.nv.info._ZN7cutlass13device_kernelINS_4gemm6kernel13GemmUniversalIN4cute5tupleIJiiiiEEENS1_10collective13CollectiveMmaINS1_34MainloopSm90TmaGmmaWarpSpecializedILi11ENS5_IJNS4_1CILi2EEENSA_ILi1EEESC_EEENS1_35KernelTmaWarpSpecializedCooperativeEEENS5_IJNSA_ILi384EEENSA_ILi224EEENSA_ILi32EEEEEEaNS5_IJlSC_lEEEaSK_NS4_8TiledMMAINS4_8MMA_AtomIJNS4_4SM904GMMA26MMA_64x32x32_S32S8S8_SS_TNEEEENS4_6LayoutISD_NS5_IJSC_NSA_ILi0EEESS_EEEEENS5_IJNS4_10UnderscoreESV_SV_EEEEENS4_13SM90_TMA_LOADENS4_14ComposedLayoutINS4_7SwizzleILi1ELi4ELi3EEENS4_18smem_ptr_flag_bitsILi8EEENSR_INS5_IJNSA_ILi8EEESI_EEENS5_IJSI_SC_EEEEEEEvNS4_8identityENS4_23SM90_TMA_LOAD_MULTICASTES18_vS19_EENS_8epilogue10collective6detail29Sm90TmaWarpSpecializedAdapterINS1D_15DefaultEpilogueIaSK_SK_NS1C_6thread17LinearCombinationIaLi1EiiLNS1H_9ScaleType4KindE0ELNS_15FloatRoundStyleE2EaEENS1_15EpilogueDefaultEEEEEvvEEEEvNT_6ParamsE,"",@"SHT_CUDA_INFO"
	.sectionflags	@""
	.align	4


	//----- nvinfo : EIATTR_CUDA_API_VERSION
	.align		4
        /*0000*/ 	.byte	0x04, 0x37
        /*0002*/ 	.short	(.L_21 - .L_20)
.L_20:
        /*0004*/ 	.word	0x00000082


	//----- nvinfo : EIATTR_KPARAM_INFO
	.align		4
.L_21:
        /*0008*/ 	.byte	0x04, 0x17
        /*000a*/ 	.short	(.L_23 - .L_22)
.L_22:
        /*000c*/ 	.word	0x00000000
        /*0010*/ 	.short	0x0000
        /*0012*/ 	.short	0x0070
        /*0014*/ 	.byte	0x00, 0xf0, 0x01, 0x10


	//----- nvinfo : EIATTR_SPARSE_MMA_MASK
	.align		4
.L_23:
        /*0018*/ 	.byte	0x03, 0x50
        /*001a*/ 	.short	0x0000


	//----- nvinfo : EIATTR_MAXREG_COUNT
	.align		4
        /*001c*/ 	.byte	0x03, 0x1b
        /*001e*/ 	.short	0x00a8


	//----- nvinfo : EIATTR_NUM_BARRIERS
	.align		4
        /*0020*/ 	.byte	0x02, 0x4c
        /*0022*/ 	.byte	0x01
	.zero		1


	//----- nvinfo : EIATTR_EXTERNS
	.align		4
        /*0024*/ 	.byte	0x04, 0x0f
        /*0026*/ 	.short	(.L_25 - .L_24)


	//   ....[0]....
	.align		4
.L_24:
        /*0028*/ 	.word	index@(__assertfail)


	//----- nvinfo : EIATTR_ANNOTATIONS
	.align		4
.L_25:
        /*002c*/ 	.byte	0x04, 0x55
        /*002e*/ 	.short	(.L_27 - .L_26)


	//   ....[0]....
.L_26:
        /*0030*/ 	.word	0x00000001
        /*0034*/ 	.byte	0x50, 0x08, 0x00, 0x00, 0x01, 0x00, 0x00, 0x00, 0x30, 0x09, 0x00, 0x00, 0x01, 0x00, 0x00, 0x00
        /* <DEDUP_REMOVED lines=438> */
        /*1ba4*/ 	.byte	0x10, 0x94, 0x01, 0x00


	//----- nvinfo : EIATTR_MERCURY_ISA_VERSION
	.align		4
.L_27:
        /*1ba8*/ 	.byte	0x03, 0x5f
        /*1baa*/ 	.short	0x0101


	//----- nvinfo : EIATTR_INT_WARP_WIDE_INSTR_OFFSETS
	.align		4
        /*1bac*/ 	.byte	0x04, 0x31
        /*1bae*/ 	.short	(.L_29 - .L_28)


	//   ....[0]....
.L_28:
        /*1bb0*/ 	.word	0x00000680


	//   ....[1]....
        /*1bb4*/ 	.word	0x00000690


	//   ....[2]....
        /*1bb8*/ 	.word	0x000007f0


	//----- nvinfo : EIATTR_COOP_GROUP_MASK_REGIDS
	.align		4
.L_29:
        /*1bbc*/ 	.byte	0x04, 0x29
        /*1bbe*/ 	.short	(.L_31 - .L_30)


	//   ....[0]....
.L_30:
        /*1bc0*/ 	.word	0xffffffff


	//   ....[1]....
        /*1bc4*/ 	.word	0xffffffff


	//   ....[2]....
        /*1bc8*/ 	.word	0xffffffff


	//   ....[3]....
        /*1bcc*/ 	.word	0xffffffff


	//   ....[4]....
        /*1bd0*/ 	.word	0xffffffff


	//   ....[5]....
        /*1bd4*/ 	.word	0xffffffff


	//----- nvinfo : EIATTR_COOP_GROUP_INSTR_OFFSETS
	.align		4
.L_31:
        /*1bd8*/ 	.byte	0x04, 0x28
        /*1bda*/ 	.short	(.L_33 - .L_32)


	//   ....[0]....
.L_32:
        /*1bdc*/ 	.word	0x00000070


	//   ....[1]....
        /*1be0*/ 	.word	0x00000080


	//   ....[2]....
        /*1be4*/ 	.word	0x000001a0


	//   ....[3]....
        /*1be8*/ 	.word	0x000004e0


	//   ....[4]....
        /*1bec*/ 	.word	0x00000970


	//   ....[5]....
        /*1bf0*/ 	.word	0x000015d0


	//----- nvinfo : EIATTR_REG_RECONFIG
	.align		4
.L_33:
        /*1bf4*/ 	.byte	0x01, 0x54
	.zero		2


	//----- nvinfo : EIATTR_SYSCALL_OFFSETS
	.align		4
        /*1bf8*/ 	.byte	0x04, 0x46
        /*1bfa*/ 	.short	(.L_35 - .L_34)


	//   ....[0]....
.L_34:
        /*1bfc*/ 	.word	0x00001780


	//----- nvinfo : EIATTR_MBARRIER_INSTR_OFFSETS
	.align		4
.L_35:
        /*1c00*/ 	.byte	0x04, 0x39
        /*1c02*/ 	.short	(.L_37 - .L_36)


	//   ....[0]....
.L_36:
        /*1c04*/ 	.word	0x00000340
        /*1c08*/ 	.word	0x000000ff
        /*1c0c*/ 	.word	0x00000000
        /*1c10*/ 	.short	0x0100
        /*1c12*/ 	.byte	0x08
	.zero		1


	//   ....[1]....
        /*1c14*/ 	.word	0x00000350
        /*1c18*/ 	.word	0x000000ff
        /*1c1c*/ 	.word	0x00000058
        /*1c20*/ 	.short	0x0100
        /*1c22*/ 	.byte	0x08
	.zero		1


	//   ....[2]....
        /*1c24*/ 	.word	0x00000360
        /*1c28*/ 	.word	0x000000ff
        /*1c2c*/ 	.word	0x00000008
        /*1c30*/ 	.short	0x0100
        /*1c32*/ 	.byte	0x08
	.zero		1


	//   ....[3]....
        /*1c34*/ 	.word	0x00000370
        /*1c38*/ 	.word	0x000000ff
        /*1c3c*/ 	.word	0x00000060
        /*1c40*/ 	.short	0x0100
        /*1c42*/ 	.byte	0x08
	.zero		1


	//   ....[4]....
        /*1c44*/ 	.word	0x00000380
        /*1c48*/ 	.word	0x000000ff
        /*1c4c*/ 	.word	0x00000010
        /*1c50*/ 	.short	0x0100
        /*1c52*/ 	.byte	0x08
	.zero		1


	//   ....[5]....
        /*1c54*/ 	.word	0x00000390
        /*1c58*/ 	.word	0x000000ff
        /*1c5c*/ 	.word	0x00000068
        /*1c60*/ 	.short	0x0100
        /*1c62*/ 	.byte	0x08
	.zero		1


	//   ....[6]....
        /*1c64*/ 	.word	0x000003a0
        /*1c68*/ 	.word	0x000000ff
        /*1c6c*/ 	.word	0x00000018
        /*1c70*/ 	.short	0x0100
        /*1c72*/ 	.byte	0x08
	.zero		1


	//   ....[7]....
        /*1c74*/ 	.word	0x000003b0
        /*1c78*/ 	.word	0x000000ff
        /*1c7c*/ 	.word	0x00000070
        /*1c80*/ 	.short	0x0100
        /*1c82*/ 	.byte	0x08
	.zero		1


	//   ....[8]....
        /*1c84*/ 	.word	0x000003c0
        /*1c88*/ 	.word	0x000000ff
        /*1c8c*/ 	.word	0x00000020
        /*1c90*/ 	.short	0x0100
        /*1c92*/ 	.byte	0x08
	.zero		1


	//   ....[9]....
        /*1c94*/ 	.word	0x000003d0
        /*1c98*/ 	.word	0x000000ff
        /*1c9c*/ 	.word	0x00000078
        /*1ca0*/ 	.short	0x0100
        /*1ca2*/ 	.byte	0x08
	.zero		1


	//   ....[10]....
        /*1ca4*/ 	.word	0x000003e0
        /*1ca8*/ 	.word	0x000000ff
        /*1cac*/ 	.word	0x00000028
        /*1cb0*/ 	.short	0x0100
        /*1cb2*/ 	.byte	0x08
	.zero		1


	//   ....[11]....
        /*1cb4*/ 	.word	0x000003f0
        /*1cb8*/ 	.word	0x000000ff
        /*1cbc*/ 	.word	0x00000080
        /*1cc0*/ 	.short	0x0100
        /*1cc2*/ 	.byte	0x08
	.zero		1


	//   ....[12]....
        /*1cc4*/ 	.word	0x00000400
        /*1cc8*/ 	.word	0x000000ff
        /*1ccc*/ 	.word	0x00000030
        /*1cd0*/ 	.short	0x0100
        /*1cd2*/ 	.byte	0x08
	.zero		1


	//   ....[13]....
        /*1cd4*/ 	.word	0x00000410
        /*1cd8*/ 	.word	0x000000ff
        /*1cdc*/ 	.word	0x00000088
        /*1ce0*/ 	.short	0x0100
        /*1ce2*/ 	.byte	0x08
	.zero		1


	//   ....[14]....
        /*1ce4*/ 	.word	0x00000420
        /*1ce8*/ 	.word	0x000000ff
        /*1cec*/ 	.word	0x00000038
        /*1cf0*/ 	.short	0x0100
        /*1cf2*/ 	.byte	0x08
	.zero		1


	//   ....[15]....
        /*1cf4*/ 	.word	0x00000430
        /*1cf8*/ 	.word	0x000000ff
        /*1cfc*/ 	.word	0x00000090
        /*1d00*/ 	.short	0x0100
        /*1d02*/ 	.byte	0x08
	.zero		1


	//   ....[16]....
        /*1d04*/ 	.word	0x00000440
        /*1d08*/ 	.word	0x000000ff
        /*1d0c*/ 	.word	0x00000040
        /*1d10*/ 	.short	0x0100
        /*1d12*/ 	.byte	0x08
	.zero		1


	//   ....[17]....
        /*1d14*/ 	.word	0x00000450
        /*1d18*/ 	.word	0x000000ff
        /*1d1c*/ 	.word	0x00000098
        /*1d20*/ 	.short	0x0100
        /*1d22*/ 	.byte	0x08
	.zero		1


	//   ....[18]....
        /*1d24*/ 	.word	0x00000460
        /*1d28*/ 	.word	0x000000ff
        /*1d2c*/ 	.word	0x00000048
        /*1d30*/ 	.short	0x0100
        /*1d32*/ 	.byte	0x08
	.zero		1


	//   ....[19]....
        /*1d34*/ 	.word	0x00000470
        /*1d38*/ 	.word	0x000000ff
        /*1d3c*/ 	.word	0x000000a0
        /*1d40*/ 	.short	0x0100
        /*1d42*/ 	.byte	0x08
	.zero		1


	//   ....[20]....
        /*1d44*/ 	.word	0x00000480
        /*1d48*/ 	.word	0x000000ff
        /*1d4c*/ 	.word	0x00000050
        /*1d50*/ 	.short	0x0100
        /*1d52*/ 	.byte	0x08
	.zero		1


	//   ....[21]....
        /*1d54*/ 	.word	0x00000490
        /*1d58*/ 	.word	0x000000ff
        /*1d5c*/ 	.word	0x000000a8
        /*1d60*/ 	.short	0x0100
        /*1d62*/ 	.byte	0x08
	.zero		1


	//   ....[22]....
        /*1d64*/ 	.word	0x00000870
        /*1d68*/ 	.word	0x000000ff
        /*1d6c*/ 	.word	0x000000c0
        /*1d70*/ 	.short	0x0100
        /*1d72*/ 	.byte	0x06
	.zero		1


	//   ....[23]....
        /*1d74*/ 	.word	0x000008c0
        /*1d78*/ 	.word	0x000000ff
        /*1d7c*/ 	.word	0x000000c8
        /*1d80*/ 	.short	0x0100
        /*1d82*/ 	.byte	0x06
	.zero		1


	//   ....[24]....
        /*1d84*/ 	.word	0x00001820
        /*1d88*/ 	.word	0x00000003
        /*1d8c*/ 	.word	0x00000000
        /*1d90*/ 	.short	0x010a
        /*1d92*/ 	.byte	0x3f
	.zero		1


	//   ....[25]....
        /*1d94*/ 	.word	0x00001860
        /*1d98*/ 	.word	0x00000003
        /*1d9c*/ 	.word	0x00000000
        /*1da0*/ 	.short	0x010a
        /*1da2*/ 	.byte	0x3f
	.zero		1


	//   ....[26]....
        /*1da4*/ 	.word	0x000025b0
        /*1da8*/ 	.word	0x000000ff
        /*1dac*/ 	.word	0x00000000
        /*1db0*/ 	.short	0x010a
        /*1db2*/ 	.byte	0x04
	.zero		1


	//   ....[27]....
        /*1db4*/ 	.word	0x000025f0
        /*1db8*/ 	.word	0x000000ff
        /*1dbc*/ 	.word	0x00000000
        /*1dc0*/ 	.short	0x010a
        /*1dc2*/ 	.byte	0x04
	.zero		1


	//   ....[28]....
        /*1dc4*/ 	.word	0x00003b10
        /*1dc8*/ 	.word	0x00000004
        /*1dcc*/ 	.word	0x00000000
        /*1dd0*/ 	.short	0x0101
        /*1dd2*/ 	.byte	0x3f
	.zero		1


	//   ....[29]....
        /*1dd4*/ 	.word	0x00003d70
        /*1dd8*/ 	.word	0x00000000
        /*1ddc*/ 	.word	0x00000000
        /*1de0*/ 	.short	0x0101
        /*1de2*/ 	.byte	0x3f
	.zero		1


	//   ....[30]....
        /*1de4*/ 	.word	0x00018f80
        /*1de8*/ 	.word	0x0000000f
        /*1dec*/ 	.word	0x00000058
        /*1df0*/ 	.short	0x010a
        /*1df2*/ 	.byte	0x3f
	.zero		1


	//   ....[31]....
        /*1df4*/ 	.word	0x00019310
        /*1df8*/ 	.word	0x00000002
        /*1dfc*/ 	.word	0x000000c8
        /*1e00*/ 	.short	0x0101
        /*1e02*/ 	.byte	0x3f
	.zero		1


	//   ....[32]....
        /*1e04*/ 	.word	0x00019b20
        /*1e08*/ 	.word	0x00000004
        /*1e0c*/ 	.word	0x00000000
        /*1e10*/ 	.short	0x010a
        /*1e12*/ 	.byte	0x3f
	.zero		1


	//   ....[33]....
        /*1e14*/ 	.word	0x00019bb0
        /*1e18*/ 	.word	0x00000003
        /*1e1c*/ 	.word	0x00000000
        /*1e20*/ 	.short	0x010a
        /*1e22*/ 	.byte	0x3f
	.zero		1


	//   ....[34]....
        /*1e24*/ 	.word	0x00019c40
        /*1e28*/ 	.word	0x00000003
        /*1e2c*/ 	.word	0x00000000
        /*1e30*/ 	.short	0x010a
        /*1e32*/ 	.byte	0x3f
	.zero		1


	//   ....[35]....
        /*1e34*/ 	.word	0x00019cd0
        /*1e38*/ 	.word	0x00000003
        /*1e3c*/ 	.word	0x00000000
        /*1e40*/ 	.short	0x010a
        /*1e42*/ 	.byte	0x3f
	.zero		1


	//   ....[36]....
        /*1e44*/ 	.word	0x00019d60
        /*1e48*/ 	.word	0x00000003
        /*1e4c*/ 	.word	0x00000000
        /*1e50*/ 	.short	0x010a
        /*1e52*/ 	.byte	0x3f
	.zero		1


	//   ....[37]....
        /*1e54*/ 	.word	0x00019df0
        /*1e58*/ 	.word	0x00000003
        /*1e5c*/ 	.word	0x00000000
        /*1e60*/ 	.short	0x010a
        /*1e62*/ 	.byte	0x3f
	.zero		1


	//   ....[38]....
        /*1e64*/ 	.word	0x00019e80
        /*1e68*/ 	.word	0x00000003
        /*1e6c*/ 	.word	0x00000000
        /*1e70*/ 	.short	0x010a
        /*1e72*/ 	.byte	0x3f
	.zero		1


	//   ....[39]....
        /*1e74*/ 	.word	0x00019f10
        /*1e78*/ 	.word	0x00000003
        /*1e7c*/ 	.word	0x00000000
        /*1e80*/ 	.short	0x010a
        /*1e82*/ 	.byte	0x3f
	.zero		1


	//   ....[40]....
        /*1e84*/ 	.word	0x00019fa0
        /*1e88*/ 	.word	0x00000003
        /*1e8c*/ 	.word	0x00000000
        /*1e90*/ 	.short	0x010a
        /*1e92*/ 	.byte	0x3f
	.zero		1


	//   ....[41]....
        /*1e94*/ 	.word	0x0001a030
        /*1e98*/ 	.word	0x00000003
        /*1e9c*/ 	.word	0x00000000
        /*1ea0*/ 	.short	0x010a
        /*1ea2*/ 	.byte	0x3f
	.zero		1


	//   ....[42]....
        /*1ea4*/ 	.word	0x0001a0c0
        /*1ea8*/ 	.word	0x00000003
        /*1eac*/ 	.word	0x00000000
        /*1eb0*/ 	.short	0x010a
        /*1eb2*/ 	.byte	0x3f
	.zero		1


	//   ....[43]....
        /*1eb4*/ 	.word	0x0001a120
        /*1eb8*/ 	.word	0x00000003
        /*1ebc*/ 	.word	0x00000000
        /*1ec0*/ 	.short	0x010a
        /*1ec2*/ 	.byte	0x3f
	.zero		1


	//   ....[44]....
        /*1ec4*/ 	.word	0x0001a180
        /*1ec8*/ 	.word	0x00000005
        /*1ecc*/ 	.word	0x00000000
        /*1ed0*/ 	.short	0x010a
        /*1ed2*/ 	.byte	0x3f
	.zero		1


	//   ....[45]....
        /*1ed4*/ 	.word	0x0001a250
        /*1ed8*/ 	.word	0x0000000f
        /*1edc*/ 	.word	0x00000058
        /*1ee0*/ 	.short	0x010a
        /*1ee2*/ 	.byte	0x3f
	.zero		1


	//   ....[46]....
        /*1ee4*/ 	.word	0x0001a320
        /*1ee8*/ 	.word	0x00000004
        /*1eec*/ 	.word	0x00000000
        /*1ef0*/ 	.short	0x010a
        /*1ef2*/ 	.byte	0x3f
	.zero		1


	//   ....[47]....
        /*1ef4*/ 	.word	0x0001a370
        /*1ef8*/ 	.word	0x00000003
        /*1efc*/ 	.word	0x00000000
        /*1f00*/ 	.short	0x010a
        /*1f02*/ 	.byte	0x3f
	.zero		1


	//   ....[48]....
        /*1f04*/ 	.word	0x0001a3c0
        /*1f08*/ 	.word	0x00000003
        /*1f0c*/ 	.word	0x00000000
        /*1f10*/ 	.short	0x010a
        /*1f12*/ 	.byte	0x3f
	.zero		1


	//   ....[49]....
        /*1f14*/ 	.word	0x0001a410
        /*1f18*/ 	.word	0x00000003
        /*1f1c*/ 	.word	0x00000000
        /*1f20*/ 	.short	0x010a
        /*1f22*/ 	.byte	0x3f
	.zero		1


	//   ....[50]....
        /*1f24*/ 	.word	0x0001a460
        /*1f28*/ 	.word	0x00000003
        /*1f2c*/ 	.word	0x00000000
        /*1f30*/ 	.short	0x010a
        /*1f32*/ 	.byte	0x3f
	.zero		1


	//   ....[51]....
        /*1f34*/ 	.word	0x0001a4b0
        /*1f38*/ 	.word	0x00000003
        /*1f3c*/ 	.word	0x00000000
        /*1f40*/ 	.short	0x010a
        /*1f42*/ 	.byte	0x3f
	.zero		1


	//   ....[52]....
        /*1f44*/ 	.word	0x0001a500
        /*1f48*/ 	.word	0x00000003
        /*1f4c*/ 	.word	0x00000000
        /*1f50*/ 	.short	0x010a
        /*1f52*/ 	.byte	0x3f
	.zero		1


	//   ....[53]....
        /*1f54*/ 	.word	0x0001a550
        /*1f58*/ 	.word	0x00000003
        /*1f5c*/ 	.word	0x00000000
        /*1f60*/ 	.short	0x010a
        /*1f62*/ 	.byte	0x3f
	.zero		1


	//   ....[54]....
        /*1f64*/ 	.word	0x0001a5a0
        /*1f68*/ 	.word	0x00000003
        /*1f6c*/ 	.word	0x00000000
        /*1f70*/ 	.short	0x010a
        /*1f72*/ 	.byte	0x3f
	.zero		1


	//   ....[55]....
        /*1f74*/ 	.word	0x0001a5f0
        /*1f78*/ 	.word	0x00000003
        /*1f7c*/ 	.word	0x00000000
        /*1f80*/ 	.short	0x010a
        /*1f82*/ 	.byte	0x3f
	.zero		1


	//----- nvinfo : EIATTR_NUM_MBARRIERS
	.align		4
.L_37:
        /*1f84*/ 	.byte	0x03, 0x38
        /*1f86*/ 	.short	0x0018


	//----- nvinfo : EIATTR_EXIT_INSTR_OFFSETS
	.align		4
        /*1f88*/ 	.byte	0x04, 0x1c
        /*1f8a*/ 	.short	(.L_39 - .L_38)


	//   ....[0]....
.L_38:
        /*1f8c*/ 	.word	0x00000bd0


	//   ....[1]....
        /*1f90*/ 	.word	0x00001460


	//   ....[2]....
        /*1f94*/ 	.word	0x000185f0


	//   ....[3]....
        /*1f98*/ 	.word	0x00018c10


	//   ....[4]....
        /*1f9c*/ 	.word	0x0001a110


	//----- nvinfo : EIATTR_MAX_THREADS
	.align		4
.L_39:
        /*1fa0*/ 	.byte	0x04, 0x05
        /*1fa2*/ 	.short	(.L_41 - .L_40)
.L_40:
        /*1fa4*/ 	.word	0x00000180
        /*1fa8*/ 	.word	0x00000001
        /*1fac*/ 	.word	0x00000001


	//----- nvinfo : EIATTR_CRS_STACK_SIZE
	.align		4
.L_41:
        /*1fb0*/ 	.byte	0x04, 0x1e
        /*1fb2*/ 	.short	(.L_43 - .L_42)
.L_42:
        /*1fb4*/ 	.word	0x00000000


	//----- nvinfo : EIATTR_CBANK_PARAM_SIZE
	.align		4
.L_43:
        /*1fb8*/ 	.byte	0x03, 0x19
        /*1fba*/ 	.short	0x0470


	//----- nvinfo : EIATTR_PARAM_CBANK
	.align		4
        /*1fbc*/ 	.byte	0x04, 0x0a
        /*1fbe*/ 	.short	(.L_45 - .L_44)
	.align		4
.L_44:
        /*1fc0*/ 	.word	index@(.nv.constant0._ZN7cutlass13device_kernelINS_4gemm6kernel13GemmUniversalIN4cute5tupleIJiiiiEEENS1_10collective13CollectiveMmaINS1_34MainloopSm90TmaGmmaWarpSpecializedILi11ENS5_IJNS4_1CILi2EEENSA_ILi1EEESC_EEENS1_35KernelTmaWarpSpecializedCooperativeEEENS5_IJNSA_ILi384EEENSA_ILi224EEENSA_ILi32EEEEEEaNS5_IJlSC_lEEEaSK_NS4_8TiledMMAINS4_8MMA_AtomIJNS4_4SM904GMMA26MMA_64x32x32_S32S8S8_SS_TNEEEENS4_6LayoutISD_NS5_IJSC_NSA_ILi0EEESS_EEEEENS5_IJNS4_10UnderscoreESV_SV_EEEEENS4_13SM90_TMA_LOADENS4_14ComposedLayoutINS4_7SwizzleILi1ELi4ELi3EEENS4_18smem_ptr_flag_bitsILi8EEENSR_INS5_IJNSA_ILi8EEESI_EEENS5_IJSI_SC_EEEEEEEvNS4_8identityENS4_23SM90_TMA_LOAD_MULTICASTES18_vS19_EENS_8epilogue10collective6detail29Sm90TmaWarpSpecializedAdapterINS1D_15DefaultEpilogueIaSK_SK_NS1C_6thread17LinearCombinationIaLi1EiiLNS1H_9ScaleType4KindE0ELNS_15FloatRoundStyleE2EaEENS1_15EpilogueDefaultEEEEEvvEEEEvNT_6ParamsE)
        /*1fc4*/ 	.short	0x0210
        /*1fc6*/ 	.short	0x0470


	//----- nvinfo : EIATTR_SW_WAR
	.align		4
.L_45:
        /*1fc8*/ 	.byte	0x04, 0x36
        /*1fca*/ 	.short	(.L_47 - .L_46)
.L_46:
        /*1fcc*/ 	.word	0x00000008
.L_47:


//--------------------- .nv.callgraph             --------------------------
	.section	.nv.callgraph,"",@"SHT_CUDA_CALLGRAPH"
	.align	4
	.sectionentsize	8
	.align		4
        /*0000*/ 	.word	0x00000000
	.align		4
        /*0004*/ 	.word	0xffffffff
	.align		4
        /*0008*/ 	.word	index@(_ZN7cutlass13device_kernelINS_4gemm6kernel13GemmUniversalIN4cute5tupleIJiiiiEEENS1_10collective13CollectiveMmaINS1_34MainloopSm90TmaGmmaWarpSpecializedILi11ENS5_IJNS4_1CILi2EEENSA_ILi1EEESC_EEENS1_35KernelTmaWarpSpecializedCooperativeEEENS5_IJNSA_ILi384EEENSA_ILi224EEENSA_ILi32EEEEEEaNS5_IJlSC_lEEEaSK_NS4_8TiledMMAINS4_8MMA_AtomIJNS4_4SM904GMMA26MMA_64x32x32_S32S8S8_SS_TNEEEENS4_6LayoutISD_NS5_IJSC_NSA_ILi0EEESS_EEEEENS5_IJNS4_10UnderscoreESV_SV_EEEEENS4_13SM90_TMA_LOADENS4_14ComposedLayoutINS4_7SwizzleILi1ELi4ELi3EEENS4_18smem_ptr_flag_bitsILi8EEENSR_INS5_IJNSA_ILi8EEESI_EEENS5_IJSI_SC_EEEEEEEvNS4_8identityENS4_23SM90_TMA_LOAD_MULTICASTES18_vS19_EENS_8epilogue10collective6detail29Sm90TmaWarpSpecializedAdapterINS1D_15DefaultEpilogueIaSK_SK_NS1C_6thread17LinearCombinationIaLi1EiiLNS1H_9ScaleType4KindE0ELNS_15FloatRoundStyleE2EaEENS1_15EpilogueDefaultEEEEEvvEEEEvNT_6ParamsE)
	.align		4
        /*000c*/ 	.word	index@(__assertfail)
	.align		4
        /*0010*/ 	.word	0x00000000
	.align		4
        /*0014*/ 	.word	0xfffffffe
	.align		4
        /*0018*/ 	.word	0x00000000
	.align		4
        /*001c*/ 	.word	0xfffffffd
	.align		4
        /*0020*/ 	.word	0x00000000
	.align		4
        /*0024*/ 	.word	0xfffffffc


//--------------------- .nv.constant4             --------------------------
	.section	.nv.constant4,"a",@progbits
	.align	8
	.align		8
.nv.constant4:
        /*0000*/ 	.dword	__assertfail
	.align		8
        /*0008*/ 	.dword	__unnamed_1
	.align		8
        /*0010*/ 	.dword	_ZN40_INTERNAL_3872cae4_4_k_cu_d4d5d664_115394cuda3std3__45__cpo5beginE
	.align		8
        /*0018*/ 	.dword	_ZN40_INTERNAL_3872cae4_4_k_cu_d4d5d664_115394cuda3std3__45__cpo3endE
	.align		8
        /*0020*/ 	.dword	_ZN40_INTERNAL_3872cae4_4_k_cu_d4d5d664_115394cuda3std3__45__cpo6cbeginE
	.align		8
        /*0028*/ 	.dword	_ZN40_INTERNAL_3872cae4_4_k_cu_d4d5d664_115394cuda3std3__45__cpo4cendE
	.align		8
        /*0030*/ 	.dword	_ZN40_INTERNAL_3872cae4_4_k_cu_d4d5d664_115394cuda3std3__442_GLOBAL__N__3872cae4_4_k_cu_d4d5d664_115396ignoreE
	.align		8
        /*0038*/ 	.dword	_ZN40_INTERNAL_3872cae4_4_k_cu_d4d5d664_115394cuda3std3__419piecewise_constructE
	.align		8
        /*0040*/ 	.dword	_ZN40_INTERNAL_3872cae4_4_k_cu_d4d5d664_115394cuda3std3__48in_placeE
	.align		8
        /*0048*/ 	.dword	_ZN40_INTERNAL_3872cae4_4_k_cu_d4d5d664_115394cuda3std6ranges3__45__cpo4swapE
	.align		8
        /*0050*/ 	.dword	_ZN40_INTERNAL_3872cae4_4_k_cu_d4d5d664_115394cuda3std6ranges3__45__cpo9iter_moveE
	.align		8
        /*0058*/ 	.dword	_ZN40_INTERNAL_3872cae4_4_k_cu_d4d5d664_115394cute7productE
	.align		8
        /*0060*/ 	.dword	_ZN40_INTERNAL_3872cae4_4_k_cu_d4d5d664_115394cute1_E
	.align		8
        /*0068*/ 	.dword	$str$22
	.align		8
        /*0070*/ 	.dword	$str$23


//--------------------- .text._ZN7cutlass13device_kernelINS_4gemm6kernel13GemmUniversalIN4cute5tupleIJiiiiEEENS1_10collective13CollectiveMmaINS1_34MainloopSm90TmaGmmaWarpSpecializedILi11ENS5_IJNS4_1CILi2EEENSA_ILi1EEESC_EEENS1_35KernelTmaWarpSpecializedCooperativeEEENS5_IJNSA_ILi384EEENSA_ILi224EEENSA_ILi32EEEEEEaNS5_IJlSC_lEEEaSK_NS4_8TiledMMAINS4_8MMA_AtomIJNS4_4SM904GMMA26MMA_64x32x32_S32S8S8_SS_TNEEEENS4_6LayoutISD_NS5_IJSC_NSA_ILi0EEESS_EEEEENS5_IJNS4_10UnderscoreESV_SV_EEEEENS4_13SM90_TMA_LOADENS4_14ComposedLayoutINS4_7SwizzleILi1ELi4ELi3EEENS4_18smem_ptr_flag_bitsILi8EEENSR_INS5_IJNSA_ILi8EEESI_EEENS5_IJSI_SC_EEEEEEEvNS4_8identityENS4_23SM90_TMA_LOAD_MULTICASTES18_vS19_EENS_8epilogue10collective6detail29Sm90TmaWarpSpecializedAdapterINS1D_15DefaultEpilogueIaSK_SK_NS1C_6thread17LinearCombinationIaLi1EiiLNS1H_9ScaleType4KindE0ELNS_15FloatRoundStyleE2EaEENS1_15EpilogueDefaultEEEEEvvEEEEvNT_6ParamsE --------------------------
	.section	.text._ZN7cutlass13device_kernelINS_4gemm6kernel13GemmUniversalIN4cute5tupleIJiiiiEEENS1_10collective13CollectiveMmaINS1_34MainloopSm90TmaGmmaWarpSpecializedILi11ENS5_IJNS4_1CILi2EEENSA_ILi1EEESC_EEENS1_35KernelTmaWarpSpecializedCooperativeEEENS5_IJNSA_ILi384EEENSA_ILi224EEENSA_ILi32EEEEEEaNS5_IJlSC_lEEEaSK_NS4_8TiledMMAINS4_8MMA_AtomIJNS4_4SM904GMMA26MMA_64x32x32_S32S8S8_SS_TNEEEENS4_6LayoutISD_NS5_IJSC_NSA_ILi0EEESS_EEEEENS5_IJNS4_10UnderscoreESV_SV_EEEEENS4_13SM90_TMA_LOADENS4_14ComposedLayoutINS4_7SwizzleILi1ELi4ELi3EEENS4_18smem_ptr_flag_bitsILi8EEENSR_INS5_IJNSA_ILi8EEESI_EEENS5_IJSI_SC_EEEEEEEvNS4_8identityENS4_23SM90_TMA_LOAD_MULTICASTES18_vS19_EENS_8epilogue10collective6detail29Sm90TmaWarpSpecializedAdapterINS1D_15DefaultEpilogueIaSK_SK_NS1C_6thread17LinearCombinationIaLi1EiiLNS1H_9ScaleType4KindE0ELNS_15FloatRoundStyleE2EaEENS1_15EpilogueDefaultEEEEEvvEEEEvNT_6ParamsE,"ax",@progbits
	.align	128
.text._ZN7cutlass13device_kernelINS_4gemm6kernel13GemmUniversalIN4cute5tupleIJiiiiEEENS1_10collective13CollectiveMmaINS1_34MainloopSm90TmaGmmaWarpSpecializedILi11ENS5_IJNS4_1CILi2EEENSA_ILi1EEESC_EEENS1_35KernelTmaWarpSpecializedCooperativeEEENS5_IJNSA_ILi384EEENSA_ILi224EEENSA_ILi32EEEEEEaNS5_IJlSC_lEEEaSK_NS4_8TiledMMAINS4_8MMA_AtomIJNS4_4SM904GMMA26MMA_64x32x32_S32S8S8_SS_TNEEEENS4_6LayoutISD_NS5_IJSC_NSA_ILi0EEESS_EEEEENS5_IJNS4_10UnderscoreESV_SV_EEEEENS4_13SM90_TMA_LOADENS4_14ComposedLayoutINS4_7SwizzleILi1ELi4ELi3EEENS4_18smem_ptr_flag_bitsILi8EEENSR_INS5_IJNSA_ILi8EEESI_EEENS5_IJSI_SC_EEEEEEEvNS4_8identityENS4_23SM90_TMA_LOAD_MULTICASTES18_vS19_EENS_8epilogue10collective6detail29Sm90TmaWarpSpecializedAdapterINS1D_15DefaultEpilogueIaSK_SK_NS1C_6thread17LinearCombinationIaLi1EiiLNS1H_9ScaleType4KindE0ELNS_15FloatRoundStyleE2EaEENS1_15EpilogueDefaultEEEEEvvEEEEvNT_6ParamsE:
        .type           _ZN7cutlass13device_kernelINS_4gemm6kernel13GemmUniversalIN4cute5tupleIJiiiiEEENS1_10collective13CollectiveMmaINS1_34MainloopSm90TmaGmmaWarpSpecializedILi11ENS5_IJNS4_1CILi2EEENSA_ILi1EEESC_EEENS1_35KernelTmaWarpSpecializedCooperativeEEENS5_IJNSA_ILi384EEENSA_ILi224EEENSA_ILi32EEEEEEaNS5_IJlSC_lEEEaSK_NS4_8TiledMMAINS4_8MMA_AtomIJNS4_4SM904GMMA26MMA_64x32x32_S32S8S8_SS_TNEEEENS4_6LayoutISD_NS5_IJSC_NSA_ILi0EEESS_EEEEENS5_IJNS4_10UnderscoreESV_SV_EEEEENS4_13SM90_TMA_LOADENS4_14ComposedLayoutINS4_7SwizzleILi1ELi4ELi3EEENS4_18smem_ptr_flag_bitsILi8EEENSR_INS5_IJNSA_ILi8EEESI_EEENS5_IJSI_SC_EEEEEEEvNS4_8identityENS4_23SM90_TMA_LOAD_MULTICASTES18_vS19_EENS_8epilogue10collective6detail29Sm90TmaWarpSpecializedAdapterINS1D_15DefaultEpilogueIaSK_SK_NS1C_6thread17LinearCombinationIaLi1EiiLNS1H_9ScaleType4KindE0ELNS_15FloatRoundStyleE2EaEENS1_15EpilogueDefaultEEEEEvvEEEEvNT_6ParamsE,@function
        .size           _ZN7cutlass13device_kernelINS_4gemm6kernel13GemmUniversalIN4cute5tupleIJiiiiEEENS1_10collective13CollectiveMmaINS1_34MainloopSm90TmaGmmaWarpSpecializedILi11ENS5_IJNS4_1CILi2EEENSA_ILi1EEESC_EEENS1_35KernelTmaWarpSpecializedCooperativeEEENS5_IJNSA_ILi384EEENSA_ILi224EEENSA_ILi32EEEEEEaNS5_IJlSC_lEEEaSK_NS4_8TiledMMAINS4_8MMA_AtomIJNS4_4SM904GMMA26MMA_64x32x32_S32S8S8_SS_TNEEEENS4_6LayoutISD_NS5_IJSC_NSA_ILi0EEESS_EEEEENS5_IJNS4_10UnderscoreESV_SV_EEEEENS4_13SM90_TMA_LOADENS4_14ComposedLayoutINS4_7SwizzleILi1ELi4ELi3EEENS4_18smem_ptr_flag_bitsILi8EEENSR_INS5_IJNSA_ILi8EEESI_EEENS5_IJSI_SC_EEEEEEEvNS4_8identityENS4_23SM90_TMA_LOAD_MULTICASTES18_vS19_EENS_8epilogue10collective6detail29Sm90TmaWarpSpecializedAdapterINS1D_15DefaultEpilogueIaSK_SK_NS1C_6thread17LinearCombinationIaLi1EiiLNS1H_9ScaleType4KindE0ELNS_15FloatRoundStyleE2EaEENS1_15EpilogueDefaultEEEEEvvEEEEvNT_6ParamsE,(.L_x_134 - _ZN7cutlass13device_kernelINS_4gemm6kernel13GemmUniversalIN4cute5tupleIJiiiiEEENS1_10collective13CollectiveMmaINS1_34MainloopSm90TmaGmmaWarpSpecializedILi11ENS5_IJNS4_1CILi2EEENSA_ILi1EEESC_EEENS1_35KernelTmaWarpSpecializedCooperativeEEENS5_IJNSA_ILi384EEENSA_ILi224EEENSA_ILi32EEEEEEaNS5_IJlSC_lEEEaSK_NS4_8TiledMMAINS4_8MMA_AtomIJNS4_4SM904GMMA26MMA_64x32x32_S32S8S8_SS_TNEEEENS4_6LayoutISD_NS5_IJSC_NSA_ILi0EEESS_EEEEENS5_IJNS4_10UnderscoreESV_SV_EEEEENS4_13SM90_TMA_LOADENS4_14ComposedLayoutINS4_7SwizzleILi1ELi4ELi3EEENS4_18smem_ptr_flag_bitsILi8EEENSR_INS5_IJNSA_ILi8EEESI_EEENS5_IJSI_SC_EEEEEEEvNS4_8identityENS4_23SM90_TMA_LOAD_MULTICASTES18_vS19_EENS_8epilogue10collective6detail29Sm90TmaWarpSpecializedAdapterINS1D_15DefaultEpilogueIaSK_SK_NS1C_6thread17LinearCombinationIaLi1EiiLNS1H_9ScaleType4KindE0ELNS_15FloatRoundStyleE2EaEENS1_15EpilogueDefaultEEEEEvvEEEEvNT_6ParamsE)
        .other          _ZN7cutlass13device_kernelINS_4gemm6kernel13GemmUniversalIN4cute5tupleIJiiiiEEENS1_10collective13CollectiveMmaINS1_34MainloopSm90TmaGmmaWarpSpecializedILi11ENS5_IJNS4_1CILi2EEENSA_ILi1EEESC_EEENS1_35KernelTmaWarpSpecializedCooperativeEEENS5_IJNSA_ILi384EEENSA_ILi224EEENSA_ILi32EEEEEEaNS5_IJlSC_lEEEaSK_NS4_8TiledMMAINS4_8MMA_AtomIJNS4_4SM904GMMA26MMA_64x32x32_S32S8S8_SS_TNEEEENS4_6LayoutISD_NS5_IJSC_NSA_ILi0EEESS_EEEEENS5_IJNS4_10UnderscoreESV_SV_EEEEENS4_13SM90_TMA_LOADENS4_14ComposedLayoutINS4_7SwizzleILi1ELi4ELi3EEENS4_18smem_ptr_flag_bitsILi8EEENSR_INS5_IJNSA_ILi8EEESI_EEENS5_IJSI_SC_EEEEEEEvNS4_8identityENS4_23SM90_TMA_LOAD_MULTICASTES18_vS19_EENS_8epilogue10collective6detail29Sm90TmaWarpSpecializedAdapterINS1D_15DefaultEpilogueIaSK_SK_NS1C_6thread17LinearCombinationIaLi1EiiLNS1H_9ScaleType4KindE0ELNS_15FloatRoundStyleE2EaEENS1_15EpilogueDefaultEEEEEvvEEEEvNT_6ParamsE,@"STO_CUDA_ENTRY STV_DEFAULT"
_ZN7cutlass13device_kernelINS_4gemm6kernel13GemmUniversalIN4cute5tupleIJiiiiEEENS1_10collective13CollectiveMmaINS1_34MainloopSm90TmaGmmaWarpSpecializedILi11ENS5_IJNS4_1CILi2EEENSA_ILi1EEESC_EEENS1_35KernelTmaWarpSpecializedCooperativeEEENS5_IJNSA_ILi384EEENSA_ILi224EEENSA_ILi32EEEEEEaNS5_IJlSC_lEEEaSK_NS4_8TiledMMAINS4_8MMA_AtomIJNS4_4SM904GMMA26MMA_64x32x32_S32S8S8_SS_TNEEEENS4_6LayoutISD_NS5_IJSC_NSA_ILi0EEESS_EEEEENS5_IJNS4_10UnderscoreESV_SV_EEEEENS4_13SM90_TMA_LOADENS4_14ComposedLayoutINS4_7SwizzleILi1ELi4ELi3EEENS4_18smem_ptr_flag_bitsILi8EEENSR_INS5_IJNSA_ILi8EEESI_EEENS5_IJSI_SC_EEEEEEEvNS4_8identityENS4_23SM90_TMA_LOAD_MULTICASTES18_vS19_EENS_8epilogue10collective6detail29Sm90TmaWarpSpecializedAdapterINS1D_15DefaultEpilogueIaSK_SK_NS1C_6thread17LinearCombinationIaLi1EiiLNS1H_9ScaleType4KindE0ELNS_15FloatRoundStyleE2EaEENS1_15EpilogueDefaultEEEEEvvEEEEvNT_6ParamsE:
[----:B------:R-:W0:Y:S02]  /*0000*/  LDC R1, c[0x0][0x28] ;  /* 0x00000a00ff017b82 */ /* 0x000e240000000800 */
[----:B0-----:R-:W-:Y:S01]  /*0010*/  VIADD R1, R1, 0xfffffbb8 ;  /* 0xfffffbb801017836 */ /* 0x001fe20000000000 */
[----:B------:R-:W0:Y:S01]  /*0020*/  S2R R4, SR_TID.X ;  /* 0x0000000000047919 */ /* 0x000e220000002100 */
[----:B------:R-:W-:Y:S01]  /*0030*/  ELECT P0, URZ, PT ;  /* 0x00000000003f782f */ /* 0x000fe20003800000 */
[----:B------:R-:W-:Y:S01]  /*0040*/  BSSY B0, `(.L_x_0) ;  /* 0x0000015000007945 */ /* 0x000fe20003800000 */
[--C-:B0-----:R-:W-:Y:S02]  /*0050*/  SHF.R.U32.HI R0, RZ, 0x5, R4.reuse ;  /* 0x00000005ff007819 */ /* 0x101fe40000011604 */
[----:B------:R-:W-:-:S03]  /*0060*/  SHF.R.U32.HI R2, RZ, 0x7, R4 ;  /* 0x00000007ff027819 */ /* 0x000fc60000011604 */
[----:B------:R-:W0:Y:S04]  /*0070*/  SHFL.IDX PT, R3, R0, RZ, 0x1f ;  /* 0x00001fff00037589 */ /* 0x000e2800000e0000 */
[----:B------:R-:W1:Y:S01]  /*0080*/  SHFL.IDX PT, R2, R2, RZ, 0x1f ;  /* 0x00001fff02027589 */ /* 0x000e6200000e0000 */
[----:B0-----:R-:W-:Y:S02]  /*0090*/  R2UR UR9, R3 ;  /* 0x00000000030972ca */ /* 0x001fe400000e0000 */
[----:B-1----:R-:W-:-:S11]  /*00a0*/  R2UR UR5, R2 ;  /* 0x00000000020572ca */ /* 0x002fd600000e0000 */
[----:B------:R-:W-:Y:S02]  /*00b0*/  USHF.R.S32.HI UR4, URZ, 0x1f, UR9 ;  /* 0x0000001f3f047899 */ /* 0x000fe40008011409 */
[----:B------:R-:W-:Y:S02]  /*00c0*/  ISETP.NE.OR P0, PT, RZ, UR9, !P0 ;  /* 0x00000009ff007c0c */ /* 0x000fe4000c705670 */
[----:B------:R-:W-:-:S04]  /*00d0*/  ULEA.HI UR4, UR4, UR9, URZ, 0x2 ;  /* 0x0000000904047291 */ /* 0x000fc8000f8f103f */
[----:B------:R-:W-:-:S04]  /*00e0*/  ULOP3.LUT UR4, UR4, 0xfffffffc, URZ, 0xc0, !UPT ;  /* 0xfffffffc04047892 */ /* 0x000fc8000f8ec03f */
[----:B------:R-:W-:-:S03]  /*00f0*/  UIADD3 UR9, UR9, -UR4, URZ ;  /* 0x8000000409097290 */ /* 0x000fc6000fffe03f */
[----:B------:R-:W-:Y:S09]  /*0100*/  @P0 BRA `(.L_x_1) ;  /* 0x0000000000200947 */ /* 0x000ff20003800000 */
[----:B------:R-:W-:Y:S02]  /*0110*/  ULDC.64 UR6, c[0x0][0x198] ;  /* 0x0000660000067ab9 */ /* 0x000fe40000000a00 */
[----:B------:R-:W-:Y:S02]  /*0120*/  UIADD3 UR10, UP0, UR6, 0xf0, URZ ;  /* 0x000000f0060a7890 */ /* 0x000fe4000ff1e03f */
[----:B------:R-:W-:Y:S02]  /*0130*/  UIADD3 UR6, UP1, UR6, 0x1f0, URZ ;  /* 0x000001f006067890 */ /* 0x000fe4000ff3e03f */
[----:B------:R-:W-:Y:S02]  /*0140*/  UIADD3.X UR11, URZ, UR7, URZ, UP0, !UPT ;  /* 0x000000073f0b7290 */ /* 0x000fe400087fe43f */
[----:B------:R-:W-:-:S07]  /*0150*/  UIADD3.X UR7, URZ, UR7, URZ, UP1, !UPT ;  /* 0x000000073f077290 */ /* 0x000fce0008ffe43f */
[----:B------:R0:W-:Y:S02]  /*0160*/  UTMACCTL.PF [UR10] ;  /* 0x000000000a0079b9 */ /* 0x0001e40008040000 */
[----:B------:R0:W-:Y:S02]  /*0170*/  UTMACCTL.PF [UR6] ;  /* 0x00000000060079b9 */ /* 0x0001e40008040000 */
[----:B0-----:R-:W-:Y:S01]  /*0180*/  NOP ;  /* 0x0000000000007918 */ /* 0x001fe20000000000 */
.L_x_1:
[----:B------:R-:W-:Y:S05]  /*0190*/  BSYNC B0 ;  /* 0x0000000000007941 */ /* 0x000fea0003800000 */
.L_x_0:
[----:B------:R-:W0:Y:S01]  /*01a0*/  SHFL.IDX PT, R2, R0, RZ, 0x1f ;  /* 0x00001fff00027589 */ /* 0x000e2200000e0000 */
[----:B------:R-:W-:Y:S01]  /*01b0*/  UISETP.NE.AND UP0, UPT, UR9, 0x3, UPT ;  /* 0x000000030900788c */ /* 0x000fe2000bf05270 */
[----:B------:R-:W-:Y:S01]  /*01c0*/  ISETP.NE.AND P1, PT, RZ, UR5, PT ;  /* 0x00000005ff007c0c */ /* 0x000fe2000bf25270 */
[----:B------:R-:W-:Y:S02]  /*01d0*/  UIADD3 UR16, UR5, -0x1, URZ ;  /* 0xffffffff05107890 */ /* 0x000fe4000fffe03f */
[----:B------:R-:W-:Y:S02]  /*01e0*/  UISETP.EQ.OR UP0, UPT, UR9, URZ, !UP0 ;  /* 0x0000003f0900728c */ /* 0x000fe4000c702670 */
[----:B------:R-:W-:Y:S02]  /*01f0*/  UISETP.GE.U32.AND UP1, UPT, UR16, 0x2, UPT ;  /* 0x000000021000788c */ /* 0x000fe4000bf26070 */
[----:B------:R-:W-:-:S04]  /*0200*/  UISETP.EQ.AND UP0, UPT, UR5, URZ, UP0 ;  /* 0x0000003f0500728c */ /* 0x000fc80008702270 */
[----:B------:R-:W-:-:S04]  /*0210*/  USEL UR38, URZ, 0x1, !UP0 ;  /* 0x000000013f267887 */ /* 0x000fc8000c000000 */
[----:B------:R-:W-:Y:S01]  /*0220*/  USEL UR38, UR38, 0x2, UP1 ;  /* 0x0000000226267887 */ /* 0x000fe20008800000 */
[----:B0-----:R-:W-:-:S13]  /*0230*/  ISETP.NE.AND P0, PT, R2, RZ, PT ;  /* 0x000000ff0200720c */ /* 0x001fda0003f05270 */
[----:B------:R-:W-:Y:S05]  /*0240*/  @P0 BRA `(.L_x_2) ;  /* 0x00000000009c0947 */ /* 0x000fea0003800000 */
[----:B------:R-:W-:Y:S01]  /*0250*/  ELECT P0, URZ, PT ;  /* 0x00000000003f782f */ /* 0x000fe20003800000 */
[----:B------:R-:W-:-:S12]  /*0260*/  BSSY B0, `(.L_x_2) ;  /* 0x0000025000007945 */ /* 0x000fd80003800000 */
[----:B------:R-:W-:Y:S05]  /*0270*/  @!P0 BRA `(.L_x_3) ;  /* 0x00000000008c8947 */ /* 0x000fea0003800000 */
[----:B------:R-:W0:Y:S01]  /*0280*/  S2UR UR8, SR_CgaCtaId ;  /* 0x00000000000879c3 */ /* 0x000e220000008800 */
[----:B------:R-:W-:Y:S01]  /*0290*/  UMOV UR4, 0x400 ;  /* 0x0000040000047882 */ /* 0x000fe20000000000 */
[----:B------:R-:W-:Y:S01]  /*02a0*/  UMOV UR5, 0x1 ;  /* 0x0000000100057882 */ /* 0x000fe20000000000 */
[----:B------:R-:W-:Y:S02]  /*02b0*/  UMOV UR6, 0x4 ;  /* 0x0000000400067882 */ /* 0x000fe40000000000 */
[----:B------:R-:W-:-:S04]  /*02c0*/  UIADD3 UR6, -UR6, 0x100000, URZ ;  /* 0x0010000006067890 */ /* 0x000fc8000fffe13f */
[----:B------:R-:W-:Y:S02]  /*02d0*/  USHF.L.U32 UR7, UR6, 0xb, URZ ;  /* 0x0000000b06077899 */ /* 0x000fe4000800063f */
[----:B------:R-:W-:Y:S02]  /*02e0*/  USHF.L.U32 UR6, UR6, 0x1, URZ ;  /* 0x0000000106067899 */ /* 0x000fe4000800063f */
[----:B0-----:R-:W-:Y:S02]  /*02f0*/  ULEA UR8, UR8, UR4, 0x18 ;  /* 0x0000000408087291 */ /* 0x001fe4000f8ec03f */
[----:B------:R-:W-:-:S04]  /*0300*/  UIADD3 UR4, -UR5, 0x100000, URZ ;  /* 0x0010000005047890 */ /* 0x000fc8000fffe13f */
[----:B------:R-:W-:Y:S02]  /*0310*/  USHF.L.U32 UR5, UR4, 0xb, URZ ;  /* 0x0000000b04057899 */ /* 0x000fe4000800063f */
[----:B------:R-:W-:Y:S01]  /*0320*/  USHF.L.U32 UR4, UR4, 0x1, URZ ;  /* 0x0000000104047899 */ /* 0x000fe2000800063f */
[----:B------:R-:W0:Y:S11]  /*0330*/  FENCE.VIEW.ASYNC.S ;  /* 0x00000000000073c6 */ /* 0x000e360000000000 */
[----:B0-----:R0:W1:Y:S01]  /*0340*/  SYNCS.EXCH.64 URZ, [UR8], UR4 ;  /* 0x00000004083f75b2 */ /* 0x0010620008000100 */
[----:B------:R0:W2:Y:S01]  /*0350*/  SYNCS.EXCH.64 URZ, [UR8+0x58], UR6 ;  /* 0x00005806083f75b2 */ /* 0x0000a20008000100 */
[----:B------:R0:W3:Y:S01]  /*0360*/  SYNCS.EXCH.64 URZ, [UR8+0x8], UR4 ;  /* 0x00000804083f75b2 */ /* 0x0000e20008000100 */
[----:B------:R0:W4:Y:S01]  /*0370*/  SYNCS.EXCH.64 URZ, [UR8+0x60], UR6 ;  /* 0x00006006083f75b2 */ /* 0x0001220008000100 */
[----:B------:R0:W0:Y:S01]  /*0380*/  SYNCS.EXCH.64 URZ, [UR8+0x10], UR4 ;  /* 0x00001004083f75b2 */ /* 0x0000220008000100 */
        /* <DEDUP_REMOVED lines=17> */
[----:B------:R-:W-:Y:S01]  /*04a0*/  NOP ;  /* 0x0000000000007918 */ /* 0x000fe20000000000 */
.L_x_3:
[----:B0-----:R-:W-:Y:S05]  /*04b0*/  BSYNC B0 ;  /* 0x0000000000007941 */ /* 0x001fea0003800000 */
.L_x_2:
[----:B------:R-:W0:Y:S01]  /*04c0*/  S2UR UR13, SR_CTAID.X ;  /* 0x00000000000d79c3 */ /* 0x000e220000002500 */
[----:B------:R-:W-:Y:S01]  /*04d0*/  SHF.R.S32.HI R3, RZ, 0x1f, R4 ;  /* 0x0000001fff037819 */ /* 0x000fe20000011404 */
[----:B------:R5:W1:Y:S01]  /*04e0*/  SHFL.IDX PT, R6, R0, RZ, 0x1f ;  /* 0x00001fff00067589 */ /* 0x000a6200000e0000 */
[----:B------:R-:W-:Y:S01]  /*04f0*/  ULDC UR4, c[0x0][0x150] ;  /* 0x0000540000047ab9 */ /* 0x000fe20000000800 */
[----:B------:R-:W-:Y:S02]  /*0500*/  ELECT P0, URZ, PT ;  /* 0x00000000003f782f */ /* 0x000fe40003800000 */
[----:B------:R-:W-:Y:S01]  /*0510*/  LEA.HI R3, R3, R4, RZ, 0x7 ;  /* 0x0000000403037211 */ /* 0x000fe200078f38ff */
[----:B------:R-:W-:Y:S01]  /*0520*/  ULDC UR5, c[0x0][0x154] ;  /* 0x0000550000057ab9 */ /* 0x000fe20000000800 */
[----:B------:R-:W-:Y:S01]  /*0530*/  SHF.R.S32.HI R7, RZ, 0x1f, R2 ;  /* 0x0000001fff077819 */ /* 0x000fe20000011402 */
[----:B------:R-:W2:Y:S01]  /*0540*/  S2UR UR10, SR_CTAID.Y ;  /* 0x00000000000a79c3 */ /* 0x000ea20000002600 */
[----:B------:R-:W-:Y:S01]  /*0550*/  LOP3.LUT R3, R3, 0xffffff80, RZ, 0xc0, !PT ;  /* 0xffffff8003037812 */ /* 0x000fe200078ec0ff */
[----:B------:R-:W-:Y:S01]  /*0560*/  ULDC UR8, c[0x0][0x144] ;  /* 0x0000510000087ab9 */ /* 0x000fe20000000800 */
[----:B------:R-:W-:Y:S01]  /*0570*/  LEA.HI R7, R7, R2, RZ, 0x2 ;  /* 0x0000000207077211 */ /* 0x000fe200078f10ff */
[----:B------:R-:W-:Y:S01]  /*0580*/  NOP ;  /* 0x0000000000007918 */ /* 0x000fe20000000000 */
[----:B------:R-:W-:Y:S01]  /*0590*/  NOP ;  /* 0x0000000000007918 */ /* 0x000fe20000000000 */
[----:B------:R-:W-:Y:S01]  /*05a0*/  IMAD.IADD R3, R4, 0x1, -R3 ;  /* 0x0000000104037824 */ /* 0x000fe200078e0a03 */
[----:B------:R-:W-:Y:S01]  /*05b0*/  LOP3.LUT R7, R7, 0x3ffffffc, RZ, 0xc0, !PT ;  /* 0x3ffffffc07077812 */ /* 0x000fe200078ec0ff */
[----:B------:R-:W-:-:S03]  /*05c0*/  ULDC UR11, c[0x0][0x148] ;  /* 0x00005200000b7ab9 */ /* 0x000fc60000000800 */
[----:B------:R-:W-:Y:S01]  /*05d0*/  SHF.R.S32.HI R4, RZ, 0x1f, R3 ;  /* 0x0000001fff047819 */ /* 0x000fe20000011403 */
[----:B------:R-:W-:-:S03]  /*05e0*/  IMAD.IADD R2, R2, 0x1, -R7 ;  /* 0x0000000102027824 */ /* 0x000fc600078e0a07 */
[----:B------:R-:W-:Y:S02]  /*05f0*/  LEA.HI R4, R4, R3, RZ, 0x3 ;  /* 0x0000000304047211 */ /* 0x000fe400078f18ff */
[----:B0-----:R-:W-:Y:S02]  /*0600*/  I2FP.F32.U32 R5, UR13 ;  /* 0x0000000d00057c45 */ /* 0x001fe40008201000 */
[--C-:B-----5:R-:W-:Y:S02]  /*0610*/  SHF.R.S32.HI R0, RZ, 0x3, R4.reuse ;  /* 0x00000003ff007819 */ /* 0x120fe40000011404 */
[----:B-1----:R-:W-:Y:S01]  /*0620*/  ISETP.NE.OR P0, PT, R6, RZ, !P0 ;  /* 0x000000ff0600720c */ /* 0x002fe20004705670 */
[----:B------:R-:W-:Y:S01]  /*0630*/  FMUL R8, R5, UR4 ;  /* 0x0000000405087c20 */ /* 0x000fe20008400000 */
[----:B------:R-:W-:-:S04]  /*0640*/  SHF.R.S32.HI R5, RZ, 0x1f, R4 ;  /* 0x0000001fff057819 */ /* 0x000fc80000011404 */
[----:B------:R-:W-:Y:S01]  /*0650*/  LEA.HI R5, R5, R0, RZ, 0x2 ;  /* 0x0000000005057211 */ /* 0x000fe200078f10ff */
[----:B------:R-:W0:Y:S03]  /*0660*/  F2I.U32.TRUNC.NTZ R8, R8 ;  /* 0x0000000800087305 */ /* 0x000e26000020f000 */
[----:B------:R-:W-:-:S03]  /*0670*/  LOP3.LUT R5, R5, 0xfffffffc, RZ, 0xc0, !PT ;  /* 0xfffffffc05057812 */ /* 0x000fc600078ec0ff */
[----:B------:R-:W-:Y:S01]  /*0680*/  VOTEU.ALL UP0, P0 ;  /* 0x00000000003f7886 */ /* 0x000fe20000000000 */
[----:B------:R-:W-:Y:S01]  /*0690*/  VOTEU.ALL UP1, P0 ;  /* 0x00000000003f7886 */ /* 0x000fe20000020000 */
[----:B------:R-:W-:Y:S01]  /*06a0*/  IMAD.IADD R5, R0, 0x1, -R5 ;  /* 0x0000000100057824 */ /* 0x000fe200078e0a05 */
[----:B--2---:R-:W-:Y:S02]  /*06b0*/  I2FP.F32.U32 R0, UR10 ;  /* 0x0000000a00007c45 */ /* 0x004fe40008201000 */
[----:B------:R-:W1:Y:S01]  /*06c0*/  @!UP0 S2UR UR7, SR_CgaCtaId ;  /* 0x00000000000789c3 */ /* 0x000e620000008800 */
[----:B------:R-:W-:Y:S01]  /*06d0*/  IMAD R2, R2, 0x4, R5 ;  /* 0x0000000402027824 */ /* 0x000fe200078e0205 */
[----:B------:R-:W-:Y:S01]  /*06e0*/  @!UP0 UMOV UR6, 0x400 ;  /* 0x0000040000068882 */ /* 0x000fe20000000000 */
[----:B------:R-:W-:Y:S01]  /*06f0*/  FMUL R4, R0, UR5 ;  /* 0x0000000500047c20 */ /* 0x000fe20008400000 */
[----:B0-----:R-:W-:Y:S02]  /*0700*/  R2UR UR4, R8 ;  /* 0x00000000080472ca */ /* 0x001fe400000e0000 */
[----:B------:R-:W-:-:S03]  /*0710*/  LEA.HI R0, R2, R2, RZ, 0x1 ;  /* 0x0000000202007211 */ /* 0x000fc600078f08ff */
[----:B------:R-:W0:Y:S01]  /*0720*/  F2I.U32.TRUNC.NTZ R4, R4 ;  /* 0x0000000400047305 */ /* 0x000e22000020f000 */
[----:B------:R-:W-:-:S05]  /*0730*/  LOP3.LUT R5, R0, 0xfffffffe, RZ, 0xc0, !PT ;  /* 0xfffffffe00057812 */ /* 0x000fca00078ec0ff */
[----:B------:R-:W-:Y:S02]  /*0740*/  IMAD.IADD R5, R2, 0x1, -R5 ;  /* 0x0000000102057824 */ /* 0x000fe400078e0a05 */
[----:B------:R-:W-:-:S04]  /*0750*/  UIADD3 UR4, -UR4, URZ, URZ ;  /* 0x0000003f04047290 */ /* 0x000fc8000fffe13f */
[----:B------:R-:W-:Y:S01]  /*0760*/  UIMAD UR8, UR8, UR4, UR13 ;  /* 0x00000004080872a4 */ /* 0x000fe2000f8e020d */
[----:B0-----:R-:W-:Y:S02]  /*0770*/  R2UR UR12, R4 ;  /* 0x00000000040c72ca */ /* 0x001fe400000e0000 */
[----:B------:R-:W-:Y:S01]  /*0780*/  UMOV UR4, 0x20 ;  /* 0x0000002000047882 */ /* 0x000fe20000000000 */
[----:B-1----:R-:W-:Y:S02]  /*0790*/  @!UP0 ULEA UR6, UR7, UR6, 0x18 ;  /* 0x0000000607068291 */ /* 0x002fe4000f8ec03f */
[----:B------:R-:W-:Y:S01]  /*07a0*/  ISETP.NE.AND P3, PT, R5, UR8, PT ;  /* 0x0000000805007c0c */ /* 0x000fe2000bf65270 */
[----:B------:R-:W-:-:S04]  /*07b0*/  @!UP0 UIADD3 UR4, -UR4, 0x100000, URZ ;  /* 0x0010000004048890 */ /* 0x000fc8000fffe13f */
[----:B------:R-:W-:Y:S02]  /*07c0*/  @!UP0 USHF.L.U32 UR5, UR4, 0xb, URZ ;  /* 0x0000000b04058899 */ /* 0x000fe4000800063f */
[----:B------:R-:W-:Y:S01]  /*07d0*/  @!UP0 USHF.L.U32 UR4, UR4, 0x1, URZ ;  /* 0x0000000104048899 */ /* 0x000fe2000800063f */
[C---:B------:R-:W-:Y:S01]  /*07e0*/  IMAD.SHL.U32 R5, R2.reuse, 0x4, RZ ;  /* 0x0000000402057824 */ /* 0x040fe200078e00ff */
[----:B------:R-:W-:Y:S01]  /*07f0*/  VOTEU.ALL UP0, P0 ;  /* 0x00000000003f7886 */ /* 0x000fe20000000000 */
[----:B------:R-:W0:Y:S01]  /*0800*/  LDC R4, c[0x0][0x140] ;  /* 0x00005000ff047b82 */ /* 0x000e220000000800 */
[----:B------:R-:W-:Y:S02]  /*0810*/  LOP3.LUT P0, RZ, R3, 0x7, RZ, 0xc0, !PT ;  /* 0x0000000703ff7812 */ /* 0x000fe4000780c0ff */
[----:B------:R-:W-:Y:S01]  /*0820*/  LOP3.LUT R9, R2, 0xc, R5, 0x78, !PT ;  /* 0x0000000c02097812 */ /* 0x000fe200078e7805 */
[----:B------:R-:W-:-:S03]  /*0830*/  UIADD3 UR12, -UR12, URZ, URZ ;  /* 0x0000003f0c0c7290 */ /* 0x000fc6000fffe13f */
[C---:B------:R-:W-:Y:S01]  /*0840*/  ISETP.LT.U32.AND P0, PT, R9.reuse, 0x2, !P0 ;  /* 0x000000020900780c */ /* 0x040fe20004701070 */
[----:B------:R1:W-:Y:S04]  /*0850*/  STL [R1+0x21c], R9 ;  /* 0x00021c0901007387 */ /* 0x0003e80000100800 */
[----:B------:R-:W2:Y:S02]  /*0860*/  FENCE.VIEW.ASYNC.S ;  /* 0x00000000000073c6 */ /* 0x000ea40000000000 */
[----:B--2---:R-:W2:Y:S01]  /*0870*/  @!UP0 SYNCS.EXCH.64 URZ, [UR6+0xc0], UR4 ;  /* 0x0000c004063f85b2 */ /* 0x004ea20008000100 */
[----:B------:R-:W-:Y:S02]  /*0880*/  @P3 LEA.HI R0, R9, R9, RZ, 0x1 ;  /* 0x0000000909003211 */ /* 0x000fe400078f08ff */
[----:B------:R-:W-:-:S02]  /*0890*/  SEL R3, RZ, 0x1, !P0 ;  /* 0x00000001ff037807 */ /* 0x000fc40004000000 */
[----:B------:R-:W-:Y:S02]  /*08a0*/  @P3 SHF.R.S32.HI R0, RZ, 0x1, R0 ;  /* 0x00000001ff003819 */ /* 0x000fe40000011400 */
[----:B0-----:R-:W-:Y:S01]  /*08b0*/  ISETP.EQ.U32.AND P2, PT, R4, 0x1, PT ;  /* 0x000000010400780c */ /* 0x001fe20003f42070 */
[----:B------:R0:W1:Y:S01]  /*08c0*/  @!UP1 SYNCS.EXCH.64 URZ, [UR6+0xc8], UR4 ;  /* 0x0000c804063f95b2 */ /* 0x0000620008000100 */
[----:B------:R-:W-:Y:S01]  /*08d0*/  NOP ;  /* 0x0000000000007918 */ /* 0x000fe20000000000 */
[----:B0-----:R-:W-:-:S06]  /*08e0*/  UIMAD UR4, UR11, UR12, UR10 ;  /* 0x0000000c0b0472a4 */ /* 0x001fcc000f8e020a */
[----:B------:R-:W-:Y:S01]  /*08f0*/  @P3 ISETP.NE.AND P4, PT, R0, UR4, PT ;  /* 0x0000000400003c0c */ /* 0x000fe2000bf85270 */
[----:B------:R-:W-:-:S03]  /*0900*/  IMAD.MOV.U32 R0, RZ, RZ, 0x1 ;  /* 0x00000001ff007424 */ /* 0x000fc600078e00ff */
[----:B------:R-:W-:-:S04]  /*0910*/  @P3 SEL R0, RZ, 0x1, P4 ;  /* 0x00000001ff003807 */ /* 0x000fc80002000000 */
[----:B------:R-:W-:-:S05]  /*0920*/  LOP3.LUT R0, R0, R3, RZ, 0xc0, !PT ;  /* 0x0000000300007212 */ /* 0x000fca00078ec0ff */
[----:B------:R0:W-:Y:S01]  /*0930*/  STL [R1+0x218], R0 ;  /* 0x0002180001007387 */ /* 0x0001e20000100800 */
[----:B--2---:R-:W-:Y:S05]  /*0940*/  @!P2 BRA `(.L_x_4) ;  /* 0x000000000008a947 */ /* 0x004fea0003800000 */
[----:B-1-34-:R-:W-:Y:S01]  /*0950*/  UCGABAR_ARV ;  /* 0x00000000000079c7 */ /* 0x01afe20008000000 */
[----:B------:R-:W-:Y:S05]  /*0960*/  BRA `(.L_x_5) ;  /* 0x0000000000047947 */ /* 0x000fea0003800000 */
.L_x_4:
[----:B-1-34-:R-:W-:Y:S01]  /*0970*/  NOP ;  /* 0x0000000000007918 */ /* 0x01afe20000000000 */
.L_x_5:
[----:B------:R-:W-:Y:S01]  /*0980*/  ULDC UR4, c[0x0][0x65c] ;  /* 0x0001970000047ab9 */ /* 0x000fe20000000800 */
[----:B------:R-:W-:Y:S01]  /*0990*/  UMOV UR5, URZ ;  /* 0x0000003f00057c82 */ /* 0x000fe20008000000 */
[----:B------:R-:W-:-:S03]  /*09a0*/  UISETP.NE.AND UP0, UPT, UR4, 0x1, UPT ;  /* 0x000000010400788c */ /* 0x000fc6000bf05270 */
[----:B------:R-:W-:Y:S01]  /*09b0*/  UMOV UR4, UR13 ;  /* 0x0000000d00047c82 */ /* 0x000fe20008000000 */
[----:B------:R-:W-:Y:S02]  /*09c0*/  UP2UR UR39, UPR, URZ, 0x1 ;  /* 0x000000013f277883 */ /* 0x000fe40008000000 */
[----:B------:R-:W-:Y:S02]  /*09d0*/  PLOP3.LUT P0, PT, PT, PT, UP0, 0x80, 0x0 ;  /* 0x000000000000781c */ /* 0x000fe40003f0f008 */
[----:B------:R-:W-:Y:S02]  /*09e0*/  PLOP3.LUT P3, PT, PT, PT, UP0, 0x80, 0x0 ;  /* 0x000000000000781c */ /* 0x000fe40003f6f008 */
[----:B------:R-:W-:Y:S01]  /*09f0*/  PLOP3.LUT P5, PT, PT, PT, UP0, 0x80, 0x0 ;  /* 0x000000000000781c */ /* 0x000fe20003faf008 */
[----:B------:R-:W-:Y:S01]  /*0a00*/  @UP0 ULDC UR14, c[0x0][0x10] ;  /* 0x00000400000e0ab9 */ /* 0x000fe20000000800 */
[----:B------:R-:W-:Y:S01]  /*0a10*/  @UP0 UMOV UR6, UR10 ;  /* 0x0000000a00060c82 */ /* 0x000fe20008000000 */
[----:B------:R-:W-:Y:S01]  /*0a20*/  @UP0 UMOV UR7, URZ ;  /* 0x0000003f00070c82 */ /* 0x000fe20008000000 */
[----:B------:R-:W-:Y:S01]  /*0a30*/  PLOP3.LUT P4, PT, PT, PT, UP0, 0x80, 0x0 ;  /* 0x000000000000781c */ /* 0x000fe20003f8f008 */
[----:B------:R-:W-:-:S03]  /*0a40*/  @UP0 UIMAD.WIDE.U32 UR14, UR13, UR14, UR6 ;  /* 0x0000000e0d0e02a5 */ /* 0x000fc6000f8e0006 */
[----:B------:R-:W-:Y:S01]  /*0a50*/  @!UP0 ULDC UR7, c[0x0][0xc] ;  /* 0x0000030000078ab9 */ /* 0x000fe20000000800 */
[----:B------:R-:W-:Y:S01]  /*0a60*/  @UP0 UMOV UR6, URZ ;  /* 0x0000003f00060c82 */ /* 0x000fe20008000000 */
[----:B------:R-:W-:Y:S01]  /*0a70*/  @!UP0 UIMAD.WIDE.U32 UR4, UR10, UR7, UR4 ;  /* 0x000000070a0482a5 */ /* 0x000fe2000f8e0004 */
[----:B------:R-:W-:Y:S01]  /*0a80*/  IMAD.U32 R2, RZ, RZ, UR14 ;  /* 0x0000000eff027e24 */ /* 0x000fe2000f8e00ff */
[----:B------:R-:W-:Y:S02]  /*0a90*/  @UP0 UIADD3 UR6, UR15, UR6, URZ ;  /* 0x000000060f060290 */ /* 0x000fe4000fffe03f */
[----:B------:R-:W-:Y:S02]  /*0aa0*/  IMAD.U32 R3, RZ, RZ, UR15 ;  /* 0x0000000fff037e24 */ /* 0x000fe4000f8e00ff */
[----:B------:R-:W-:Y:S02]  /*0ab0*/  @P0 IMAD.MOV.U32 R7, RZ, RZ, R2 ;  /* 0x000000ffff070224 */ /* 0x000fe400078e0002 */
[----:B------:R-:W-:-:S02]  /*0ac0*/  IMAD.U32 R5, RZ, RZ, UR5 ;  /* 0x00000005ff057e24 */ /* 0x000fc4000f8e00ff */
[----:B------:R-:W-:Y:S02]  /*0ad0*/  IMAD.U32 R2, RZ, RZ, UR4 ;  /* 0x00000004ff027e24 */ /* 0x000fe4000f8e00ff */
[----:B------:R-:W-:Y:S02]  /*0ae0*/  @P3 IMAD.U32 R6, RZ, RZ, UR6 ;  /* 0x00000006ff063e24 */ /* 0x000fe4000f8e00ff */
[----:B------:R-:W-:Y:S02]  /*0af0*/  @!P5 IMAD.MOV.U32 R6, RZ, RZ, R5 ;  /* 0x000000ffff06d224 */ /* 0x000fe400078e0005 */
[----:B------:R-:W-:Y:S02]  /*0b00*/  @!P4 IMAD.MOV.U32 R7, RZ, RZ, R2 ;  /* 0x000000ffff07c224 */ /* 0x000fe400078e0002 */
[----:B------:R-:W-:Y:S01]  /*0b10*/  IMAD.U32 R3, RZ, RZ, UR5 ;  /* 0x00000005ff037e24 */ /* 0x000fe2000f8e00ff */
[----:B------:R1:W-:Y:S01]  /*0b20*/  STL [R1+0x22c], R6 ;  /* 0x00022c0601007387 */ /* 0x0003e20000100800 */
[----:B------:R-:W-:-:S03]  /*0b30*/  IMAD.U32 R4, RZ, RZ, UR4 ;  /* 0x00000004ff047e24 */ /* 0x000fc6000f8e00ff */
[----:B------:R1:W-:Y:S01]  /*0b40*/  STL [R1+0x230], R7 ;  /* 0x0002300701007387 */ /* 0x0003e20000100800 */
[----:B------:R-:W-:Y:S05]  /*0b50*/  @!P2 BRA `(.L_x_6) ;  /* 0x00000000000ca947 */ /* 0x000fea0003800000 */
[----:B------:R-:W-:Y:S01]  /*0b60*/  UCGABAR_WAIT ;  /* 0x0000000000007dc7 */ /* 0x000fe20008000000 */
[----:B------:R-:W-:Y:S01]  /*0b70*/  CCTL.IVALL ;  /* 0x00000000ff00798f */ /* 0x000fe20002000000 */
[----:B------:R-:W-:Y:S05]  /*0b80*/  BRA `(.L_x_7) ;  /* 0x0000000000047947 */ /* 0x000fea0003800000 */
.L_x_6:
[----:B------:R-:W-:Y:S06]  /*0b90*/  BAR.SYNC.DEFER_BLOCKING 0x0 ;  /* 0x0000000000007b1d */ /* 0x000fec0000010000 */
.L_x_7:
[----:B------:R-:W-:Y:S05]  /*0ba0*/  @!P1 BRA `(.L_x_8) ;  /* 0x0000017800949947 */ /* 0x000fea0003800000 */
[----:B------:R-:W-:-:S06]  /*0bb0*/  UISETP.GT.U32.AND UP0, UPT, UR16, 0x1, UPT ;  /* 0x000000011000788c */ /* 0x000fcc000bf04070 */
[----:B------:R-:W-:-:S13]  /*0bc0*/  PLOP3.LUT P0, PT, PT, PT, UP0, 0x80, 0x0 ;  /* 0x000000000000781c */ /* 0x000fda0003f0f008 */
[----:B------:R-:W-:Y:S05]  /*0bd0*/  @P0 EXIT ;  /* 0x000000000000094d */ /* 0x000fea0003800000 */
[----:B------:R-:W-:Y:S01]  /*0be0*/  ULDC.64 UR4, c[0x0][0x650] ;  /* 0x0001940000047ab9 */ /* 0x000fe20000000a00 */
[----:B------:R-:W-:Y:S01]  /*0bf0*/  UMOV UR43, 0xffffffff ;  /* 0xffffffff002b7882 */ /* 0x000fe20000000000 */
[----:B------:R-:W-:Y:S01]  /*0c00*/  ISETP.GE.U32.AND P0, PT, R7, UR4, PT ;  /* 0x0000000407007c0c */ /* 0x000fe2000bf06070 */
[----:B------:R-:W-:Y:S01]  /*0c10*/  UMOV UR40, 0xffffffff ;  /* 0xffffffff00287882 */ /* 0x000fe20000000000 */
[----:B------:R-:W-:Y:S01]  /*0c20*/  UMOV UR41, 0xffffffff ;  /* 0xffffffff00297882 */ /* 0x000fe20000000000 */
[----:B0-----:R-:W-:Y:S02]  /*0c30*/  PRMT R0, RZ, 0x7610, R0 ;  /* 0x00007610ff007816 */ /* 0x001fe40000000000 */
[----:B------:R-:W-:-:S13]  /*0c40*/  ISETP.GE.U32.AND.EX P0, PT, R6, UR5, PT, P0 ;  /* 0x0000000506007c0c */ /* 0x000fda000bf06100 */
[----:B------:R-:W-:Y:S05]  /*0c50*/  @P0 BRA `(.L_x_9) ;  /* 0x0000000400480947 */ /* 0x000fea0003800000 */
[----:B------:R-:W-:Y:S01]  /*0c60*/  ULDC.64 UR16, c[0x0][0x628] ;  /* 0x00018a0000107ab9 */ /* 0x000fe20000000a00 */
[C---:B------:R-:W-:Y:S01]  /*0c70*/  R2UR UR19, R7.reuse ;  /* 0x00000000071372ca */ /* 0x040fe200000e0000 */
[----:B------:R-:W-:Y:S01]  /*0c80*/  ULDC UR18, c[0x0][0x630] ;  /* 0x00018c0000127ab9 */ /* 0x000fe20000000800 */
[----:B------:R-:W-:Y:S02]  /*0c90*/  ISETP.NE.U32.AND P0, PT, RZ, UR16, PT ;  /* 0x00000010ff007c0c */ /* 0x000fe4000bf05070 */
[----:B------:R-:W-:Y:S02]  /*0ca0*/  R2UR UR4, R7 ;  /* 0x00000000070472ca */ /* 0x000fe400000e0000 */
[----:B------:R-:W-:Y:S02]  /*0cb0*/  ISETP.NE.AND.EX P0, PT, RZ, UR17, PT, P0 ;  /* 0x00000011ff007c0c */ /* 0x000fe4000bf05300 */
[----:B------:R-:W-:-:S11]  /*0cc0*/  R2UR UR5, R6 ;  /* 0x00000000060572ca */ /* 0x000fd600000e0000 */
[----:B------:R-:W-:Y:S05]  /*0cd0*/  @!P0 BRA `(.L_x_10) ;  /* 0x0000000000308947 */ /* 0x000fea0003800000 */
[----:B------:R-:W-:Y:S01]  /*0ce0*/  R2UR UR4, R7 ;  /* 0x00000000070472ca */ /* 0x000fe200000e0000 */
[----:B------:R-:W-:Y:S01]  /*0cf0*/  ULDC UR9, c[0x0][0x634] ;  /* 0x00018d0000097ab9 */ /* 0x000fe20000000800 */
[----:B------:R-:W-:-:S11]  /*0d00*/  R2UR UR13, R6 ;  /* 0x00000000060d72ca */ /* 0x000fd600000e0000 */
[----:B------:R-:W-:-:S04]  /*0d10*/  UIADD3 UR9, UP0, UR4, UR9, URZ ;  /* 0x0000000904097290 */ /* 0x000fc8000ff1e03f */
[----:B------:R-:W-:-:S04]  /*0d20*/  UIADD3.X UR13, URZ, UR13, URZ, UP0, !UPT ;  /* 0x0000000d3f0d7290 */ /* 0x000fc800087fe43f */
[----:B------:R-:W-:-:S04]  /*0d30*/  UIMAD.WIDE.U32 UR4, UR13, UR16, URZ ;  /* 0x000000100d0472a5 */ /* 0x000fc8000f8e003f */
[----:B------:R-:W-:Y:S02]  /*0d40*/  UIMAD.WIDE.U32 UR6, UP0, UR9, UR17, UR4 ;  /* 0x00000011090672a5 */ /* 0x000fe4000f800004 */
[----:B------:R-:W-:Y:S02]  /*0d50*/  UIMAD.WIDE.U32 UR4, UR9, UR16, URZ ;  /* 0x00000010090472a5 */ /* 0x000fe4000f8e003f */
[----:B------:R-:W-:Y:S02]  /*0d60*/  UIADD3.X UR15, URZ, URZ, URZ, UP0, !UPT ;  /* 0x0000003f3f0f7290 */ /* 0x000fe400087fe43f */
[----:B------:R-:W-:Y:S01]  /*0d70*/  UIADD3 URZ, UP0, UR5, UR6, URZ ;  /* 0x00000006053f7290 */ /* 0x000fe2000ff1e03f */
[----:B------:R-:W-:-:S03]  /*0d80*/  UMOV UR14, UR7 ;  /* 0x00000007000e7c82 */ /* 0x000fc60008000000 */
[----:B------:R-:W-:-:S12]  /*0d90*/  UIMAD.WIDE.U32.X UR4, UR13, UR17, UR14, UP0 ;  /* 0x000000110d0472a5 */ /* 0x000fd800080e040e */
.L_x_10:
[----:B------:R-:W-:Y:S01]  /*0da0*/  USHF.R.U64 UR41, UR4, UR18, UR5 ;  /* 0x0000001204297299 */ /* 0x000fe20008001205 */
[----:B------:R-:W-:Y:S01]  /*0db0*/  R2UR UR7, R6 ;  /* 0x00000000060772ca */ /* 0x000fe200000e0000 */
[----:B------:R-:W-:Y:S02]  /*0dc0*/  USHF.R.U32.HI UR4, URZ, UR18, UR5 ;  /* 0x000000123f047299 */ /* 0x000fe40008011605 */
[----:B------:R-:W-:Y:S01]  /*0dd0*/  UIADD3 UR5, UP0, URZ, -UR41, URZ ;  /* 0x800000293f057290 */ /* 0x000fe2000ff1e03f */
[----:B------:R-:W-:Y:S01]  /*0de0*/  ULDC.64 UR14, c[0x0][0x620] ;  /* 0x00018800000e7ab9 */ /* 0x000fe20000000a00 */
[----:B------:R-:W-:Y:S02]  /*0df0*/  UMOV UR6, UR19 ;  /* 0x0000001300067c82 */ /* 0x000fe40008000000 */
[----:B------:R-:W-:Y:S01]  /*0e00*/  UIADD3.X UR4, URZ, ~UR4, URZ, UP0, !UPT ;  /* 0x800000043f047290 */ /* 0x000fe200087fe43f */
[----:B------:R-:W-:Y:S01]  /*0e10*/  ULDC UR9, c[0x0][0x618] ;  /* 0x0001860000097ab9 */ /* 0x000fe20000000800 */
[----:B------:R-:W-:-:S02]  /*0e20*/  UIMAD UR12, UR11, UR12, UR10 ;  /* 0x0000000c0b0c72a4 */ /* 0x000fc4000f8e020a */
[----:B------:R-:W-:Y:S02]  /*0e30*/  UIMAD UR4, UR4, UR14, URZ ;  /* 0x0000000e040472a4 */ /* 0x000fe4000f8e023f */
[----:B------:R-:W-:Y:S02]  /*0e40*/  UIMAD.WIDE.U32 UR6, UR5, UR14, UR6 ;  /* 0x0000000e050672a5 */ /* 0x000fe4000f8e0006 */
[----:B------:R-:W-:Y:S01]  /*0e50*/  UIMAD UR4, UR5, UR15, UR4 ;  /* 0x0000000f050472a4 */ /* 0x000fe2000f8e0204 */
[----:B------:R-:W-:Y:S01]  /*0e60*/  ULDC UR10, c[0x0][0x608] ;  /* 0x00018200000a7ab9 */ /* 0x000fe20000000800 */
[----:B------:R-:W-:Y:S02]  /*0e70*/  ULDC UR18, c[0x0][0x658] ;  /* 0x0001960000127ab9 */ /* 0x000fe40000000800 */
[----:B------:R-:W-:Y:S01]  /*0e80*/  UIADD3 UR7, UR7, UR4, URZ ;  /* 0x0000000407077290 */ /* 0x000fe2000fffe03f */
[----:B------:R-:W-:Y:S02]  /*0e90*/  UMOV UR11, 0xffffffff ;  /* 0xffffffff000b7882 */ /* 0x000fe40000000000 */
[----:B------:R-:W-:Y:S01]  /*0ea0*/  ULDC.64 UR4, c[0x0][0x640] ;  /* 0x0001900000047ab9 */ /* 0x000fe20000000a00 */
[----:B------:R-:W-:Y:S01]  /*0eb0*/  USHF.R.U64 UR16, UR6, UR9, UR7 ;  /* 0x0000000906107299 */ /* 0x000fe20008001207 */
[----:B------:R-:W-:Y:S01]  /*0ec0*/  ISETP.NE.U32.AND P0, PT, RZ, UR4, PT ;  /* 0x00000004ff007c0c */ /* 0x000fe2000bf05070 */
[----:B------:R-:W-:-:S02]  /*0ed0*/  USHF.R.U32.HI UR7, URZ, UR9, UR7 ;  /* 0x000000093f077299 */ /* 0x000fc40008011607 */
[----:B------:R-:W-:Y:S01]  /*0ee0*/  USHF.L.U32 UR6, UR11, UR18, URZ ;  /* 0x000000120b067299 */ /* 0x000fe2000800063f */
[----:B------:R-:W-:Y:S01]  /*0ef0*/  ISETP.NE.AND.EX P0, PT, RZ, UR5, PT, P0 ;  /* 0x00000005ff007c0c */ /* 0x000fe2000bf05300 */
[----:B------:R-:W-:Y:S02]  /*0f00*/  USHF.R.U64 UR22, UR16, UR10, UR7 ;  /* 0x0000000a10167299 */ /* 0x000fe40008001207 */
[----:B------:R-:W-:Y:S02]  /*0f10*/  USHF.R.U32.HI UR7, URZ, UR10, UR7 ;  /* 0x0000000a3f077299 */ /* 0x000fe40008011607 */
[----:B------:R-:W-:Y:S02]  /*0f20*/  UISETP.NE.AND UP1, UPT, UR39, URZ, UPT ;  /* 0x0000003f2700728c */ /* 0x000fe4000bf25270 */
[----:B------:R-:W-:Y:S01]  /*0f30*/  USHF.R.U64 UR23, UR22, UR18, UR7 ;  /* 0x0000001216177299 */ /* 0x000fe20008001207 */
[----:B------:R-:W-:Y:S01]  /*0f40*/  ULDC UR17, c[0x0][0x600] ;  /* 0x0001800000117ab9 */ /* 0x000fe20000000800 */
[----:B------:R-:W-:-:S02]  /*0f50*/  ULOP3.LUT UR13, URZ, UR6, URZ, 0x33, !UPT ;  /* 0x000000063f0d7292 */ /* 0x000fc4000f8e333f */
[----:B------:R-:W-:Y:S02]  /*0f60*/  UIADD3 UR15, UR17, -0x1, URZ ;  /* 0xffffffff110f7890 */ /* 0x000fe4000fffe03f */
[----:B------:R-:W-:Y:S02]  /*0f70*/  USEL UR12, UR8, UR12, !UP1 ;  /* 0x0000000c080c7287 */ /* 0x000fe4000c800000 */
[----:B------:R-:W-:Y:S01]  /*0f80*/  USHF.R.U32.HI UR7, URZ, UR18, UR7 ;  /* 0x000000123f077299 */ /* 0x000fe20008011607 */
[----:B------:R-:W-:Y:S01]  /*0f90*/  ULDC UR19, c[0x0][0x648] ;  /* 0x0001920000137ab9 */ /* 0x000fe20000000800 */
[----:B------:R-:W-:Y:S01]  /*0fa0*/  ULDC UR20, c[0x0][0x638] ;  /* 0x00018e0000147ab9 */ /* 0x000fe20000000800 */
[----:B------:R-:W-:Y:S01]  /*0fb0*/  UMOV UR21, 0x1 ;  /* 0x0000000100157882 */ /* 0x000fe20000000000 */
[----:B------:R-:W-:Y:S01]  /*0fc0*/  UMOV UR6, UR23 ;  /* 0x0000001700067c82 */ /* 0x000fe20008000000 */
[----:B------:R-:W-:Y:S07]  /*0fd0*/  @!P0 BRA `(.L_x_11) ;  /* 0x0000000000308947 */ /* 0x000fee0003800000 */
[----:B------:R-:W-:Y:S02]  /*0fe0*/  ULDC UR10, c[0x0][0x64c] ;  /* 0x00019300000a7ab9 */ /* 0x000fe40000000800 */
        /* <DEDUP_REMOVED lines=8> */
[----:B------:R-:W-:-:S07]  /*1070*/  UIMAD.WIDE.U32.X UR4, UR14, UR5, UR10, UP0 ;  /* 0x000000050e0472a5 */ /* 0x000fce00080e040a */
[----:B------:R-:W-:Y:S01]  /*1080*/  UMOV UR6, UR4 ;  /* 0x0000000400067c82 */ /* 0x000fe20008000000 */
[----:B------:R-:W-:-:S05]  /*1090*/  UMOV UR7, UR5 ;  /* 0x0000000500077c82 */ /* 0x000fca0008000000 */
.L_x_11:
[----:B------:R-:W-:Y:S01]  /*10a0*/  USHF.R.U64 UR5, UR6, UR19, UR7 ;  /* 0x0000001306057299 */ /* 0x000fe20008001207 */
[----:B------:R-:W-:Y:S01]  /*10b0*/  IMAD.MOV.U32 R0, RZ, RZ, 0x1 ;  /* 0x00000001ff007424 */ /* 0x000fe200078e00ff */
[----:B------:R-:W-:Y:S02]  /*10c0*/  USHF.L.U32 UR4, UR21, UR18, URZ ;  /* 0x0000001215047299 */ /* 0x000fe4000800063f */
[----:B------:R-:W-:Y:S02]  /*10d0*/  ULOP3.LUT UR13, UR22, UR13, URZ, 0xc0, !UPT ;  /* 0x0000000d160d7292 */ /* 0x000fe4000f8ec03f */
[----:B------:R-:W-:Y:S02]  /*10e0*/  UIADD3 UR6, -UR5, URZ, URZ ;  /* 0x0000003f05067290 */ /* 0x000fe4000fffe13f */
[----:B------:R-:W-:Y:S02]  /*10f0*/  UIMAD UR13, UR4, UR5, UR13 ;  /* 0x00000005040d72a4 */ /* 0x000fe4000f8e020d */
[----:B------:R-:W-:-:S02]  /*1100*/  ULOP3.LUT UR15, UR16, UR15, URZ, 0xc0, !UPT ;  /* 0x0000000f100f7292 */ /* 0x000fc4000f8ec03f */
[----:B------:R-:W-:Y:S01]  /*1110*/  UIMAD UR4, UR6, UR20, UR23 ;  /* 0x00000014060472a4 */ /* 0x000fe2000f8e0217 */
[----:B------:R-:W-:Y:S01]  /*1120*/  ULDC UR5, c[0x0][0x610] ;  /* 0x0001840000057ab9 */ /* 0x000fe20000000800 */
[----:B------:R-:W-:Y:S02]  /*1130*/  UISETP.NE.AND UP0, UPT, UR39, URZ, UPT ;  /* 0x0000003f2700728c */ /* 0x000fe4000bf05270 */
[----:B------:R-:W-:Y:S02]  /*1140*/  UIMAD UR12, UR13, UR5, UR12 ;  /* 0x000000050d0c72a4 */ /* 0x000fe4000f8e020c */
[----:B------:R-:W-:-:S04]  /*1150*/  UIMAD UR4, UR4, UR17, UR15 ;  /* 0x00000011040472a4 */ /* 0x000fc8000f8e020f */
[----:B------:R-:W-:Y:S02]  /*1160*/  USEL UR40, UR4, UR12, !UP0 ;  /* 0x0000000c04287287 */ /* 0x000fe4000c000000 */
[----:B------:R-:W-:-:S12]  /*1170*/  USEL UR43, UR12, UR4, !UP0 ;  /* 0x000000040c2b7287 */ /* 0x000fd8000c000000 */
.L_x_9:
[----:B------:R-:W-:-:S08]  /*1180*/  NOP ;  /* 0x0000000000007918 */ /* 0x000fd00000000000 */
[----:B------:R-:W0:Y:S02]  /*1190*/  USETMAXREG.TRY_ALLOC.CTAPOOL UP0, 0xf0 ;  /* 0x000000f0000079c8 */ /* 0x000e240008000600 */
[----:B0-----:R-:W-:-:S13]  /*11a0*/  PLOP3.LUT P0, PT, PT, PT, UP0, 0x80, 0x0 ;  /* 0x000000000000781c */ /* 0x001fda0003f0f008 */
[----:B------:R-:W-:Y:S05]  /*11b0*/  @!P0 BRA `(.L_x_9) ;  /* 0xfffffffc00f08947 */ /* 0x000fea000383ffff */
[----:B------:R-:W-:Y:S01]  /*11c0*/  ULDC.64 UR4, c[0x0][0x598] ;  /* 0x0001660000047ab9 */ /* 0x000fe20000000a00 */
[----:B------:R-:W-:Y:S01]  /*11d0*/  ULDC.64 UR44, c[0x0][0x208] ;  /* 0x00008200002c7ab9 */ /* 0x000fe20000000a00 */
[----:B------:R-:W-:-:S04]  /*11e0*/  ISETP.NE.U32.AND P0, PT, RZ, UR4, PT ;  /* 0x00000004ff007c0c */ /* 0x000fc8000bf05070 */
[----:B------:R-:W-:-:S13]  /*11f0*/  ISETP.NE.AND.EX P0, PT, RZ, UR5, PT, P0 ;  /* 0x00000005ff007c0c */ /* 0x000fda000bf05300 */
[----:B------:R-:W-:Y:S05]  /*1200*/  @!P0 BRA `(.L_x_12) ;  /* 0x00000000001c8947 */ /* 0x000fea0003800000 */
[----:B------:R-:W0:Y:S02]  /*1210*/  LDC.64 R2, c[0x0][0x598] ;  /* 0x00016600ff027b82 */ /* 0x000e240000000a00 */
[----:B0-----:R-:W2:Y:S02]  /*1220*/  LDG.E.64 R2, desc[UR44][R2.64] ;  /* 0x0000002c02027981 */ /* 0x001ea4000c1e1b00 */
[----:B--2---:R-:W-:-:S04]  /*1230*/  ISETP.NE.U32.AND P0, PT, R2, RZ, PT ;  /* 0x000000ff0200720c */ /* 0x004fc80003f05070 */
[----:B------:R-:W-:-:S13]  /*1240*/  ISETP.NE.AND.EX P0, PT, R3, RZ, PT, P0 ;  /* 0x000000ff0300720c */ /* 0x000fda0003f05300 */
[----:B------:R-:W-:Y:S05]  /*1250*/  @!P0 BRA `(.L_x_12) ;  /* 0x0000000000088947 */ /* 0x000fea0003800000 */
[----:B------:R0:W5:Y:S01]  /*1260*/  LD.E R17, desc[UR44][R2.64] ;  /* 0x0000002c02117980 */ /* 0x000162000c101900 */
[----:B------:R-:W-:Y:S05]  /*1270*/  BRA `(.L_x_13) ;  /* 0x0000000000247947 */ /* 0x000fea0003800000 */
.L_x_12:
[----:B------:R-:W-:Y:S02]  /*1280*/  ULDC.64 UR4, c[0x0][0x588] ;  /* 0x0001620000047ab9 */ /* 0x000fe40000000a00 */
[----:B------:R-:W-:-:S04]  /*1290*/  ISETP.NE.U32.AND P0, PT, RZ, UR4, PT ;  /* 0x00000004ff007c0c */ /* 0x000fc8000bf05070 */
[----:B------:R-:W-:-:S13]  /*12a0*/  ISETP.NE.AND.EX P0, PT, RZ, UR5, PT, P0 ;  /* 0x00000005ff007c0c */ /* 0x000fda000bf05300 */
[----:B------:R-:W-:Y:S05]  /*12b0*/  @!P0 BRA `(.L_x_14) ;  /* 0x00000000000c8947 */ /* 0x000fea0003800000 */
[----:B------:R-:W0:Y:S02]  /*12c0*/  LDC.64 R2, c[0x0][0x588] ;  /* 0x00016200ff027b82 */ /* 0x000e240000000a00 */
[----:B0-----:R2:W5:Y:S01]  /*12d0*/  LDG.E R17, desc[UR44][R2.64] ;  /* 0x0000002c02117981 */ /* 0x001562000c1e1900 */
[----:B------:R-:W-:Y:S05]  /*12e0*/  BRA `(.L_x_13) ;  /* 0x0000000000087947 */ /* 0x000fea0003800000 */
.L_x_14:
[----:B------:R-:W-:Y:S02]  /*12f0*/  ULDC UR4, c[0x0][0x580] ;  /* 0x0001600000047ab9 */ /* 0x000fe40000000800 */
[----:B------:R-:W-:-:S07]  /*1300*/  IMAD.U32 R17, RZ, RZ, UR4 ;  /* 0x00000004ff117e24 */ /* 0x000fce000f8e00ff */
.L_x_13:
[----:B------:R-:W-:Y:S02]  /*1310*/  ULDC.64 UR4, c[0x0][0x5a0] ;  /* 0x0001680000047ab9 */ /* 0x000fe40000000a00 */
[----:B------:R-:W-:-:S04]  /*1320*/  ISETP.NE.U32.AND P0, PT, RZ, UR4, PT ;  /* 0x00000004ff007c0c */ /* 0x000fc8000bf05070 */
[----:B------:R-:W-:-:S13]  /*1330*/  ISETP.NE.AND.EX P0, PT, RZ, UR5, PT, P0 ;  /* 0x00000005ff007c0c */ /* 0x000fda000bf05300 */
[----:B------:R-:W-:Y:S05]  /*1340*/  @!P0 BRA `(.L_x_15) ;  /* 0x00000000001c8947 */ /* 0x000fea0003800000 */
[----:B0-2---:R-:W0:Y:S02]  /*1350*/  LDC.64 R2, c[0x0][0x5a0] ;  /* 0x00016800ff027b82 */ /* 0x005e240000000a00 */
[----:B0-----:R-:W2:Y:S02]  /*1360*/  LDG.E.64 R2, desc[UR44][R2.64] ;  /* 0x0000002c02027981 */ /* 0x001ea4000c1e1b00 */
[----:B--2---:R-:W-:-:S04]  /*1370*/  ISETP.NE.U32.AND P0, PT, R2, RZ, PT ;  /* 0x000000ff0200720c */ /* 0x004fc80003f05070 */
[----:B------:R-:W-:-:S13]  /*1380*/  ISETP.NE.AND.EX P0, PT, R3, RZ, PT, P0 ;  /* 0x000000ff0300720c */ /* 0x000fda0003f05300 */
[----:B------:R-:W-:Y:S05]  /*1390*/  @!P0 BRA `(.L_x_15) ;  /* 0x0000000000088947 */ /* 0x000fea0003800000 */
[----:B------:R0:W5:Y:S01]  /*13a0*/  LD.E R19, desc[UR44][R2.64] ;  /* 0x0000002c02137980 */ /* 0x000162000c101900 */
[----:B------:R-:W-:Y:S05]  /*13b0*/  BRA `(.L_x_16) ;  /* 0x0000000000247947 */ /* 0x000fea0003800000 */
.L_x_15:
[----:B------:R-:W-:Y:S02]  /*13c0*/  ULDC.64 UR4, c[0x0][0x590] ;  /* 0x0001640000047ab9 */ /* 0x000fe40000000a00 */
[----:B------:R-:W-:-:S04]  /*13d0*/  ISETP.NE.U32.AND P0, PT, RZ, UR4, PT ;  /* 0x00000004ff007c0c */ /* 0x000fc8000bf05070 */
[----:B------:R-:W-:-:S13]  /*13e0*/  ISETP.NE.AND.EX P0, PT, RZ, UR5, PT, P0 ;  /* 0x00000005ff007c0c */ /* 0x000fda000bf05300 */
[----:B------:R-:W-:Y:S05]  /*13f0*/  @!P0 BRA `(.L_x_17) ;  /* 0x00000000000c8947 */ /* 0x000fea0003800000 */
[----:B0-2---:R-:W0:Y:S02]  /*1400*/  LDC.64 R2, c[0x0][0x590] ;  /* 0x00016400ff027b82 */ /* 0x005e240000000a00 */
[----:B0-----:R2:W5:Y:S01]  /*1410*/  LDG.E R19, desc[UR44][R2.64] ;  /* 0x0000002c02137981 */ /* 0x001562000c1e1900 */
[----:B------:R-:W-:Y:S05]  /*1420*/  BRA `(.L_x_16) ;  /* 0x0000000000087947 */ /* 0x000fea0003800000 */
.L_x_17:
[----:B------:R-:W-:Y:S02]  /*1430*/  ULDC UR4, c[0x0][0x584] ;  /* 0x0001610000047ab9 */ /* 0x000fe40000000800 */
[----:B------:R-:W-:-:S07]  /*1440*/  IMAD.U32 R19, RZ, RZ, UR4 ;  /* 0x00000004ff137e24 */ /* 0x000fce000f8e00ff */
.L_x_16:
[----:B------:R-:W-:-:S13]  /*1450*/  LOP3.LUT P0, RZ, R0, 0xff, RZ, 0xc0, !PT ;  /* 0x000000ff00ff7812 */ /* 0x000fda000780c0ff */
[----:B------:R-:W-:Y:S05]  /*1460*/  @!P0 EXIT ;  /* 0x000000000000894d */ /* 0x000fea0003800000 */
[----:B0-2---:R-:W0:Y:S01]  /*1470*/  LDC.64 R2, c[0x0][0x5c8] ;  /* 0x00017200ff027b82 */ /* 0x005e220000000a00 */
[----:B------:R-:W-:Y:S01]  /*1480*/  ULDC UR4, c[0x0][0x28c] ;  /* 0x0000a30000047ab9 */ /* 0x000fe20000000800 */
[----:B------:R-:W-:Y:S01]  /*1490*/  UMOV UR36, URZ ;  /* 0x0000003f00247c82 */ /* 0x000fe20008000000 */
[----:B------:R-:W-:Y:S01]  /*14a0*/  UIADD3 UR4, UR4, 0x1f, URZ ;  /* 0x0000001f04047890 */ /* 0x000fe2000fffe03f */
[----:B------:R-:W-:-:S03]  /*14b0*/  UMOV UR37, URZ ;  /* 0x0000003f00257c82 */ /* 0x000fc60008000000 */
[----:B------:R-:W-:-:S04]  /*14c0*/  USHF.R.S32.HI UR5, URZ, 0x1f, UR4 ;  /* 0x0000001f3f057899 */ /* 0x000fc80008011404 */
[----:B------:R-:W-:-:S04]  /*14d0*/  ULEA.HI UR5, UR5, UR4, URZ, 0x5 ;  /* 0x0000000405057291 */ /* 0x000fc8000f8f283f */
[----:B------:R-:W-:Y:S01]  /*14e0*/  USHF.R.S32.HI UR42, URZ, 0x5, UR5 ;  /* 0x000000053f2a7899 */ /* 0x000fe20008011405 */
[C-C-:B0-----:R-:W-:Y:S01]  /*14f0*/  SHF.L.U64.HI R0, R2.reuse, 0x8, R3.reuse ;  /* 0x0000000802007819 */ /* 0x141fe20000010203 */
[C---:B------:R-:W-:Y:S01]  /*1500*/  IMAD.SHL.U32 R236, R2.reuse, 0x80, RZ ;  /* 0x0000008002ec7824 */ /* 0x040fe200078e00ff */
[C-C-:B------:R-:W-:Y:S01]  /*1510*/  SHF.L.U64.HI R237, R2.reuse, 0x7, R3.reuse ;  /* 0x0000000702ed7819 */ /* 0x140fe20000010203 */
[C---:B------:R-:W-:Y:S01]  /*1520*/  IMAD.SHL.U32 R233, R2.reuse, 0x8, RZ ;  /* 0x0000000802e97824 */ /* 0x040fe200078e00ff */
[C---:B------:R-:W-:Y:S01]  /*1530*/  SHF.L.U64.HI R23, R2.reuse, 0x3, R3 ;  /* 0x0000000302177819 */ /* 0x040fe20000010203 */
[----:B------:R0:W-:Y:S02]  /*1540*/  STL [R1+0x200], R0 ;  /* 0x0002000001007387 */ /* 0x0001e40000100800 */
[----:B0-----:R-:W-:-:S05]  /*1550*/  IMAD.SHL.U32 R0, R2, 0x100, RZ ;  /* 0x0000010002007824 */ /* 0x001fca00078e00ff */
[----:B------:R0:W-:Y:S02]  /*1560*/  STL [R1+0x204], R0 ;  /* 0x0002040001007387 */ /* 0x0001e40000100800 */
.L_x_85:
[----:B0-----:R-:W0:Y:S01]  /*1570*/  S2R R0, SR_TID.X ;  /* 0x0000000000007919 */ /* 0x001e220000002100 */
[----:B------:R-:W2:Y:S01]  /*1580*/  S2UR UR6, SR_CgaCtaId ;  /* 0x00000000000679c3 */ /* 0x000ea20000008800 */
[----:B------:R-:W-:Y:S02]  /*1590*/  UMOV UR46, 0x400 ;  /* 0x00000400002e7882 */ /* 0x000fe40000000000 */
[----:B--2---:R-:W-:Y:S01]  /*15a0*/  ULEA UR46, UR6, UR46, 0x18 ;  /* 0x0000002e062e7291 */ /* 0x004fe2000f8ec03f */
[----:B0-----:R-:W-:-:S04]  /*15b0*/  LOP3.LUT R0, R0, 0x80, RZ, 0xc0, !PT ;  /* 0x0000008000007812 */ /* 0x001fc800078ec0ff */
[----:B------:R-:W-:-:S06]  /*15c0*/  SHF.R.U32.HI R0, RZ, 0x7, R0 ;  /* 0x00000007ff007819 */ /* 0x000fcc0000011600 */
[----:B------:R-:W0:Y:S02]  /*15d0*/  SHFL.IDX PT, R0, R0, RZ, 0x1f ;  /* 0x00001fff00007589 */ /* 0x000e2400000e0000 */
[----:B0-----:R-:W-:-:S13]  /*15e0*/  R2UR UR4, R0 ;  /* 0x00000000000472ca */ /* 0x001fda00000e0000 */
[----:B------:R-:W-:-:S04]  /*15f0*/  ULEA.HI UR5, UR4, UR4, URZ, 0x1 ;  /* 0x0000000404057291 */ /* 0x000fc8000f8f083f */
[----:B------:R-:W-:-:S04]  /*1600*/  ULOP3.LUT UR5, UR5, 0x1ffffe, URZ, 0xc0, !UPT ;  /* 0x001ffffe05057892 */ /* 0x000fc8000f8ec03f */
[----:B------:R-:W-:-:S03]  /*1610*/  UIADD3 UR5, UR4, -UR5, URZ ;  /* 0x8000000504057290 */ /* 0x000fc6000fffe03f */
[----:B------:R-:W-:Y:S01]  /*1620*/  ULDC UR4, c[0x0][0x28c] ;  /* 0x0000a30000047ab9 */ /* 0x000fe20000000800 */
[----:B------:R-:W-:Y:S01]  /*1630*/  ULEA UR5, UR5, UR46, 0xb ;  /* 0x0000002e05057291 */ /* 0x000fe2000f8e583f */
[----:B------:R-:W-:-:S03]  /*1640*/  ISETP.LT.AND P0, PT, RZ, UR4, PT ;  /* 0x00000004ff007c0c */ /* 0x000fc6000bf01270 */
[----:B------:R-:W-:-:S04]  /*1650*/  UIADD3 UR5, UR5, 0x180, URZ ;  /* 0x0000018005057890 */ /* 0x000fc8000fffe03f */
[----:B------:R-:W-:-:S04]  /*1660*/  USHF.R.U32.HI UR5, URZ, 0x4, UR5 ;  /* 0x000000043f057899 */ /* 0x000fc80008011605 */
[----:B------:R-:W-:Y:S02]  /*1670*/  ULOP3.LUT UR47, UR5, 0x3fff, URZ, 0xc0, !UPT ;  /* 0x00003fff052f7892 */ /* 0x000fe4000f8ec03f */
[----:B-----5:R-:W-:Y:S10]  /*1680*/  @P0 BRA `(.L_x_18) ;  /* 0x0000000000400947 */ /* 0x020ff40003800000 */
[----:B------:R-:W-:Y:S01]  /*1690*/  MOV R0, 0x0 ;  /* 0x0000000000007802 */ /* 0x000fe20000000f00 */
[----:B------:R-:W-:Y:S01]  /*16a0*/  ULDC.64 UR4, c[0x4][0x68] ;  /* 0x01001a0000047ab9 */ /* 0x000fe20000000a00 */
[----:B------:R-:W-:Y:S01]  /*16b0*/  ULDC.64 UR6, c[0x4][0x8] ;  /* 0x0100020000067ab9 */ /* 0x000fe20000000a00 */
[----:B------:R-:W-:Y:S01]  /*16c0*/  IMAD.U32 R4, RZ, RZ, UR4 ;  /* 0x00000004ff047e24 */ /* 0x000fe2000f8e00ff */
[----:B------:R0:W2:Y:S01]  /*16d0*/  LDC.64 R2, c[0x4][R0] ;  /* 0x0100000000027b82 */ /* 0x0000a20000000a00 */
[----:B------:R-:W-:Y:S01]  /*16e0*/  IMAD.U32 R5, RZ, RZ, UR5 ;  /* 0x00000005ff057e24 */ /* 0x000fe2000f8e00ff */
[----:B------:R-:W-:Y:S01]  /*16f0*/  ULDC.64 UR4, c[0x4][0x70] ;  /* 0x01001c0000047ab9 */ /* 0x000fe20000000a00 */
[----:B------:R-:W-:Y:S02]  /*1700*/  IMAD.U32 R10, RZ, RZ, UR6 ;  /* 0x00000006ff0a7e24 */ /* 0x000fe4000f8e00ff */
[----:B-1----:R-:W-:Y:S02]  /*1710*/  IMAD.U32 R6, RZ, RZ, UR4 ;  /* 0x00000004ff067e24 */ /* 0x002fe4000f8e00ff */
[----:B------:R-:W-:-:S02]  /*1720*/  IMAD.U32 R7, RZ, RZ, UR5 ;  /* 0x00000005ff077e24 */ /* 0x000fc4000f8e00ff */
[----:B------:R-:W-:Y:S02]  /*1730*/  IMAD.U32 R11, RZ, RZ, UR7 ;  /* 0x00000007ff0b7e24 */ /* 0x000fe4000f8e00ff */
[----:B------:R-:W-:Y:S02]  /*1740*/  IMAD.MOV.U32 R8, RZ, RZ, 0x1e1 ;  /* 0x000001e1ff087424 */ /* 0x000fe400078e00ff */
[----:B------:R-:W-:Y:S02]  /*1750*/  IMAD.MOV.U32 R12, RZ, RZ, 0x1 ;  /* 0x00000001ff0c7424 */ /* 0x000fe400078e00ff */
[----:B0-----:R-:W-:-:S07]  /*1760*/  IMAD.MOV.U32 R13, RZ, RZ, RZ ;  /* 0x000000ffff0d7224 */ /* 0x001fce00078e00ff */
[----:B------:R-:W-:-:S07]  /*1770*/  LEPC R20, `(.L_x_18) ;  /* 0x000000001014794e */ /* 0x000fce0000000000 */
[----:B--2--5:R-:W-:Y:S05]  /*1780*/  CALL.ABS.NOINC R2 ;  /* 0x0000000002007343 */ /* 0x024fea0003c00000 */
.L_x_18:
[----:B------:R-:W-:-:S06]  /*1790*/  ULOP3.LUT UR4, UR38, 0x1, URZ, 0xfc, !UPT ;  /* 0x0000000126047892 */ /* 0x000fcc000f8efc3f */
[----:B------:R-:W-:-:S05]  /*17a0*/  IMAD.U32 R0, RZ, RZ, UR4 ;  /* 0x00000004ff007e24 */ /* 0x000fca000f8e00ff */
[----:B------:R-:W-:-:S13]  /*17b0*/  ISETP.NE.AND P0, PT, R0, 0x3, PT ;  /* 0x000000030000780c */ /* 0x000fda0003f05270 */
[----:B------:R-:W-:Y:S05]  /*17c0*/  @!P0 BRA `(.L_x_19) ;  /* 0x0000000000048947 */ /* 0x000fea0003800000 */
[----:B------:R-:W-:Y:S01]  /*17d0*/  BPT.TRAP 0x1 ;  /* 0x000000040000795c */ /* 0x000fe20000300000 */
.L_x_19:
[----:B------:R-:W-:Y:S02]  /*17e0*/  IMAD.U32 R3, RZ, RZ, UR37 ;  /* 0x00000025ff037e24 */ /* 0x000fe4000f8e00ff */
[----:B------:R-:W-:-:S03]  /*17f0*/  IMAD.U32 R0, RZ, RZ, UR36 ;  /* 0x00000024ff007e24 */ /* 0x000fc6000f8e00ff */
[----:B------:R-:W-:Y:S02]  /*1800*/  LEA R3, R3, UR46, 0x3 ;  /* 0x0000002e03037c11 */ /* 0x000fe4000f8e18ff */
[----:B------:R-:W-:-:S04]  /*1810*/  SHF.L.U32 R0, R0, 0x1f, RZ ;  /* 0x0000001f00007819 */ /* 0x000fc800000006ff */
[----:B------:R0:W2:Y:S01]  /*1820*/  SYNCS.PHASECHK.TRANS64.TRYWAIT P1, [R3+URZ], R0 ;  /* 0x00000000030075a7 */ /* 0x0000a2000802017f */
[----:B------:R-:W-:Y:S05]  /*1830*/  @!P0 BRA `(.L_x_20) ;  /* 0x0000000000048947 */ /* 0x000fea0003800000 */
[----:B------:R-:W-:Y:S01]  /*1840*/  BPT.TRAP 0x1 ;  /* 0x000000040000795c */ /* 0x000fe20000300000 */
.L_x_20:
[----:B--2---:R-:W-:Y:S05]  /*1850*/  @P1 BRA `(.L_x_21) ;  /* 0x0000000000081947 */ /* 0x004fea0003800000 */
[----:B------:R-:W2:Y:S02]  /*1860*/  SYNCS.PHASECHK.TRANS64.TRYWAIT P1, [R3+URZ], R0 ;  /* 0x00000000030075a7 */ /* 0x000ea4000802017f */
[----:B--2---:R-:W-:Y:S05]  /*1870*/  @!P1 BRA `(.L_x_22) ;  /* 0x0000018800289947 */ /* 0x004fea0003800000 */
.L_x_21:
[----:B------:R-:W-:-:S04]  /*1880*/  UISETP.LT.AND UP0, UPT, UR42, 0x1, UPT ;  /* 0x000000012a00788c */ /* 0x000fc8000bf01270 */
[----:B------:R-:W-:-:S06]  /*1890*/  USEL UR4, UR42, 0x1, UP0 ;  /* 0x000000012a047887 */ /* 0x000fcc0008000000 */
[----:B0-2---:R-:W-:Y:S01]  /*18a0*/  IMAD.U32 R3, RZ, RZ, UR4 ;  /* 0x00000004ff037e24 */ /* 0x005fe2000f8e00ff */
[----:B------:R-:W-:Y:S05]  /*18b0*/  WARPSYNC.ALL ;  /* 0x0000000000007948 */ /* 0x000fea0003800000 */
[----:B------:R-:W-:-:S04]  /*18c0*/  IADD3 R3, -R3, UR42, RZ ;  /* 0x0000002a03037c10 */ /* 0x000fc8000fffe1ff */
[----:B------:R-:W-:Y:S01]  /*18d0*/  ISETP.GE.AND P1, PT, R3, 0x1, PT ;  /* 0x000000010300780c */ /* 0x000fe20003f26270 */
[----:B------:R-:W-:Y:S01]  /*18e0*/  UIADD3 UR46, UR46, 0x21180, URZ ;  /* 0x000211802e2e7890 */ /* 0x000fe2000fffe03f */
[----:B------:R-:W-:Y:S01]  /*18f0*/  WARPGROUP.ARRIVE ;  /* 0x00000000000079c5 */ /* 0x000fe20000000000 */
[----:B------:R-:W-:Y:S02]  /*1900*/  ULOP3.LUT UR32, UR47, 0x10000, URZ, 0xfc, !UPT ;  /* 0x000100002f207892 */ /* 0x000fe4000f8efc3f */
[----:B------:R-:W-:Y:S02]  /*1910*/  USHF.R.U32.HI UR46, URZ, 0x4, UR46 ;  /* 0x000000043f2e7899 */ /* 0x000fe4000801162e */
[----:B------:R-:W-:Y:S02]  /*1920*/  UIMAD UR24, UR37, 0x300, UR32 ;  /* 0x00000300251878a4 */ /* 0x000fe4000f8e0220 */
[----:B------:R-:W-:Y:S01]  /*1930*/  ULOP3.LUT UR33, UR46, 0x3fff, URZ, 0xc0, !UPT ;  /* 0x00003fff2e217892 */ /* 0x000fe2000f8ec03f */
[----:B------:R-:W-:Y:S01]  /*1940*/  UMOV UR25, 0xc0000010 ;  /* 0xc000001000197882 */ /* 0x000fe20000000000 */
[----:B------:R-:W-:-:S02]  /*1950*/  UMOV UR27, 0xc0000010 ;  /* 0xc0000010001b7882 */ /* 0x000fc40000000000 */
[----:B------:R-:W-:Y:S01]  /*1960*/  ULOP3.LUT UR33, UR33, 0x10000, URZ, 0xfc, !UPT ;  /* 0x0001000021217892 */ /* 0x000fe2000f8efc3f */
[----:B------:R-:W-:Y:S01]  /*1970*/  UMOV UR20, UR24 ;  /* 0x0000001800147c82 */ /* 0x000fe20008000000 */
[----:B------:R-:W-:Y:S02]  /*1980*/  UMOV UR21, UR25 ;  /* 0x0000001900157c82 */ /* 0x000fe40008000000 */
[----:B------:R-:W-:Y:S01]  /*1990*/  UIMAD UR26, UR37, 0x1c0, UR33 ;  /* 0x000001c0251a78a4 */ /* 0x000fe2000f8e0221 */
[----:B------:R-:W-:Y:S01]  /*19a0*/  UMOV UR23, 0xc0000010 ;  /* 0xc000001000177882 */ /* 0x000fe20000000000 */
[----:B------:R-:W-:Y:S02]  /*19b0*/  UMOV UR16, UR24 ;  /* 0x0000001800107c82 */ /* 0x000fe40008000000 */
[----:B------:R-:W-:Y:S02]  /*19c0*/  UIADD3 UR22, UR26, 0x40, URZ ;  /* 0x000000401a167890 */ /* 0x000fe4000fffe03f */
[----:B------:R-:W-:Y:S01]  /*19d0*/  UIADD3 UR18, UR26, 0x80, URZ ;  /* 0x000000801a127890 */ /* 0x000fe2000fffe03f */
[----:B------:R-:W-:-:S02]  /*19e0*/  UMOV UR17, UR25 ;  /* 0x0000001900117c82 */ /* 0x000fc40008000000 */
[----:B------:R-:W-:Y:S01]  /*19f0*/  IGMMA.64x32x32.S8.S8 R24, gdesc[UR24], RZ, !UPT, gsb0 ;  /* 0x01200000181879f1 */ /* 0x000fe2000c0410ff */
[----:B------:R-:W-:Y:S01]  /*1a00*/  UMOV UR19, 0xc0000010 ;  /* 0xc000001000137882 */ /* 0x000fe20000000000 */
[----:B------:R-:W-:Y:S01]  /*1a10*/  UIADD3 UR14, UR26, 0xc0, URZ ;  /* 0x000000c01a0e7890 */ /* 0x000fe2000fffe03f */
[----:B------:R-:W-:Y:S01]  /*1a20*/  UMOV UR12, UR24 ;  /* 0x00000018000c7c82 */ /* 0x000fe20008000000 */
[----:B------:R-:W-:Y:S01]  /*1a30*/  UMOV UR13, UR25 ;  /* 0x00000019000d7c82 */ /* 0x000fe20008000000 */
        /* <DEDUP_REMOVED lines=13> */
[----:B------:R-:W-:-:S02]  /*1b10*/  WARPGROUP.DEPBAR.LE gsb0, 0x0 ;  /* 0x00008000000079c5 */ /* 0x000fc40000010000 */
[----:B------:R-:W-:Y:S04]  /*1b20*/  STL.64 [R1+0x1c0], R24 ;  /* 0x0001c01801007387 */ /* 0x000fe80000100a00 */
[----:B------:R-:W-:Y:S04]  /*1b30*/  STL.64 [R1+0x1c8], R26 ;  /* 0x0001c81a01007387 */ /* 0x000fe80000100a00 */
[----:B------:R-:W-:Y:S04]  /*1b40*/  STL.64 [R1+0x1d0], R28 ;  /* 0x0001d01c01007387 */ /* 0x000fe80000100a00 */
[----:B------:R-:W-:Y:S04]  /*1b50*/  STL.64 [R1+0x1d8], R30 ;  /* 0x0001d81e01007387 */ /* 0x000fe80000100a00 */
[----:B------:R-:W-:Y:S04]  /*1b60*/  STL.64 [R1+0x1e0], R32 ;  /* 0x0001e02001007387 */ /* 0x000fe80000100a00 */
[----:B------:R-:W-:Y:S04]  /*1b70*/  STL.64 [R1+0x1e8], R34 ;  /* 0x0001e82201007387 */ /* 0x000fe80000100a00 */
[----:B------:R-:W-:Y:S04]  /*1b80*/  STL.64 [R1+0x1f0], R36 ;  /* 0x0001f02401007387 */ /* 0x000fe80000100a00 */
[----:B------:R0:W-:Y:S02]  /*1b90*/  STL.64 [R1+0x1f8], R38 ;  /* 0x0001f82601007387 */ /* 0x0001e40000100a00 */
[----:B0-----:R-:W-:-:S06]  /*1ba0*/  WARPGROUP.ARRIVE ;  /* 0x00000000000079c5 */ /* 0x001fcc0000000000 */
[----:B------:R-:W-:Y:S03]  /*1bb0*/  IGMMA.64x32x32.S8.S8 R24, gdesc[UR20], RZ, !UPT, gsb0 ;  /* 0x01200000141879f1 */ /* 0x000fe6000c0410ff */
[----:B------:R-:W-:Y:S02]  /*1bc0*/  WARPGROUP.DEPBAR.LE gsb0, 0x0 ;  /* 0x00008000000079c5 */ /* 0x000fe40000010000 */
        /* <DEDUP_REMOVED lines=11> */
[----:B------:R-:W-:Y:S01]  /*1c80*/  WARPGROUP.ARRIVE ;  /* 0x00000000000079c5 */ /* 0x000fe20000000000 */
[----:B------:R-:W-:Y:S04]  /*1c90*/  STL.64 [R1+0x40], R24 ;  /* 0x0000401801007387 */ /* 0x000fe80000100a00 */
[----:B------:R-:W-:Y:S01]  /*1ca0*/  STL.64 [R1+0x48], R26 ;  /* 0x0000481a01007387 */ /* 0x000fe20000100a00 */
[----:B------:R-:W-:Y:S03]  /*1cb0*/  IGMMA.64x32x32.S8.S8 R200, gdesc[UR12], RZ, !UPT, gsb0 ;  /* 0x012000000cc879f1 */ /* 0x000fe6000c0410ff */
[----:B------:R-:W-:Y:S04]  /*1cc0*/  STL.64 [R1+0x50], R28 ;  /* 0x0000501c01007387 */ /* 0x000fe80000100a00 */
[----:B------:R-:W-:Y:S04]  /*1cd0*/  STL.64 [R1+0x58], R30 ;  /* 0x0000581e01007387 */ /* 0x000fe80000100a00 */
[----:B------:R-:W-:Y:S04]  /*1ce0*/  STL.64 [R1+0x60], R32 ;  /* 0x0000602001007387 */ /* 0x000fe80000100a00 */
[----:B------:R-:W-:Y:S04]  /*1cf0*/  STL.64 [R1+0x68], R34 ;  /* 0x0000682201007387 */ /* 0x000fe80000100a00 */
[----:B------:R-:W-:Y:S04]  /*1d00*/  STL.64 [R1+0x70], R36 ;  /* 0x0000702401007387 */ /* 0x000fe80000100a00 */
[----:B------:R0:W-:Y:S01]  /*1d10*/  STL.64 [R1+0x78], R38 ;  /* 0x0000782601007387 */ /* 0x0001e20000100a00 */
[----:B------:R-:W-:-:S02]  /*1d20*/  WARPGROUP.DEPBAR.LE gsb0, 0x0 ;  /* 0x00008000000079c5 */ /* 0x000fc40000010000 */
[----:B------:R-:W-:-:S06]  /*1d30*/  WARPGROUP.ARRIVE ;  /* 0x00000000000079c5 */ /* 0x000fcc0000000000 */
[----:B------:R-:W-:Y:S01]  /*1d40*/  IGMMA.64x32x32.S8.S8 R152, gdesc[UR8], RZ, !UPT, gsb0 ;  /* 0x01200000089879f1 */ /* 0x000fe2000c0410ff */
[----:B------:R-:W-:Y:S02]  /*1d50*/  UIADD3 UR8, UR24, 0x100, URZ ;  /* 0x0000010018087890 */ /* 0x000fe4000fffe03f */
[----:B------:R-:W-:Y:S02]  /*1d60*/  WARPGROUP.DEPBAR.LE gsb0, 0x0 ;  /* 0x00008000000079c5 */ /* 0x000fe40000010000 */
[----:B------:R-:W-:-:S06]  /*1d70*/  WARPGROUP.ARRIVE ;  /* 0x00000000000079c5 */ /* 0x000fcc0000000000 */
[----:B------:R-:W-:Y:S03]  /*1d80*/  IGMMA.64x32x32.S8.S8 R104, gdesc[UR4], RZ, !UPT, gsb0 ;  /* 0x01200000046879f1 */ /* 0x000fe6000c0410ff */
[----:B------:R-:W-:Y:S02]  /*1d90*/  WARPGROUP.DEPBAR.LE gsb0, 0x0 ;  /* 0x00008000000079c5 */ /* 0x000fe40000010000 */
[----:B------:R-:W-:-:S06]  /*1da0*/  WARPGROUP.ARRIVE ;  /* 0x00000000000079c5 */ /* 0x000fcc0000000000 */
[----:B------:R-:W-:Y:S01]  /*1db0*/  IGMMA.64x32x32.S8.S8 R56, gdesc[UR28], RZ, !UPT, gsb0 ;  /* 0x012000001c3879f1 */ /* 0x000fe2000c0410ff */
[----:B------:R-:W-:Y:S01]  /*1dc0*/  UMOV UR28, UR8 ;  /* 0x00000008001c7c82 */ /* 0x000fe20008000000 */
[----:B------:R-:W-:Y:S01]  /*1dd0*/  UMOV UR29, 0xc0000010 ;  /* 0xc0000010001d7882 */ /* 0x000fe20000000000 */
[----:B------:R-:W-:Y:S01]  /*1de0*/  UMOV UR4, UR28 ;  /* 0x0000001c00047c82 */ /* 0x000fe20008000000 */
        /* <DEDUP_REMOVED lines=10> */
[----:B------:R-:W-:-:S02]  /*1e90*/  WARPGROUP.DEPBAR.LE gsb0, 0x0 ;  /* 0x00008000000079c5 */ /* 0x000fc40000010000 */
[----:B------:R-:W-:-:S06]  /*1ea0*/  WARPGROUP.ARRIVE ;  /* 0x00000000000079c5 */ /* 0x000fcc0000000000 */
[----:B------:R-:W-:Y:S03]  /*1eb0*/  IGMMA.64x32x32.S8.S8 R40, gdesc[UR28], RZ, !UPT, gsb0 ;  /* 0x012000001c2879f1 */ /* 0x000fe6000c0410ff */
[----:B------:R-:W-:Y:S02]  /*1ec0*/  WARPGROUP.DEPBAR.LE gsb0, 0x0 ;  /* 0x00008000000079c5 */ /* 0x000fe40000010000 */
[----:B------:R-:W-:-:S06]  /*1ed0*/  WARPGROUP.ARRIVE ;  /* 0x00000000000079c5 */ /* 0x000fcc0000000000 */
[----:B------:R-:W-:Y:S01]  /*1ee0*/  IGMMA.64x32x32.S8.S8 R88, gdesc[UR4], RZ, !UPT, gsb0 ;  /* 0x01200000045879f1 */ /* 0x000fe2000c0410ff */
[----:B------:R-:W-:-:S03]  /*1ef0*/  UIADD3 UR4, UR24, 0x200, URZ ;  /* 0x0000020018047890 */ /* 0x000fc6000fffe03f */
[----:B------:R-:W-:Y:S01]  /*1f00*/  UMOV UR24, UR28 ;  /* 0x0000001c00187c82 */ /* 0x000fe20008000000 */
[----:B------:R-:W-:Y:S02]  /*1f10*/  WARPGROUP.DEPBAR.LE gsb0, 0x0 ;  /* 0x00008000000079c5 */ /* 0x000fe40000010000 */
[----:B------:R-:W-:-:S06]  /*1f20*/  WARPGROUP.ARRIVE ;  /* 0x00000000000079c5 */ /* 0x000fcc0000000000 */
[----:B------:R-:W-:Y:S03]  /*1f30*/  IGMMA.64x32x32.S8.S8 R136, gdesc[UR8], RZ, !UPT, gsb0 ;  /* 0x01200000088879f1 */ /* 0x000fe6000c0410ff */
[----:B------:R-:W-:Y:S02]  /*1f40*/  WARPGROUP.DEPBAR.LE gsb0, 0x0 ;  /* 0x00008000000079c5 */ /* 0x000fe40000010000 */
[----:B------:R-:W-:-:S06]  /*1f50*/  WARPGROUP.ARRIVE ;  /* 0x00000000000079c5 */ /* 0x000fcc0000000000 */
[----:B------:R-:W-:Y:S03]  /*1f60*/  IGMMA.64x32x32.S8.S8 R184, gdesc[UR12], RZ, !UPT, gsb0 ;  /* 0x012000000cb879f1 */ /* 0x000fe6000c0410ff */
[----:B------:R-:W-:Y:S02]  /*1f70*/  WARPGROUP.DEPBAR.LE gsb0, 0x0 ;  /* 0x00008000000079c5 */ /* 0x000fe40000010000 */
[----:B0-----:R-:W-:-:S06]  /*1f80*/  WARPGROUP.ARRIVE ;  /* 0x00000000000079c5 */ /* 0x001fcc0000000000 */
[----:B------:R-:W-:Y:S03]  /*1f90*/  IGMMA.64x32x32.S8.S8 R24, gdesc[UR16], RZ, !UPT, gsb0 ;  /* 0x01200000101879f1 */ /* 0x000fe6000c0410ff */
[----:B------:R-:W-:Y:S02]  /*1fa0*/  WARPGROUP.DEPBAR.LE gsb0, 0x0 ;  /* 0x00008000000079c5 */ /* 0x000fe40000010000 */
[----:B------:R-:W-:Y:S04]  /*1fb0*/  STL.64 [R1], R24 ;  /* 0x0000001801007387 */ /* 0x000fe80000100a00 */
        /* <DEDUP_REMOVED lines=69> */
[----:B------:R-:W-:Y:S03]  /*2410*/  IGMMA.64x32x32.S8.S8 R168, gdesc[UR12], RZ, !UPT, gsb0 ;  /* 0x012000000ca879f1 */ /* 0x000fe6000c0410ff */
        /* <DEDUP_REMOVED lines=10> */
[----:B------:R-:W-:Y:S05]  /*24c0*/  @!P1 BRA `(.L_x_23) ;  /* 0x0000001400cc9947 */ /* 0x000fea0003800000 */
[----:B------:R-:W-:Y:S02]  /*24d0*/  UIADD3 UR35, UR37, 0x1, URZ ;  /* 0x0000000125237890 */ /* 0x000fe4000fffe03f */
[----:B------:R-:W-:Y:S02]  /*24e0*/  IMAD.U32 R0, RZ, RZ, UR37 ;  /* 0x00000025ff007e24 */ /* 0x000fe4000f8e00ff */
[----:B------:R-:W-:-:S04]  /*24f0*/  UISETP.NE.AND UP0, UPT, UR35, 0xb, UPT ;  /* 0x0000000b2300788c */ /* 0x000fc8000bf05270 */
[----:B------:R-:W-:Y:S02]  /*2500*/  USEL UR4, URZ, 0x1, UP0 ;  /* 0x000000013f047887 */ /* 0x000fe40008000000 */
[----:B------:R-:W-:Y:S02]  /*2510*/  USEL UR35, UR35, URZ, UP0 ;  /* 0x0000003f23237287 */ /* 0x000fe40008000000 */
[----:B------:R-:W-:-:S06]  /*2520*/  ULOP3.LUT UR4, UR36, UR4, URZ, 0x3c, !UPT ;  /* 0x0000000424047292 */ /* 0x000fcc000f8e3c3f */
[----:B------:R-:W-:-:S07]  /*2530*/  IMAD.U32 R2, RZ, RZ, UR4 ;  /* 0x00000004ff027e24 */ /* 0x000fce000f8e00ff */
.L_x_30:
[----:B-----5:R-:W-:Y:S05]  /*2540*/  @!P0 BRA `(.L_x_24) ;  /* 0x0000000000048947 */ /* 0x020fea0003800000 */
[----:B------:R-:W-:Y:S01]  /*2550*/  BPT.TRAP 0x1 ;  /* 0x000000040000795c */ /* 0x000fe20000300000 */
.L_x_24:
[----:B------:R-:W0:Y:S01]  /*2560*/  S2UR UR4, SR_CgaCtaId ;  /* 0x00000000000479c3 */ /* 0x000e220000008800 */
[----:B------:R-:W-:Y:S01]  /*2570*/  UMOV UR34, 0x400 ;  /* 0x0000040000227882 */ /* 0x000fe20000000000 */
[----:B------:R-:W-:Y:S01]  /*2580*/  SHF.L.U32 R4, R2, 0x1f, RZ ;  /* 0x0000001f02047819 */ /* 0x000fe200000006ff */
[----:B0-----:R-:W-:-:S04]  /*2590*/  ULEA UR34, UR4, UR34, 0x18 ;  /* 0x0000002204227291 */ /* 0x001fc8000f8ec03f */
[----:B------:R-:W-:-:S09]  /*25a0*/  ULEA UR4, UR35, UR34, 0x3 ;  /* 0x0000002223047291 */ /* 0x000fd2000f8e183f */
[----:B------:R0:W2:Y:S01]  /*25b0*/  SYNCS.PHASECHK.TRANS64.TRYWAIT P1, [UR4], R4 ;  /* 0x00000004ff0075a7 */ /* 0x0000a20008020144 */
[----:B------:R-:W-:Y:S05]  /*25c0*/  @!P0 BRA `(.L_x_25) ;  /* 0x0000000000048947 */ /* 0x000fea0003800000 */
[----:B------:R-:W-:Y:S01]  /*25d0*/  BPT.TRAP 0x1 ;  /* 0x000000040000795c */ /* 0x000fe20000300000 */
.L_x_25:
[----:B--2---:R-:W-:Y:S05]  /*25e0*/  @P1 BRA `(.L_x_26) ;  /* 0x0000000000081947 */ /* 0x004fea0003800000 */
[----:B------:R-:W2:Y:S02]  /*25f0*/  SYNCS.PHASECHK.TRANS64.TRYWAIT P1, [UR4], R4 ;  /* 0x00000004ff0075a7 */ /* 0x000ea40008020144 */
[----:B--2---:R-:W-:Y:S05]  /*2600*/  @!P1 BRA `(.L_x_27) ;  /* 0x0000017800d89947 */ /* 0x004fea0003800000 */
.L_x_26:
[----:B------:R-:W-:Y:S04]  /*2610*/  STL.64 [R1+0x368], R232 ;  /* 0x000368e801007387 */ /* 0x000fe80000100a00 */
[----:B------:R-:W-:Y:S04]  /*2620*/  STL.64 [R1+0x360], R230 ;  /* 0x000360e601007387 */ /* 0x000fe80000100a00 */
[----:B------:R-:W-:Y:S04]  /*2630*/  STL.64 [R1+0x358], R228 ;  /* 0x000358e401007387 */ /* 0x000fe80000100a00 */
[----:B------:R-:W-:Y:S04]  /*2640*/  STL.64 [R1+0x350], R226 ;  /* 0x000350e201007387 */ /* 0x000fe80000100a00 */
[----:B------:R-:W-:Y:S04]  /*2650*/  STL.64 [R1+0x348], R224 ;  /* 0x000348e001007387 */ /* 0x000fe80000100a00 */
[----:B------:R-:W-:Y:S04]  /*2660*/  STL.64 [R1+0x340], R222 ;  /* 0x000340de01007387 */ /* 0x000fe80000100a00 */
[----:B------:R3:W-:Y:S04]  /*2670*/  STL.64 [R1+0x338], R220 ;  /* 0x000338dc01007387 */ /* 0x0007e80000100a00 */
[----:B---3--:R-:W3:Y:S04]  /*2680*/  LDL.LU.64 R220, [R1+0x40] ;  /* 0x0000400001dc7983 */ /* 0x008ee80000300a00 */
[----:B------:R-:W3:Y:S04]  /*2690*/  LDL.LU.64 R222, [R1+0x48] ;  /* 0x0000480001de7983 */ /* 0x000ee80000300a00 */
[----:B------:R-:W3:Y:S04]  /*26a0*/  LDL.LU.64 R224, [R1+0x50] ;  /* 0x0000500001e07983 */ /* 0x000ee80000300a00 */
[----:B------:R-:W3:Y:S04]  /*26b0*/  LDL.LU.64 R226, [R1+0x58] ;  /* 0x0000580001e27983 */ /* 0x000ee80000300a00 */
[----:B------:R-:W3:Y:S04]  /*26c0*/  LDL.LU.64 R228, [R1+0x60] ;  /* 0x0000600001e47983 */ /* 0x000ee80000300a00 */
[----:B------:R-:W3:Y:S04]  /*26d0*/  LDL.LU.64 R230, [R1+0x68] ;  /* 0x0000680001e67983 */ /* 0x000ee80000300a00 */
[----:B------:R-:W3:Y:S04]  /*26e0*/  LDL.LU.64 R232, [R1+0x70] ;  /* 0x0000700001e87983 */ /* 0x000ee80000300a00 */
[----:B------:R-:W3:Y:S04]  /*26f0*/  LDL.LU.64 R234, [R1+0x78] ;  /* 0x0000780001ea7983 */ /* 0x000ee80000300a00 */
[----:B------:R-:W-:Y:S04]  /*2700*/  STL.64 [R1+0x330], R182 ;  /* 0x000330b601007387 */ /* 0x000fe80000100a00 */
[----:B------:R-:W-:Y:S04]  /*2710*/  STL.64 [R1+0x328], R180 ;  /* 0x000328b401007387 */ /* 0x000fe80000100a00 */
[----:B------:R-:W-:Y:S04]  /*2720*/  STL.64 [R1+0x320], R178 ;  /* 0x000320b201007387 */ /* 0x000fe80000100a00 */
[----:B------:R-:W-:Y:S04]  /*2730*/  STL.64 [R1+0x318], R176 ;  /* 0x000318b001007387 */ /* 0x000fe80000100a00 */
[----:B------:R-:W-:Y:S04]  /*2740*/  STL.64 [R1+0x310], R174 ;  /* 0x000310ae01007387 */ /* 0x000fe80000100a00 */
[----:B------:R-:W-:Y:S04]  /*2750*/  STL.64 [R1+0x308], R172 ;  /* 0x000308ac01007387 */ /* 0x000fe80000100a00 */
[----:B------:R-:W-:Y:S04]  /*2760*/  STL.64 [R1+0x300], R170 ;  /* 0x000300aa01007387 */ /* 0x000fe80000100a00 */
[----:B------:R4:W-:Y:S04]  /*2770*/  STL.64 [R1+0x2f8], R168 ;  /* 0x0002f8a801007387 */ /* 0x0009e80000100a00 */
[----:B----4-:R-:W4:Y:S04]  /*2780*/  LDL.LU.64 R168, [R1+0x100] ;  /* 0x0001000001a87983 */ /* 0x010f280000300a00 */
[----:B------:R-:W4:Y:S04]  /*2790*/  LDL.LU.64 R170, [R1+0x108] ;  /* 0x0001080001aa7983 */ /* 0x000f280000300a00 */
[----:B------:R-:W4:Y:S04]  /*27a0*/  LDL.LU.64 R172, [R1+0x110] ;  /* 0x0001100001ac7983 */ /* 0x000f280000300a00 */
[----:B------:R-:W4:Y:S04]  /*27b0*/  LDL.LU.64 R174, [R1+0x118] ;  /* 0x0001180001ae7983 */ /* 0x000f280000300a00 */
[----:B------:R-:W4:Y:S04]  /*27c0*/  LDL.LU.64 R176, [R1+0x120] ;  /* 0x0001200001b07983 */ /* 0x000f280000300a00 */
[----:B------:R-:W4:Y:S04]  /*27d0*/  LDL.LU.64 R178, [R1+0x128] ;  /* 0x0001280001b27983 */ /* 0x000f280000300a00 */
[----:B------:R-:W4:Y:S04]  /*27e0*/  LDL.LU.64 R180, [R1+0x130] ;  /* 0x0001300001b47983 */ /* 0x000f280000300a00 */
[----:B------:R-:W4:Y:S04]  /*27f0*/  LDL.LU.64 R182, [R1+0x138] ;  /* 0x0001380001b67983 */ /* 0x000f280000300a00 */
        /* <DEDUP_REMOVED lines=8> */
[----:B0-----:R-:W2:Y:S04]  /*2880*/  LDL.LU.64 R120, [R1+0x1c0] ;  /* 0x0001c00001787983 */ /* 0x001ea80000300a00 */
[----:B------:R-:W2:Y:S04]  /*2890*/  LDL.LU.64 R122, [R1+0x1c8] ;  /* 0x0001c800017a7983 */ /* 0x000ea80000300a00 */
[----:B------:R-:W2:Y:S04]  /*28a0*/  LDL.LU.64 R124, [R1+0x1d0] ;  /* 0x0001d000017c7983 */ /* 0x000ea80000300a00 */
[----:B------:R-:W2:Y:S04]  /*28b0*/  LDL.LU.64 R126, [R1+0x1d8] ;  /* 0x0001d800017e7983 */ /* 0x000ea80000300a00 */
[----:B------:R-:W2:Y:S04]  /*28c0*/  LDL.LU.64 R128, [R1+0x1e0] ;  /* 0x0001e00001807983 */ /* 0x000ea80000300a00 */
[----:B------:R-:W2:Y:S04]  /*28d0*/  LDL.LU.64 R130, [R1+0x1e8] ;  /* 0x0001e80001827983 */ /* 0x000ea80000300a00 */
[----:B------:R-:W2:Y:S04]  /*28e0*/  LDL.LU.64 R132, [R1+0x1f0] ;  /* 0x0001f00001847983 */ /* 0x000ea80000300a00 */
[----:B------:R-:W2:Y:S01]  /*28f0*/  LDL.LU.64 R134, [R1+0x1f8] ;  /* 0x0001f80001867983 */ /* 0x000ea20000300a00 */
[----:B------:R-:W-:-:S02]  /*2900*/  UIMAD UR24, UR35, 0x300, UR32 ;  /* 0x00000300231878a4 */ /* 0x000fc4000f8e0220 */
[----:B------:R-:W-:Y:S01]  /*2910*/  UIMAD UR26, UR35, 0x1c0, UR33 ;  /* 0x000001c0231a78a4 */ /* 0x000fe2000f8e0221 */
[----:B------:R-:W-:Y:S01]  /*2920*/  STL.64 [R1+0x2b0], R86 ;  /* 0x0002b05601007387 */ /* 0x000fe20000100a00 */
[----:B------:R-:W-:Y:S01]  /*2930*/  UMOV UR25, 0xc0000010 ;  /* 0xc000001000197882 */ /* 0x000fe20000000000 */
[----:B------:R-:W-:Y:S01]  /*2940*/  UMOV UR27, 0xc0000010 ;  /* 0xc0000010001b7882 */ /* 0x000fe20000000000 */
[----:B------:R-:W-:Y:S01]  /*2950*/  UIADD3 UR22, UR26, 0x40, URZ ;  /* 0x000000401a167890 */ /* 0x000fe2000fffe03f */
[----:B------:R-:W-:Y:S01]  /*2960*/  STL.64 [R1+0x2a8], R84 ;  /* 0x0002a85401007387 */ /* 0x000fe20000100a00 */
[----:B------:R-:W-:Y:S01]  /*2970*/  UMOV UR20, UR24 ;  /* 0x0000001800147c82 */ /* 0x000fe20008000000 */
[----:B------:R-:W-:Y:S01]  /*2980*/  UMOV UR21, UR25 ;  /* 0x0000001900157c82 */ /* 0x000fe20008000000 */
        /* <DEDUP_REMOVED lines=16> */
[----:B--2---:R-:W-:Y:S01]  /*2a90*/  WARPGROUP.ARRIVE ;  /* 0x00000000000079c5 */ /* 0x004fe20000000000 */
[----:B------:R-:W-:Y:S01]  /*2aa0*/  UIADD3 UR6, UR26, 0x140, URZ ;  /* 0x000001401a067890 */ /* 0x000fe2000fffe03f */
[----:B------:R-:W-:Y:S04]  /*2ab0*/  STL.64 [R1+0x288], R76 ;  /* 0x0002884c01007387 */ /* 0x000fe80000100a00 */
[----:B------:R-:W-:Y:S01]  /*2ac0*/  IGMMA.64x32x32.S8.S8 R120, gdesc[UR24], R120, gsb0 ;  /* 0x01200000187879f1 */ /* 0x000fe20008041078 */
[----:B------:R-:W-:Y:S01]  /*2ad0*/  UMOV UR4, UR24 ;  /* 0x0000001800047c82 */ /* 0x000fe20008000000 */
[----:B------:R-:W-:Y:S01]  /*2ae0*/  UMOV UR5, UR25 ;  /* 0x0000001900057c82 */ /* 0x000fe20008000000 */
[----:B------:R-:W-:Y:S01]  /*2af0*/  UMOV UR7, 0xc0000010 ;  /* 0xc000001000077882 */ /* 0x000fe20000000000 */
[----:B------:R-:W-:Y:S01]  /*2b00*/  STL.64 [R1+0x280], R74 ;  /* 0x0002804a01007387 */ /* 0x000fe20000100a00 */
[----:B------:R-:W-:-:S03]  /*2b10*/  UIADD3 UR30, UR26, 0x180, URZ ;  /* 0x000001801a1e7890 */ /* 0x000fc6000fffe03f */
[----:B------:R-:W-:Y:S04]  /*2b20*/  STL.64 [R1+0x278], R72 ;  /* 0x0002784801007387 */ /* 0x000fe80000100a00 */
[----:B------:R-:W-:Y:S04]  /*2b30*/  STL.64 [R1+0x270], R38 ;  /* 0x0002702601007387 */ /* 0x000fe80000100a00 */
[----:B------:R-:W-:Y:S04]  /*2b40*/  STL.64 [R1+0x268], R36 ;  /* 0x0002682401007387 */ /* 0x000fe80000100a00 */
[----:B------:R-:W-:Y:S04]  /*2b50*/  STL.64 [R1+0x260], R34 ;  /* 0x0002602201007387 */ /* 0x000fe80000100a00 */
[----:B------:R-:W-:Y:S04]  /*2b60*/  STL.64 [R1+0x258], R32 ;  /* 0x0002582001007387 */ /* 0x000fe80000100a00 */
[----:B------:R-:W-:Y:S01]  /*2b70*/  STL.64 [R1+0x250], R30 ;  /* 0x0002501e01007387 */ /* 0x000fe20000100a00 */
[----:B------:R-:W-:-:S03]  /*2b80*/  UMOV UR28, UR24 ;  /* 0x00000018001c7c82 */ /* 0x000fc60008000000 */
[----:B------:R-:W-:Y:S01]  /*2b90*/  STL.64 [R1+0x248], R28 ;  /* 0x0002481c01007387 */ /* 0x000fe20000100a00 */
[----:B------:R-:W-:Y:S01]  /*2ba0*/  UMOV UR29, UR25 ;  /* 0x00000019001d7c82 */ /* 0x000fe20008000000 */
[----:B------:R-:W-:Y:S02]  /*2bb0*/  UMOV UR31, 0xc0000010 ;  /* 0xc0000010001f7882 */ /* 0x000fe40000000000 */
[----:B------:R-:W-:Y:S04]  /*2bc0*/  STL.64 [R1+0x240], R26 ;  /* 0x0002401a01007387 */ /* 0x000fe80000100a00 */
[----:B------:R-:W-:Y:S01]  /*2bd0*/  STL.64 [R1+0x238], R24 ;  /* 0x0002381801007387 */ /* 0x000fe20000100a00 */
[----:B------:R-:W-:Y:S02]  /*2be0*/  WARPGROUP.DEPBAR.LE gsb0, 0x0 ;  /* 0x00008000000079c5 */ /* 0x000fe40000010000 */
[----:B----4-:R-:W-:Y:S01]  /*2bf0*/  WARPGROUP.ARRIVE ;  /* 0x00000000000079c5 */ /* 0x010fe20000000000 */
[----:B------:R-:W-:Y:S04]  /*2c00*/  STL.64 [R1+0x1c0], R120 ;  /* 0x0001c07801007387 */ /* 0x000fe80000100a00 */
[----:B------:R-:W-:Y:S01]  /*2c10*/  STL.64 [R1+0x1c8], R122 ;  /* 0x0001c87a01007387 */ /* 0x000fe20000100a00 */
[----:B------:R-:W-:Y:S03]  /*2c20*/  IGMMA.64x32x32.S8.S8 R168, gdesc[UR20], R168, gsb0 ;  /* 0x0120000014a879f1 */ /* 0x000fe600080410a8 */
[----:B------:R-:W-:Y:S04]  /*2c30*/  STL.64 [R1+0x1d0], R124 ;  /* 0x0001d07c01007387 */ /* 0x000fe80000100a00 */
[----:B------:R-:W-:Y:S04]  /*2c40*/  STL.64 [R1+0x1d8], R126 ;  /* 0x0001d87e01007387 */ /* 0x000fe80000100a00 */
[----:B------:R-:W-:Y:S04]  /*2c50*/  STL.64 [R1+0x1e0], R128 ;  /* 0x0001e08001007387 */ /* 0x000fe80000100a00 */
[----:B------:R-:W-:Y:S04]  /*2c60*/  STL.64 [R1+0x1e8], R130 ;  /* 0x0001e88201007387 */ /* 0x000fe80000100a00 */
[----:B------:R-:W-:Y:S04]  /*2c70*/  STL.64 [R1+0x1f0], R132 ;  /* 0x0001f08401007387 */ /* 0x000fe80000100a00 */
[----:B------:R-:W-:Y:S01]  /*2c80*/  STL.64 [R1+0x1f8], R134 ;  /* 0x0001f88601007387 */ /* 0x000fe20000100a00 */
[----:B------:R-:W-:-:S02]  /*2c90*/  WARPGROUP.DEPBAR.LE gsb0, 0x0 ;  /* 0x00008000000079c5 */ /* 0x000fc40000010000 */
[----:B---3--:R-:W-:Y:S01]  /*2ca0*/  WARPGROUP.ARRIVE ;  /* 0x00000000000079c5 */ /* 0x008fe20000000000 */
        /* <DEDUP_REMOVED lines=10> */
[----:B------:R-:W-:Y:S01]  /*2d50*/  WARPGROUP.ARRIVE ;  /* 0x00000000000079c5 */ /* 0x000fe20000000000 */
[----:B------:R0:W-:Y:S04]  /*2d60*/  STL.64 [R1+0x40], R220 ;  /* 0x000040dc01007387 */ /* 0x0001e80000100a00 */
[----:B------:R2:W-:Y:S01]  /*2d70*/  STL.64 [R1+0x48], R222 ;  /* 0x000048de01007387 */ /* 0x0005e20000100a00 */
[----:B------:R-:W-:Y:S03]  /*2d80*/  IGMMA.64x32x32.S8.S8 R200, gdesc[UR12], R200, gsb0 ;  /* 0x012000000cc879f1 */ /* 0x000fe600080410c8 */
[----:B------:R3:W-:Y:S04]  /*2d90*/  STL.64 [R1+0x50], R224 ;  /* 0x000050e001007387 */ /* 0x0007e80000100a00 */
[----:B------:R4:W-:Y:S04]  /*2da0*/  STL.64 [R1+0x58], R226 ;  /* 0x000058e201007387 */ /* 0x0009e80000100a00 */
[----:B------:R1:W-:Y:S04]  /*2db0*/  STL.64 [R1+0x60], R228 ;  /* 0x000060e401007387 */ /* 0x0003e80000100a00 */
[----:B------:R1:W-:Y:S04]  /*2dc0*/  STL.64 [R1+0x68], R230 ;  /* 0x000068e601007387 */ /* 0x0003e80000100a00 */
[----:B------:R1:W-:Y:S04]  /*2dd0*/  STL.64 [R1+0x70], R232 ;  /* 0x000070e801007387 */ /* 0x0003e80000100a00 */
[----:B------:R1:W-:Y:S04]  /*2de0*/  STL.64 [R1+0x78], R234 ;  /* 0x000078ea01007387 */ /* 0x0003e80000100a00 */
[----:B0-----:R-:W4:Y:S04]  /*2df0*/  LDL.LU.64 R220, [R1] ;  /* 0x0000000001dc7983 */ /* 0x001f280000300a00 */
[----:B--2---:R-:W2:Y:S04]  /*2e00*/  LDL.LU.64 R222, [R1+0x8] ;  /* 0x0000080001de7983 */ /* 0x004ea80000300a00 */
[----:B---3--:R-:W2:Y:S04]  /*2e10*/  LDL.LU.64 R224, [R1+0x10] ;  /* 0x0000100001e07983 */ /* 0x008ea80000300a00 */
[----:B----4-:R-:W2:Y:S04]  /*2e20*/  LDL.LU.64 R226, [R1+0x18] ;  /* 0x0000180001e27983 */ /* 0x010ea80000300a00 */
[----:B-1----:R-:W2:Y:S04]  /*2e30*/  LDL.LU.64 R228, [R1+0x20] ;  /* 0x0000200001e47983 */ /* 0x002ea80000300a00 */
[----:B------:R-:W2:Y:S04]  /*2e40*/  LDL.LU.64 R230, [R1+0x28] ;  /* 0x0000280001e67983 */ /* 0x000ea80000300a00 */
[----:B------:R-:W2:Y:S04]  /*2e50*/  LDL.LU.64 R232, [R1+0x30] ;  /* 0x0000300001e87983 */ /* 0x000ea80000300a00 */
[----:B------:R-:W2:Y:S04]  /*2e60*/  LDL.LU.64 R234, [R1+0x38] ;  /* 0x0000380001ea7983 */ /* 0x000ea80000300a00 */
[----:B------:R-:W3:Y:S01]  /*2e70*/  LDL.LU.64 R168, [R1+0xc0] ;  /* 0x0000c00001a87983 */ /* 0x000ee20000300a00 */
[----:B------:R-:W-:-:S02]  /*2e80*/  WARPGROUP.DEPBAR.LE gsb0, 0x0 ;  /* 0x00008000000079c5 */ /* 0x000fc40000010000 */
[----:B------:R-:W-:Y:S01]  /*2e90*/  WARPGROUP.ARRIVE ;  /* 0x00000000000079c5 */ /* 0x000fe20000000000 */
[----:B------:R-:W3:Y:S04]  /*2ea0*/  LDL.LU.64 R170, [R1+0xc8] ;  /* 0x0000c80001aa7983 */ /* 0x000ee80000300a00 */
[----:B------:R-:W3:Y:S01]  /*2eb0*/  LDL.LU.64 R172, [R1+0xd0] ;  /* 0x0000d00001ac7983 */ /* 0x000ee20000300a00 */
[----:B------:R-:W-:Y:S03]  /*2ec0*/  IGMMA.64x32x32.S8.S8 R152, gdesc[UR8], R152, gsb0 ;  /* 0x01200000089879f1 */ /* 0x000fe60008041098 */
[----:B------:R-:W3:Y:S01]  /*2ed0*/  LDL.LU.64 R174, [R1+0xd8] ;  /* 0x0000d80001ae7983 */ /* 0x000ee20000300a00 */
[----:B------:R-:W-:-:S03]  /*2ee0*/  UIADD3 UR8, UR24, 0x100, URZ ;  /* 0x0000010018087890 */ /* 0x000fc6000fffe03f */
[----:B------:R-:W3:Y:S04]  /*2ef0*/  LDL.LU.64 R176, [R1+0xe0] ;  /* 0x0000e00001b07983 */ /* 0x000ee80000300a00 */
[----:B------:R-:W3:Y:S04]  /*2f00*/  LDL.LU.64 R178, [R1+0xe8] ;  /* 0x0000e80001b27983 */ /* 0x000ee80000300a00 */
[----:B------:R-:W3:Y:S04]  /*2f10*/  LDL.LU.64 R180, [R1+0xf0] ;  /* 0x0000f00001b47983 */ /* 0x000ee80000300a00 */
[----:B------:R-:W3:Y:S04]  /*2f20*/  LDL.LU.64 R182, [R1+0xf8] ;  /* 0x0000f80001b67983 */ /* 0x000ee80000300a00 */
[----:B------:R-:W4:Y:S04]  /*2f30*/  LDL.LU.64 R120, [R1+0x180] ;  /* 0x0001800001787983 */ /* 0x000f280000300a00 */
        /* <DEDUP_REMOVED lines=8> */
[----:B------:R-:W4:Y:S01]  /*2fc0*/  LDL.LU.64 R74, [R1+0x148] ;  /* 0x00014800014a7983 */ /* 0x000f220000300a00 */
[----:B------:R-:W-:-:S02]  /*2fd0*/  WARPGROUP.DEPBAR.LE gsb0, 0x0 ;  /* 0x00008000000079c5 */ /* 0x000fc40000010000 */
[----:B------:R-:W-:Y:S01]  /*2fe0*/  WARPGROUP.ARRIVE ;  /* 0x00000000000079c5 */ /* 0x000fe20000000000 */
[----:B------:R-:W4:Y:S04]  /*2ff0*/  LDL.LU.64 R76, [R1+0x150] ;  /* 0x00015000014c7983 */ /* 0x000f280000300a00 */
[----:B------:R-:W4:Y:S01]  /*3000*/  LDL.LU.64 R78, [R1+0x158] ;  /* 0x00015800014e7983 */ /* 0x000f220000300a00 */
[----:B------:R-:W-:Y:S03]  /*3010*/  IGMMA.64x32x32.S8.S8 R104, gdesc[UR4], R104, gsb0 ;  /* 0x01200000046879f1 */ /* 0x000fe60008041068 */
        /* <DEDUP_REMOVED lines=13> */
[----:B------:R-:W-:-:S06]  /*30f0*/  WARPGROUP.ARRIVE ;  /* 0x00000000000079c5 */ /* 0x000fcc0000000000 */
[----:B------:R-:W-:Y:S01]  /*3100*/  IGMMA.64x32x32.S8.S8 R56, gdesc[UR28], R56, gsb0 ;  /* 0x012000001c3879f1 */ /* 0x000fe20008041038 */
        /* <DEDUP_REMOVED lines=12> */
[----:B------:R-:W-:Y:S03]  /*31d0*/  IGMMA.64x32x32.S8.S8 R40, gdesc[UR28], R40, gsb0 ;  /* 0x012000001c2879f1 */ /* 0x000fe60008041028 */
[----:B------:R-:W-:Y:S02]  /*31e0*/  WARPGROUP.DEPBAR.LE gsb0, 0x0 ;  /* 0x00008000000079c5 */ /* 0x000fe40000010000 */
        /* <DEDUP_REMOVED lines=9> */
[----:B--2---:R-:W-:-:S06]  /*3280*/  WARPGROUP.ARRIVE ;  /* 0x00000000000079c5 */ /* 0x004fcc0000000000 */
[----:B------:R-:W-:Y:S01]  /*3290*/  IGMMA.64x32x32.S8.S8 R220, gdesc[UR16], R220, gsb0 ;  /* 0x0120000010dc79f1 */ /* 0x000fe200080410dc */
[----:B------:R-:W-:Y:S01]  /*32a0*/  UMOV UR20, UR28 ;  /* 0x0000001c00147c82 */ /* 0x000fe20008000000 */
[----:B------:R-:W-:Y:S01]  /*32b0*/  UMOV UR21, UR29 ;  /* 0x0000001d00157c82 */ /* 0x000fe20008000000 */
[----:B------:R-:W-:Y:S02]  /*32c0*/  WARPGROUP.DEPBAR.LE gsb0, 0x0 ;  /* 0x00008000000079c5 */ /* 0x000fe40000010000 */
[----:B------:R-:W-:Y:S01]  /*32d0*/  STL.64 [R1], R220 ;  /* 0x000000dc01007387 */ /* 0x000fe20000100a00 */
[----:B---3--:R-:W-:-:S03]  /*32e0*/  WARPGROUP.ARRIVE ;  /* 0x00000000000079c5 */ /* 0x008fc60000000000 */
[----:B------:R-:W-:Y:S03]  /*32f0*/  STL.64 [R1+0x8], R222 ;  /* 0x000008de01007387 */ /* 0x000fe60000100a00 */
[----:B------:R-:W-:Y:S01]  /*3300*/  IGMMA.64x32x32.S8.S8 R168, gdesc[UR20], R168, gsb0 ;  /* 0x0120000014a879f1 */ /* 0x000fe200080410a8 */
[----:B------:R-:W-:Y:S04]  /*3310*/  STL.64 [R1+0x10], R224 ;  /* 0x000010e001007387 */ /* 0x000fe80000100a00 */
[----:B------:R-:W-:Y:S04]  /*3320*/  STL.64 [R1+0x18], R226 ;  /* 0x000018e201007387 */ /* 0x000fe80000100a00 */
[----:B------:R-:W-:Y:S04]  /*3330*/  STL.64 [R1+0x20], R228 ;  /* 0x000020e401007387 */ /* 0x000fe80000100a00 */
[----:B------:R-:W-:Y:S04]  /*3340*/  STL.64 [R1+0x28], R230 ;  /* 0x000028e601007387 */ /* 0x000fe80000100a00 */
[----:B------:R0:W-:Y:S04]  /*3350*/  STL.64 [R1+0x30], R232 ;  /* 0x000030e801007387 */ /* 0x0001e80000100a00 */
[----:B------:R-:W-:Y:S04]  /*3360*/  STL.64 [R1+0x38], R234 ;  /* 0x000038ea01007387 */ /* 0x000fe80000100a00 */
[----:B0-----:R0:W5:Y:S04]  /*3370*/  LDL.LU.64 R232, [R1+0x368] ;  /* 0x0003680001e87983 */ /* 0x0011680000300a00 */
[----:B------:R-:W2:Y:S04]  /*3380*/  LDL.LU.64 R230, [R1+0x360] ;  /* 0x0003600001e67983 */ /* 0x000ea80000300a00 */
[----:B------:R-:W2:Y:S04]  /*3390*/  LDL.LU.64 R228, [R1+0x358] ;  /* 0x0003580001e47983 */ /* 0x000ea80000300a00 */
[----:B------:R-:W2:Y:S04]  /*33a0*/  LDL.LU.64 R226, [R1+0x350] ;  /* 0x0003500001e27983 */ /* 0x000ea80000300a00 */
[----:B------:R-:W2:Y:S04]  /*33b0*/  LDL.LU.64 R224, [R1+0x348] ;  /* 0x0003480001e07983 */ /* 0x000ea80000300a00 */
[----:B------:R-:W2:Y:S04]  /*33c0*/  LDL.LU.64 R222, [R1+0x340] ;  /* 0x0003400001de7983 */ /* 0x000ea80000300a00 */
[----:B------:R-:W2:Y:S01]  /*33d0*/  LDL.LU.64 R220, [R1+0x338] ;  /* 0x0003380001dc7983 */ /* 0x000ea20000300a00 */
[----:B------:R-:W-:Y:S01]  /*33e0*/  UIADD3 UR4, UR24, 0x200, URZ ;  /* 0x0000020018047890 */ /* 0x000fe2000fffe03f */
[----:B------:R-:W-:-:S02]  /*33f0*/  WARPGROUP.DEPBAR.LE gsb0, 0x0 ;  /* 0x00008000000079c5 */ /* 0x000fc40000010000 */
[----:B------:R-:W-:Y:S01]  /*3400*/  STL.64 [R1+0xc0], R168 ;  /* 0x0000c0a801007387 */ /* 0x000fe20000100a00 */
[----:B----4-:R-:W-:-:S03]  /*3410*/  WARPGROUP.ARRIVE ;  /* 0x00000000000079c5 */ /* 0x010fc60000000000 */
[----:B------:R-:W-:Y:S01]  /*3420*/  STL.64 [R1+0xc8], R170 ;  /* 0x0000c8aa01007387 */ /* 0x000fe20000100a00 */
[----:B------:R-:W-:-:S03]  /*3430*/  UMOV UR24, UR28 ;  /* 0x0000001c00187c82 */ /* 0x000fc60008000000 */
[----:B------:R-:W-:Y:S01]  /*3440*/  STL.64 [R1+0xd0], R172 ;  /* 0x0000d0ac01007387 */ /* 0x000fe20000100a00 */
[----:B------:R-:W-:Y:S02]  /*3450*/  UMOV UR25, UR29 ;  /* 0x0000001d00197c82 */ /* 0x000fe40008000000 */
[----:B------:R-:W-:Y:S01]  /*3460*/  IGMMA.64x32x32.S8.S8 R120, gdesc[UR24], R120, gsb0 ;  /* 0x01200000187879f1 */ /* 0x000fe20008041078 */
[----:B------:R-:W-:Y:S04]  /*3470*/  STL.64 [R1+0xd8], R174 ;  /* 0x0000d8ae01007387 */ /* 0x000fe80000100a00 */
[----:B------:R-:W-:Y:S04]  /*3480*/  STL.64 [R1+0xe0], R176 ;  /* 0x0000e0b001007387 */ /* 0x000fe80000100a00 */
[----:B------:R-:W-:Y:S04]  /*3490*/  STL.64 [R1+0xe8], R178 ;  /* 0x0000e8b201007387 */ /* 0x000fe80000100a00 */
[----:B------:R-:W-:Y:S04]  /*34a0*/  STL.64 [R1+0xf0], R180 ;  /* 0x0000f0b401007387 */ /* 0x000fe80000100a00 */
[----:B------:R1:W-:Y:S04]  /*34b0*/  STL.64 [R1+0xf8], R182 ;  /* 0x0000f8b601007387 */ /* 0x0003e80000100a00 */
[----:B-1----:R-:W3:Y:S04]  /*34c0*/  LDL.LU.64 R182, [R1+0x330] ;  /* 0x0003300001b67983 */ /* 0x002ee80000300a00 */
[----:B------:R-:W3:Y:S04]  /*34d0*/  LDL.LU.64 R180, [R1+0x328] ;  /* 0x0003280001b47983 */ /* 0x000ee80000300a00 */
[----:B------:R-:W3:Y:S04]  /*34e0*/  LDL.LU.64 R178, [R1+0x320] ;  /* 0x0003200001b27983 */ /* 0x000ee80000300a00 */
[----:B------:R-:W3:Y:S04]  /*34f0*/  LDL.LU.64 R176, [R1+0x318] ;  /* 0x0003180001b07983 */ /* 0x000ee80000300a00 */
[----:B------:R-:W3:Y:S04]  /*3500*/  LDL.LU.64 R174, [R1+0x310] ;  /* 0x0003100001ae7983 */ /* 0x000ee80000300a00 */
[----:B------:R-:W3:Y:S04]  /*3510*/  LDL.LU.64 R172, [R1+0x308] ;  /* 0x0003080001ac7983 */ /* 0x000ee80000300a00 */
[----:B------:R-:W3:Y:S04]  /*3520*/  LDL.LU.64 R170, [R1+0x300] ;  /* 0x0003000001aa7983 */ /* 0x000ee80000300a00 */
[----:B------:R-:W3:Y:S01]  /*3530*/  LDL.LU.64 R168, [R1+0x2f8] ;  /* 0x0002f80001a87983 */ /* 0x000ee20000300a00 */
[----:B------:R-:W-:-:S03]  /*3540*/  WARPGROUP.DEPBAR.LE gsb0, 0x0 ;  /* 0x00008000000079c5 */ /* 0x000fc60000010000 */
[----:B------:R-:W-:Y:S01]  /*3550*/  STL.64 [R1+0x180], R120 ;  /* 0x0001807801007387 */ /* 0x000fe20000100a00 */
[----:B------:R-:W-:-:S03]  /*3560*/  WARPGROUP.ARRIVE ;  /* 0x00000000000079c5 */ /* 0x000fc60000000000 */
[----:B------:R-:W-:Y:S01]  /*3570*/  STL.64 [R1+0x188], R122 ;  /* 0x0001887a01007387 */ /* 0x000fe20000100a00 */
[----:B------:R-:W-:-:S03]  /*3580*/  UMOV UR24, UR4 ;  /* 0x0000000400187c82 */ /* 0x000fc60008000000 */
[----:B------:R-:W-:Y:S01]  /*3590*/  STL.64 [R1+0x190], R124 ;  /* 0x0001907c01007387 */ /* 0x000fe20000100a00 */
[----:B------:R-:W-:Y:S02]  /*35a0*/  UMOV UR25, 0xc0000010 ;  /* 0xc000001000197882 */ /* 0x000fe40000000000 */
[----:B------:R-:W-:Y:S01]  /*35b0*/  IGMMA.64x32x32.S8.S8 R72, gdesc[UR24], R72, gsb0 ;  /* 0x01200000184879f1 */ /* 0x000fe20008041048 */
[----:B------:R-:W-:Y:S04]  /*35c0*/  STL.64 [R1+0x198], R126 ;  /* 0x0001987e01007387 */ /* 0x000fe80000100a00 */
[----:B------:R-:W-:Y:S04]  /*35d0*/  STL.64 [R1+0x1a0], R128 ;  /* 0x0001a08001007387 */ /* 0x000fe80000100a00 */
[----:B------:R-:W-:Y:S04]  /*35e0*/  STL.64 [R1+0x1a8], R130 ;  /* 0x0001a88201007387 */ /* 0x000fe80000100a00 */
[----:B------:R-:W-:Y:S04]  /*35f0*/  STL.64 [R1+0x1b0], R132 ;  /* 0x0001b08401007387 */ /* 0x000fe80000100a00 */
[----:B------:R1:W-:Y:S04]  /*3600*/  STL.64 [R1+0x1b8], R134 ;  /* 0x0001b88601007387 */ /* 0x0003e80000100a00 */
[----:B-1----:R-:W4:Y:S04]  /*3610*/  LDL.LU.64 R134, [R1+0x2f0] ;  /* 0x0002f00001867983 */ /* 0x002f280000300a00 */
[----:B------:R-:W4:Y:S04]  /*3620*/  LDL.LU.64 R132, [R1+0x2e8] ;  /* 0x0002e80001847983 */ /* 0x000f280000300a00 */
[----:B------:R-:W4:Y:S04]  /*3630*/  LDL.LU.64 R130, [R1+0x2e0] ;  /* 0x0002e00001827983 */ /* 0x000f280000300a00 */
[----:B------:R-:W4:Y:S04]  /*3640*/  LDL.LU.64 R128, [R1+0x2d8] ;  /* 0x0002d80001807983 */ /* 0x000f280000300a00 */
[----:B------:R-:W4:Y:S04]  /*3650*/  LDL.LU.64 R126, [R1+0x2d0] ;  /* 0x0002d000017e7983 */ /* 0x000f280000300a00 */
[----:B------:R-:W4:Y:S04]  /*3660*/  LDL.LU.64 R124, [R1+0x2c8] ;  /* 0x0002c800017c7983 */ /* 0x000f280000300a00 */
[----:B------:R-:W4:Y:S04]  /*3670*/  LDL.LU.64 R122, [R1+0x2c0] ;  /* 0x0002c000017a7983 */ /* 0x000f280000300a00 */
[----:B------:R-:W4:Y:S01]  /*3680*/  LDL.LU.64 R120, [R1+0x2b8] ;  /* 0x0002b80001787983 */ /* 0x000f220000300a00 */
[----:B------:R-:W-:-:S03]  /*3690*/  WARPGROUP.DEPBAR.LE gsb0, 0x0 ;  /* 0x00008000000079c5 */ /* 0x000fc60000010000 */
[----:B------:R-:W-:Y:S01]  /*36a0*/  STL.64 [R1+0x140], R72 ;  /* 0x0001404801007387 */ /* 0x000fe20000100a00 */
[----:B------:R-:W-:-:S03]  /*36b0*/  WARPGROUP.ARRIVE ;  /* 0x00000000000079c5 */ /* 0x000fc60000000000 */
        /* <DEDUP_REMOVED lines=35> */
[----:B------:R-:W-:Y:S01]  /*38f0*/  UMOV UR16, UR24 ;  /* 0x0000001800107c82 */ /* 0x000fe20008000000 */
[----:B------:R-:W-:Y:S01]  /*3900*/  UMOV UR17, UR25 ;  /* 0x0000001900117c82 */ /* 0x000fe20008000000 */
[----:B------:R-:W-:Y:S01]  /*3910*/  UMOV UR12, UR24 ;  /* 0x00000018000c7c82 */ /* 0x000fe20008000000 */
[----:B--2---:R-:W-:Y:S01]  /*3920*/  WARPGROUP.ARRIVE ;  /* 0x00000000000079c5 */ /* 0x004fe20000000000 */
[----:B------:R-:W-:Y:S01]  /*3930*/  UMOV UR13, UR25 ;  /* 0x00000019000d7c82 */ /* 0x000fe20008000000 */
[----:B------:R-:W-:Y:S01]  /*3940*/  UMOV UR8, UR24 ;  /* 0x0000001800087c82 */ /* 0x000fe20008000000 */
[----:B------:R-:W-:Y:S01]  /*3950*/  UMOV UR9, UR25 ;  /* 0x0000001900097c82 */ /* 0x000fe20008000000 */
[----:B------:R-:W-:Y:S01]  /*3960*/  UMOV UR4, UR24 ;  /* 0x0000001800047c82 */ /* 0x000fe20008000000 */
[----:B------:R-:W-:Y:S01]  /*3970*/  UMOV UR5, UR25 ;  /* 0x0000001900057c82 */ /* 0x000fe20008000000 */
[----:B------:R-:W-:Y:S01]  /*3980*/  IGMMA.64x32x32.S8.S8 R216, gdesc[UR16], R216, gsb0 ;  /* 0x0120000010d879f1 */ /* 0x000fe200080410d8 */
[----:B------:R-:W-:Y:S01]  /*3990*/  UMOV UR26, UR30 ;  /* 0x0000001e001a7c82 */ /* 0x000fe20008000000 */
[----:B------:R-:W-:Y:S01]  /*39a0*/  UMOV UR27, UR31 ;  /* 0x0000001f001b7c82 */ /* 0x000fe20008000000 */
[----:B------:R-:W-:-:S02]  /*39b0*/  WARPGROUP.DEPBAR.LE gsb0, 0x0 ;  /* 0x00008000000079c5 */ /* 0x000fc40000010000 */
[----:B---3--:R-:W-:-:S06]  /*39c0*/  WARPGROUP.ARRIVE ;  /* 0x00000000000079c5 */ /* 0x008fcc0000000000 */
[----:B------:R-:W-:Y:S03]  /*39d0*/  IGMMA.64x32x32.S8.S8 R168, gdesc[UR12], R168, gsb0 ;  /* 0x012000000ca879f1 */ /* 0x000fe600080410a8 */
[----:B------:R-:W-:Y:S02]  /*39e0*/  WARPGROUP.DEPBAR.LE gsb0, 0x0 ;  /* 0x00008000000079c5 */ /* 0x000fe40000010000 */
[----:B----4-:R-:W-:-:S06]  /*39f0*/  WARPGROUP.ARRIVE ;  /* 0x00000000000079c5 */ /* 0x010fcc0000000000 */
        /* <DEDUP_REMOVED lines=8> */
[----:B0-----:R-:W-:Y:S05]  /*3a80*/  @!P0 BRA `(.L_x_28) ;  /* 0x0000000000048947 */ /* 0x001fea0003800000 */
[----:B------:R-:W-:Y:S01]  /*3a90*/  BPT.TRAP 0x1 ;  /* 0x000000040000795c */ /* 0x000fe20000300000 */
.L_x_28:
[----:B------:R-:W2:Y:S04]  /*3aa0*/  LDL R4, [R1+0x218] ;  /* 0x0002180001047983 */ /* 0x000ea80000100800 */
[----:B------:R-:W3:Y:S01]  /*3ab0*/  LDL R5, [R1+0x21c] ;  /* 0x00021c0001057983 */ /* 0x000ee20000100800 */
[----:B------:R-:W-:Y:S01]  /*3ac0*/  UISETP.GT.U32.AND UP0, UPT, UR38, 0x1, UPT ;  /* 0x000000012600788c */ /* 0x000fe2000bf04070 */
[----:B--2---:R-:W-:-:S13]  /*3ad0*/  ISETP.NE.AND P1, PT, R4, RZ, PT ;  /* 0x000000ff0400720c */ /* 0x004fda0003f25270 */
[----:B------:R-:W-:-:S05]  /*3ae0*/  @P1 LEA R4, R0, UR34, 0x3 ;  /* 0x0000002200041c11 */ /* 0x000fca000f8e18ff */
[----:B------:R-:W-:-:S05]  /*3af0*/  @P1 VIADD R4, R4, 0x58 ;  /* 0x0000005804041836 */ /* 0x000fca0000000000 */
[----:B---3--:R-:W-:-:S04]  /*3b00*/  @P1 PRMT R4, R5, 0x654, R4 ;  /* 0x0000065405041816 */ /* 0x008fc80000000004 */
[----:B------:R0:W-:Y:S01]  /*3b10*/  @P1 SYNCS.ARRIVE.TRANS64.RED.A1T0 RZ, [R4+URZ], RZ ;  /* 0x000000ff04ff19a7 */ /* 0x0001e2000810043f */
[----:B------:R-:W-:-:S13]  /*3b20*/  PLOP3.LUT P1, PT, PT, PT, UP0, 0x80, 0x0 ;  /* 0x000000000000781c */ /* 0x000fda0003f2f008 */
[----:B0-----:R-:W-:Y:S05]  /*3b30*/  @P1 BRA `(.L_x_29) ;  /* 0x0000000000041947 */ /* 0x001fea0003800000 */
[----:B------:R-:W-:Y:S01]  /*3b40*/  BPT.TRAP 0x1 ;  /* 0x000000040000795c */ /* 0x000fe20000300000 */
.L_x_29:
[----:B------:R-:W-:Y:S01]  /*3b50*/  UIADD3 UR35, UR35, 0x1, URZ ;  /* 0x0000000123237890 */ /* 0x000fe2000fffe03f */
[C---:B------:R-:W-:Y:S01]  /*3b60*/  ISETP.GT.AND P2, PT, R3.reuse, 0x1, PT ;  /* 0x000000010300780c */ /* 0x040fe20003f44270 */
[----:B------:R-:W-:Y:S02]  /*3b70*/  VIADD R0, R0, 0x1 ;  /* 0x0000000100007836 */ /* 0x000fe40000000000 */
[----:B------:R-:W-:Y:S01]  /*3b80*/  UISETP.NE.AND UP0, UPT, UR35, 0xb, UPT ;  /* 0x0000000b2300788c */ /* 0x000fe2000bf05270 */
[----:B------:R-:W-:Y:S02]  /*3b90*/  VIADD R3, R3, 0xffffffff ;  /* 0xffffffff03037836 */ /* 0x000fe40000000000 */
[C---:B------:R-:W-:Y:S01]  /*3ba0*/  ISETP.NE.AND P1, PT, R0.reuse, 0xb, PT ;  /* 0x0000000b0000780c */ /* 0x040fe20003f25270 */
[----:B------:R-:W-:Y:S02]  /*3bb0*/  USEL UR4, URZ, 0x1, UP0 ;  /* 0x000000013f047887 */ /* 0x000fe40008000000 */
[----:B------:R-:W-:Y:S01]  /*3bc0*/  USEL UR35, UR35, URZ, UP0 ;  /* 0x0000003f23237287 */ /* 0x000fe20008000000 */
[----:B------:R-:W-:-:S03]  /*3bd0*/  SEL R0, R0, RZ, P1 ;  /* 0x000000ff00007207 */ /* 0x000fc60000800000 */
[----:B------:R-:W-:Y:S01]  /*3be0*/  LOP3.LUT R2, R2, UR4, RZ, 0x3c, !PT ;  /* 0x0000000402027c12 */ /* 0x000fe2000f8e3cff */
[----:B------:R-:W-:Y:S07]  /*3bf0*/  @P2 BRA `(.L_x_30) ;  /* 0xffffffe800502947 */ /* 0x000fee000383ffff */
.L_x_23:
[----:B------:R-:W0:Y:S02]  /*3c00*/  LDC R0, c[0x0][0x28c] ;  /* 0x0000a300ff007b82 */ /* 0x000e240000000800 */
[----:B0-----:R-:W-:-:S13]  /*3c10*/  ISETP.GE.AND P1, PT, R0, 0x1, PT ;  /* 0x000000010000780c */ /* 0x001fda0003f26270 */
[----:B------:R-:W-:Y:S05]  /*3c20*/  @!P1 BRA `(.L_x_31) ;  /* 0x0000000000689947 */ /* 0x000fea0003800000 */
[----:B------:R-:W-:Y:S05]  /*3c30*/  @!P0 BRA `(.L_x_32) ;  /* 0x0000000000048947 */ /* 0x000fea0003800000 */
[----:B------:R-:W-:Y:S01]  /*3c40*/  BPT.TRAP 0x1 ;  /* 0x000000040000795c */ /* 0x000fe20000300000 */
.L_x_32:
[----:B------:R-:W2:Y:S01]  /*3c50*/  LDL R0, [R1+0x218] ;  /* 0x0002180001007983 */ /* 0x000ea20000100800 */
[----:B------:R-:W-:Y:S01]  /*3c60*/  BSSY B0, `(.L_x_33) ;  /* 0x0000012000007945 */ /* 0x000fe20003800000 */
[----:B--2---:R-:W-:-:S13]  /*3c70*/  ISETP.NE.AND P0, PT, R0, RZ, PT ;  /* 0x000000ff0000720c */ /* 0x004fda0003f05270 */
[----:B------:R-:W-:Y:S05]  /*3c80*/  @!P0 BRA `(.L_x_34) ;  /* 0x00000000003c8947 */ /* 0x000fea0003800000 */
[----:B------:R-:W2:Y:S01]  /*3c90*/  LDL R2, [R1+0x21c] ;  /* 0x00021c0001027983 */ /* 0x000ea20000100800 */
[----:B------:R-:W0:Y:S01]  /*3ca0*/  S2UR UR7, SR_CgaCtaId ;  /* 0x00000000000779c3 */ /* 0x000e220000008800 */
[----:B------:R-:W-:-:S04]  /*3cb0*/  UISETP.LT.AND UP0, UPT, UR42, 0x1, UPT ;  /* 0x000000012a00788c */ /* 0x000fc8000bf01270 */
[----:B------:R-:W-:-:S04]  /*3cc0*/  USEL UR6, UR42, 0x1, UP0 ;  /* 0x000000012a067887 */ /* 0x000fc80008000000 */
[----:B------:R-:W-:-:S04]  /*3cd0*/  UIADD3 UR6, UR37, UR42, -UR6 ;  /* 0x0000002a25067290 */ /* 0x000fc8000fffe806 */
[----:B------:R-:W-:-:S04]  /*3ce0*/  UIMAD.WIDE.U32 UR4, UR6, -0x45d1745d, URZ ;  /* 0xba2e8ba3060478a5 */ /* 0x000fc8000f8e003f */
[----:B------:R-:W-:-:S03]  /*3cf0*/  USHF.R.U32.HI UR4, URZ, 0x3, UR5 ;  /* 0x000000033f047899 */ /* 0x000fc60008011605 */
[----:B------:R-:W-:Y:S01]  /*3d00*/  UMOV UR5, 0x400 ;  /* 0x0000040000057882 */ /* 0x000fe20000000000 */
[----:B------:R-:W-:Y:S02]  /*3d10*/  UIMAD UR6, UR4, -0xb, UR6 ;  /* 0xfffffff5040678a4 */ /* 0x000fe4000f8e0206 */
[----:B0-----:R-:W-:-:S04]  /*3d20*/  ULEA UR5, UR7, UR5, 0x18 ;  /* 0x0000000507057291 */ /* 0x001fc8000f8ec03f */
[----:B------:R-:W-:-:S04]  /*3d30*/  ULEA UR6, UR6, UR5, 0x3 ;  /* 0x0000000506067291 */ /* 0x000fc8000f8e183f */
[----:B------:R-:W-:-:S06]  /*3d40*/  UIADD3 UR6, UR6, 0x58, URZ ;  /* 0x0000005806067890 */ /* 0x000fcc000fffe03f */
[----:B------:R-:W-:-:S05]  /*3d50*/  IMAD.U32 R0, RZ, RZ, UR6 ;  /* 0x00000006ff007e24 */ /* 0x000fca000f8e00ff */
[----:B--2---:R-:W-:-:S04]  /*3d60*/  PRMT R0, R2, 0x654, R0 ;  /* 0x0000065402007816 */ /* 0x004fc80000000000 */
[----:B------:R0:W-:Y:S03]  /*3d70*/  SYNCS.ARRIVE.TRANS64.RED.A1T0 RZ, [R0+URZ], RZ ;  /* 0x000000ff00ff79a7 */ /* 0x0001e6000810043f */
.L_x_34:
[----:B------:R-:W-:Y:S05]  /*3d80*/  BSYNC B0 ;  /* 0x0000000000007941 */ /* 0x000fea0003800000 */
.L_x_33:
[----:B------:R-:W-:-:S06]  /*3d90*/  UISETP.GT.U32.AND UP0, UPT, UR38, 0x1, UPT ;  /* 0x000000012600788c */ /* 0x000fcc000bf04070 */
[----:B------:R-:W-:-:S13]  /*3da0*/  PLOP3.LUT P0, PT, PT, PT, UP0, 0x80, 0x0 ;  /* 0x000000000000781c */ /* 0x000fda0003f0f008 */
[----:B------:R-:W-:Y:S05]  /*3db0*/  @P0 BRA `(.L_x_31) ;  /* 0x0000000000040947 */ /* 0x000fea0003800000 */
[----:B------:R-:W-:Y:S01]  /*3dc0*/  BPT.TRAP 0x1 ;  /* 0x000000040000795c */ /* 0x000fe20000300000 */
.L_x_31:
[----:B-1----:R-:W1:Y:S01]  /*3dd0*/  S2R R6, SR_TID.X ;  /* 0x0000000000067919 */ /* 0x002e620000002100 */
[----:B------:R-:W-:Y:S01]  /*3de0*/  USHF.R.S32.HI UR10, URZ, 0x1f, UR41 ;  /* 0x0000001f3f0a7899 */ /* 0x000fe20008011429 */
[----:B------:R-:W-:Y:S01]  /*3df0*/  IMAD.MOV.U32 R7, RZ, RZ, -0x2 ;  /* 0xfffffffeff077424 */ /* 0x000fe200078e00ff */
[----:B------:R-:W-:Y:S01]  /*3e00*/  UIMAD UR40, UR40, 0xe0, URZ ;  /* 0x000000e0282878a4 */ /* 0x000fe2000f8e023f */
[----:B------:R-:W-:Y:S01]  /*3e10*/  ULDC.64 UR8, c[0x0][0x5d0] ;  /* 0x0001740000087ab9 */ /* 0x000fe20000000a00 */
[----:B------:R-:W-:Y:S02]  /*3e20*/  UIMAD.WIDE UR6, UR43, 0x180, URZ ;  /* 0x000001802b0678a5 */ /* 0x000fe4000f8e023f */
[----:B------:R-:W-:Y:S02]  /*3e30*/  UIMAD UR4, UR10, UR8, URZ ;  /* 0x000000080a0472a4 */ /* 0x000fe4000f8e023f */
[----:B------:R-:W-:Y:S01]  /*3e40*/  IMAD.U32 R10, RZ, RZ, UR40 ;  /* 0x00000028ff0a7e24 */ /* 0x000fe2000f8e00ff */
[----:B------:R-:W-:-:S02]  /*3e50*/  UIMAD UR43, UR43, 0x180, URZ ;  /* 0x000001802b2b78a4 */ /* 0x000fc4000f8e023f */
[----:B------:R-:W-:Y:S02]  /*3e60*/  UIMAD UR4, UR41, UR9, UR4 ;  /* 0x00000009290472a4 */ /* 0x000fe4000f8e0204 */
[----:B------:R-:W-:Y:S01]  /*3e70*/  UIADD3 UR37, UR42, UR37, URZ ;  /* 0x000000252a257290 */ /* 0x000fe2000fffe03f */
[----:B------:R-:W-:Y:S01]  /*3e80*/  ULDC UR9, c[0x0][0x288] ;  /* 0x0000a20000097ab9 */ /* 0x000fe20000000800 */
[----:B------:R-:W-:Y:S02]  /*3e90*/  UISETP.GE.U32.AND UP2, UPT, UR42, 0xb, UPT ;  /* 0x0000000b2a00788c */ /* 0x000fe4000bf46070 */
[----:B------:R-:W-:Y:S02]  /*3ea0*/  UISETP.GE.AND UP0, UPT, UR40, UR9, UPT ;  /* 0x000000092800728c */ /* 0x000fe4000bf06270 */
[----:B------:R-:W-:Y:S01]  /*3eb0*/  UISETP.GT.U32.AND UP1, UPT, UR37, 0xa, UPT ;  /* 0x0000000a2500788c */ /* 0x000fe2000bf24070 */
[----:B------:R-:W-:-:S03]  /*3ec0*/  ULDC.64 UR12, c[0x0][0x5c8] ;  /* 0x00017200000c7ab9 */ /* 0x000fc60000000a00 */
[----:B------:R-:W-:Y:S01]  /*3ed0*/  UISETP.LT.U32.AND UP1, UPT, UR42, 0xb, UP1 ;  /* 0x0000000b2a00788c */ /* 0x000fe20008f21070 */
[----:B------:R-:W-:Y:S01]  /*3ee0*/  IMAD.U32 R14, RZ, RZ, UR13 ;  /* 0x0000000dff0e7e24 */ /* 0x000fe2000f8e00ff */
[--C-:B-1----:R-:W-:Y:S01]  /*3ef0*/  SHF.R.U32.HI R2, RZ, 0x7, R6.reuse ;  /* 0x00000007ff027819 */ /* 0x102fe20000011606 */
[----:B------:R-:W-:Y:S01]  /*3f00*/  IMAD.SHL.U32 R11, R6, 0x2, RZ ;  /* 0x00000002060b7824 */ /* 0x000fe200078e00ff */
[----:B0-----:R-:W-:Y:S02]  /*3f10*/  SHF.R.U32.HI R0, RZ, 0x2, R6 ;  /* 0x00000002ff007819 */ /* 0x001fe40000011606 */
[----:B------:R-:W-:Y:S02]  /*3f20*/  LOP3.LUT R2, R2, 0x1, RZ, 0xc0, !PT ;  /* 0x0000000102027812 */ /* 0x000fe400078ec0ff */
[----:B------:R-:W-:Y:S02]  /*3f30*/  LOP3.LUT R3, R6, 0x60, RZ, 0xc0, !PT ;  /* 0x0000006006037812 */ /* 0x000fe400078ec0ff */
[----:B------:R-:W-:Y:S01]  /*3f40*/  LOP3.LUT R0, R0, 0x7, RZ, 0xc0, !PT ;  /* 0x0000000700007812 */ /* 0x000fe200078ec0ff */
[----:B------:R-:W-:Y:S01]  /*3f50*/  IMAD.SHL.U32 R5, R2, 0x40, RZ ;  /* 0x0000004002057824 */ /* 0x000fe200078e00ff */
[----:B------:R-:W-:-:S02]  /*3f60*/  SHF.R.U32.HI R3, RZ, 0x1, R3 ;  /* 0x00000001ff037819 */ /* 0x000fc40000011603 */
[----:B------:R-:W-:Y:S02]  /*3f70*/  LOP3.LUT R10, R10, 0x6, R11, 0xf8, !PT ;  /* 0x000000060a0a7812 */ /* 0x000fe400078ef80b */
[--C-:B------:R-:W-:Y:S02]  /*3f80*/  LOP3.LUT R5, R5, 0x40, R0.reuse, 0xe2, !PT ;  /* 0x0000004005057812 */ /* 0x100fe400078ee200 */
[----:B------:R-:W-:Y:S02]  /*3f90*/  IADD3 R0, RZ, -R3, -R0 ;  /* 0x80000003ff007210 */ /* 0x000fe40007ffe800 */
[----:B------:R-:W-:Y:S02]  /*3fa0*/  SHF.R.S32.HI R11, RZ, 0x1f, R10 ;  /* 0x0000001fff0b7819 */ /* 0x000fe4000001140a */
[----:B------:R-:W-:Y:S01]  /*3fb0*/  LOP3.LUT R5, R5, UR6, R3, 0xfe, !PT ;  /* 0x0000000605057c12 */ /* 0x000fe2000f8efe03 */
[----:B------:R-:W-:Y:S02]  /*3fc0*/  IMAD R0, R2, -0x40, R0 ;  /* 0xffffffc002007824 */ /* 0x000fe400078e0200 */
[----:B------:R-:W-:Y:S01]  /*3fd0*/  IMAD.U32 R2, RZ, RZ, UR8 ;  /* 0x00000008ff027e24 */ /* 0x000fe2000f8e00ff */
[----:B------:R-:W-:-:S02]  /*3fe0*/  ULDC UR8, c[0x0][0x284] ;  /* 0x0000a10000087ab9 */ /* 0x000fc40000000800 */
[----:B------:R-:W-:Y:S01]  /*3ff0*/  IMAD.U32 R4, RZ, RZ, UR8 ;  /* 0x00000008ff047e24 */ /* 0x000fe2000f8e00ff */
[----:B------:R-:W-:Y:S01]  /*4000*/  UISETP.GE.OR UP0, UPT, UR43, UR8, UP0 ;  /* 0x000000082b00728c */ /* 0x000fe20008706670 */
[----:B------:R-:W-:Y:S01]  /*4010*/  IMAD.WIDE.U32 R2, R2, UR41, R10 ;  /* 0x0000002902027c25 */ /* 0x000fe2000f8e000a */
[----:B------:R-:W-:Y:S02]  /*4020*/  USEL UR8, URZ, 0x1, !UP1 ;  /* 0x000000013f087887 */ /* 0x000fe4000c800000 */
[----:B------:R-:W-:Y:S01]  /*4030*/  IADD3 R20, R4, -UR43, R0 ;  /* 0x8000002b04147c10 */ /* 0x000fe2000fffe000 */
[----:B------:R-:W-:Y:S01]  /*4040*/  VIADD R3, R3, UR4 ;  /* 0x0000000403037c36 */ /* 0x000fe20008000000 */
[----:B------:R-:W-:Y:S01]  /*4050*/  LOP3.LUT R0, R6, 0x3, RZ, 0xc0, !PT ;  /* 0x0000000306007812 */ /* 0x000fe200078ec0ff */
[----:B------:R-:W-:Y:S01]  /*4060*/  UIMAD.WIDE.U32 UR4, UR37, -0x45d1745d, URZ ;  /* 0xba2e8ba3250478a5 */ /* 0x000fe2000f8e003f */
[----:B------:R-:W-:Y:S01]  /*4070*/  PLOP3.LUT P0, PT, PT, PT, UP0, 0x80, 0x0 ;  /* 0x000000000000781c */ /* 0x000fe20003f0f008 */
[----:B------:R0:W-:Y:S01]  /*4080*/  STL [R1+0x20c], R20 ;  /* 0x00020c1401007387 */ /* 0x0001e20000100800 */
[----:B------:R-:W-:Y:S01]  /*4090*/  ULOP3.LUT UR36, UR36, UR8, URZ, 0x3c, !UPT ;  /* 0x0000000824247292 */ /* 0x000fe2000f8e3c3f */
[----:B------:R-:W-:Y:S01]  /*40a0*/  IMAD R0, R0, R7, UR9 ;  /* 0x0000000900007e24 */ /* 0x000fe2000f8e0207 */
[----:B------:R-:W-:-:S02]  /*40b0*/  UIMAD UR9, UR7, UR12, URZ ;  /* 0x0000000c070972a4 */ /* 0x000fc4000f8e023f */
[C---:B------:R-:W-:Y:S01]  /*40c0*/  IMAD.WIDE.U32 R2, R5.reuse, UR12, R2 ;  /* 0x0000000c05027c25 */ /* 0x040fe2000f8e0002 */
[----:B------:R-:W-:Y:S01]  /*40d0*/  USHF.R.U32.HI UR4, URZ, 0x3, UR5 ;  /* 0x000000033f047899 */ /* 0x000fe20008011605 */
[----:B------:R-:W-:Y:S02]  /*40e0*/  UMOV UR43, 0xffffffff ;  /* 0xffffffff002b7882 */ /* 0x000fe40000000000 */
[----:B------:R-:W-:Y:S01]  /*40f0*/  VIADD R0, R0, -UR40 ;  /* 0x8000002800007c36 */ /* 0x000fe20008000000 */
[----:B------:R-:W-:Y:S01]  /*4100*/  UIMAD UR37, UR4, -0xb, UR37 ;  /* 0xfffffff5042578a4 */ /* 0x000fe2000f8e0225 */
[----:B------:R-:W-:Y:S01]  /*4110*/  IMAD R14, R5, R14, UR9 ;  /* 0x00000009050e7e24 */ /* 0x000fe2000f8e020e */
[----:B------:R-:W-:Y:S01]  /*4120*/  @UP2 ULOP3.LUT UR36, UR36, 0x1, UR4, 0x78, !UPT ;  /* 0x0000000124242892 */ /* 0x000fe2000f8e7804 */
[----:B0-----:R-:W-:Y:S11]  /*4130*/  @P0 BRA `(.L_x_35) ;  /* 0x0000013c00500947 */ /* 0x001ff60003800000 */
[----:B-----5:R-:W-:Y:S01]  /*4140*/  ISETP.NE.AND P0, PT, R19, RZ, PT ;  /* 0x000000ff1300720c */ /* 0x020fe20003f05270 */
[----:B------:R-:W-:Y:S01]  /*4150*/  BSSY B0, `(.L_x_35) ;  /* 0x00013d2000007945 */ /* 0x000fe20003800000 */
[----:B------:R-:W-:-:S11]  /*4160*/  IMAD.IADD R14, R3, 0x1, R14 ;  /* 0x00000001030e7824 */ /* 0x000fd600078e020e */
[----:B------:R-:W-:Y:S05]  /*4170*/  @!P0 BRA `(.L_x_36) ;  /* 0x000000c400a48947 */ /* 0x000fea0003800000 */
[----:B------:R-:W0:Y:S01]  /*4180*/  LDC.64 R6, c[0x0][0x5b0] ;  /* 0x00016c00ff067b82 */ /* 0x000e220000000a00 */
[----:B------:R-:W-:Y:S01]  /*4190*/  ULDC.64 UR8, c[0x0][0x5b8] ;  /* 0x00016e0000087ab9 */ /* 0x000fe20000000a00 */
[----:B------:R-:W-:Y:S01]  /*41a0*/  ISETP.GE.AND P0, PT, R20, 0x1, PT ;  /* 0x000000011400780c */ /* 0x000fe20003f06270 */
[----:B------:R-:W-:Y:S02]  /*41b0*/  UIMAD UR4, UR10, UR8, URZ ;  /* 0x000000080a0472a4 */ /* 0x000fe4000f8e023f */
[----:B------:R-:W-:Y:S01]  /*41c0*/  IMAD.U32 R4, RZ, RZ, UR8 ;  /* 0x00000008ff047e24 */ /* 0x000fe2000f8e00ff */
[----:B------:R-:W-:Y:S01]  /*41d0*/  BSSY B1, `(.L_x_37) ;  /* 0x000000f000017945 */ /* 0x000fe20003800000 */
[----:B------:R-:W-:Y:S01]  /*41e0*/  ISETP.LT.OR P2, PT, R0, 0x1, !P0 ;  /* 0x000000010000780c */ /* 0x000fe20004741670 */
[----:B------:R-:W-:Y:S01]  /*41f0*/  UIMAD UR4, UR41, UR9, UR4 ;  /* 0x00000009290472a4 */ /* 0x000fe2000f8e0204 */
[----:B------:R-:W1:Y:S01]  /*4200*/  LDC.64 R8, c[0x0][0x5a8] ;  /* 0x00016a00ff087b82 */ /* 0x000e620000000a00 */
[----:B------:R-:W-:-:S04]  /*4210*/  IMAD.WIDE.U32 R10, R4, UR41, R10 ;  /* 0x00000029040a7c25 */ /* 0x000fc8000f8e000a */
[----:B------:R-:W-:Y:S02]  /*4220*/  VIADD R13, R11, UR4 ;  /* 0x000000040b0d7c36 */ /* 0x000fe40008000000 */
[----:B------:R-:W-:-:S05]  /*4230*/  IMAD.MOV.U32 R12, RZ, RZ, R10 ;  /* 0x000000ffff0c7224 */ /* 0x000fca00078e000a */
[----:B------:R2:W-:Y:S01]  /*4240*/  STL.64 [R1+0x210], R12 ;  /* 0x0002100c01007387 */ /* 0x0005e20000100a00 */
[----:B0-----:R-:W-:-:S04]  /*4250*/  IMAD R15, R6, UR7, RZ ;  /* 0x00000007060f7c24 */ /* 0x001fc8000f8e02ff */
[C---:B------:R-:W-:Y:S02]  /*4260*/  IMAD R15, R5.reuse, R7, R15 ;  /* 0x00000007050f7224 */ /* 0x040fe400078e020f */
[----:B--2---:R-:W-:-:S03]  /*4270*/  IMAD.WIDE.U32 R12, R5, R6, R12 ;  /* 0x00000006050c7225 */ /* 0x004fc600078e000c */
[----:B-1----:R-:W-:-:S04]  /*4280*/  IADD3 R234, P1, R12, R8, RZ ;  /* 0x000000080cea7210 */ /* 0x002fc80007f3e0ff */
[----:B------:R-:W-:Y:S01]  /*4290*/  IADD3.X R235, R9, R13, R15, P1, !PT ;  /* 0x0000000d09eb7210 */ /* 0x000fe20000ffe40f */
[----:B------:R-:W-:Y:S08]  /*42a0*/  @P2 BRA `(.L_x_38) ;  /* 0x0000000000042947 */ /* 0x000ff00003800000 */
[----:B------:R0:W5:Y:S02]  /*42b0*/  LDG.E.U8 R16, desc[UR44][R234.64] ;  /* 0x0000002cea107981 */ /* 0x000164000c1e1100 */
.L_x_38:
[----:B------:R-:W-:Y:S05]  /*42c0*/  BSYNC B1 ;  /* 0x0000000000017941 */ /* 0x000fea0003800000 */
.L_x_37:
[----:B------:R-:W2:Y:S01]  /*42d0*/  LDL.LU R12, [R1+0x1c0] ;  /* 0x0001c000010c7983 */ /* 0x000ea20000300800 */
[----:B-----5:R-:W-:Y:S01]  /*42e0*/  LOP3.LUT R3, R16, 0xffff, RZ, 0xc0, !PT ;  /* 0x0000ffff10037812 */ /* 0x020fe200078ec0ff */
[----:B------:R-:W-:Y:S01]  /*42f0*/  ULDC.64 UR4, c[0x0][0x5c0] ;  /* 0x0001700000047ab9 */ /* 0x000fe20000000a00 */
[----:B------:R-:W-:Y:S01]  /*4300*/  ISETP.LT.OR P3, PT, R0, 0x2, !P0 ;  /* 0x000000020000780c */ /* 0x000fe20004761670 */
[----:B------:R-:W-:Y:S01]  /*4310*/  BSSY B1, `(.L_x_39) ;  /* 0x000000b000017945 */ /* 0x000fe20003800000 */
[----:B------:R-:W-:Y:S02]  /*4320*/  PRMT R3, R3, 0x8880, RZ ;  /* 0x0000888003037816 */ /* 0x000fe400000000ff */
[----:B------:R-:W-:-:S03]  /*4330*/  IADD3 R2, P1, R2, UR4, RZ ;  /* 0x0000000402027c10 */ /* 0x000fc6000ff3e0ff */
[----:B------:R-:W-:Y:S01]  /*4340*/  IMAD R4, R3, R19, RZ ;  /* 0x0000001303047224 */ /* 0x000fe200078e02ff */
[----:B------:R-:W-:-:S03]  /*4350*/  IADD3.X R3, R14, UR5, RZ, P1, !PT ;  /* 0x000000050e037c10 */ /* 0x000fc60008ffe4ff */
[----:B--2---:R-:W-:-:S05]  /*4360*/  @!P2 IMAD R12, R12, R17, R4 ;  /* 0x000000110c0ca224 */ /* 0x004fca00078e0204 */
[----:B------:R1:W-:Y:S01]  /*4370*/  @!P2 STG.E.U8 desc[UR44][R2.64], R12 ;  /* 0x0000000c0200a986 */ /* 0x0003e2000c10112c */
[----:B------:R-:W-:Y:S05]  /*4380*/  @P3 BRA `(.L_x_40) ;  /* 0x00000000000c3947 */ /* 0x000fea0003800000 */
[----:B------:R-:W2:Y:S02]  /*4390*/  LDG.E.U8 R16, desc[UR44][R234.64+0x1] ;  /* 0x0000012cea107981 */ /* 0x000ea4000c1e1100 */
[----:B--2---:R-:W-:-:S05]  /*43a0*/  PRMT R4, R16, 0x8880, RZ ;  /* 0x0000888010047816 */ /* 0x004fca00000000ff */
[----:B------:R-:W-:-:S07]  /*43b0*/  IMAD R4, R4, R19, RZ ;  /* 0x0000001304047224 */ /* 0x000fce00078e02ff */
.L_x_40:
[----:B------:R-:W-:Y:S05]  /*43c0*/  BSYNC B1 ;  /* 0x0000000000017941 */ /* 0x000fea0003800000 */
.L_x_39:
[----:B-1----:R-:W2:Y:S04]  /*43d0*/  LDL.LU R12, [R1+0x1c4] ;  /* 0x0001c400010c7983 */ /* 0x002ea80000300800 */
[----:B------:R1:W-:Y:S04]  /*43e0*/  STL.64 [R1+0x238], R18 ;  /* 0x0002381201007387 */ /* 0x0003e80000100a00 */
[----:B-1----:R-:W3:Y:S01]  /*43f0*/  LDL.64 R18, [R1+0x210] ;  /* 0x0002100001127983 */ /* 0x002ee20000100a00 */
[----:B------:R-:W-:Y:S01]  /*4400*/  SHF.L.U64.HI R21, R6, 0x3, R7 ;  /* 0x0000000306157819 */ /* 0x000fe20000010207 */
[----:B--2---:R-:W-:-:S05]  /*4410*/  @!P3 IMAD R12, R12, R17, R4 ;  /* 0x000000110c0cb224 */ /* 0x004fca00078e0204 */
[----:B------:R1:W-:Y:S01]  /*4420*/  @!P3 STG.E.U8 desc[UR44][R2.64+0x1], R12 ;  /* 0x0000010c0200b986 */ /* 0x0003e2000c10112c */
[----:B------:R-:W-:Y:S01]  /*4430*/  ISETP.GE.AND P3, PT, R20, 0x9, PT ;  /* 0x000000091400780c */ /* 0x000fe20003f66270 */
[----:B------:R-:W-:-:S03]  /*4440*/  IMAD.SHL.U32 R20, R6, 0x8, RZ ;  /* 0x0000000806147824 */ /* 0x000fc600078e00ff */
[C---:B------:R-:W-:Y:S02]  /*4450*/  ISETP.LT.OR P6, PT, R0.reuse, 0x1, !P3 ;  /* 0x000000010000780c */ /* 0x040fe40005fc1670 */
[----:B------:R2:W-:Y:S01]  /*4460*/  STL.64 [R1+0x1c0], R20 ;  /* 0x0001c01401007387 */ /* 0x0005e20000100a00 */
[----:B------:R-:W-:Y:S01]  /*4470*/  BSSY B1, `(.L_x_41) ;  /* 0x000000c000017945 */ /* 0x000fe20003800000 */
[----:B------:R-:W-:-:S09]  /*4480*/  ISETP.LT.OR P1, PT, R0, 0x2, !P3 ;  /* 0x000000020000780c */ /* 0x000fd20005f21670 */
[----:B-1----:R-:W-:Y:S01]  /*4490*/  @!P6 IADD3 R12, P5, R2, R233, RZ ;  /* 0x000000e9020ce210 */ /* 0x002fe20007fbe0ff */
[----:B--2---:R-:W-:-:S04]  /*44a0*/  IMAD.WIDE.U32 R20, R5, R6, R20 ;  /* 0x0000000605147225 */ /* 0x004fc800078e0014 */
[----:B------:R-:W-:Y:S01]  /*44b0*/  IMAD.IADD R15, R15, 0x1, R21 ;  /* 0x000000010f0f7824 */ /* 0x000fe200078e0215 */
[----:B------:R-:W-:-:S04]  /*44c0*/  IADD3 R20, P2, P4, R10, R8, R20 ;  /* 0x000000080a147210 */ /* 0x000fc80007c5e014 */
[----:B---3--:R-:W-:Y:S02]  /*44d0*/  IADD3.X R21, R19, R9, R15, P2, P4 ;  /* 0x0000000913157210 */ /* 0x008fe400017e840f */
[----:B------:R1:W5:Y:S01]  /*44e0*/  LDL.LU.64 R18, [R1+0x238] ;  /* 0x0002380001127983 */ /* 0x0003620000300a00 */
[----:B------:R-:W-:Y:S06]  /*44f0*/  @P6 BRA `(.L_x_42) ;  /* 0x00000000000c6947 */ /* 0x000fec0003800000 */
[----:B------:R-:W2:Y:S02]  /*4500*/  LDG.E.U8 R16, desc[UR44][R20.64] ;  /* 0x0000002c14107981 */ /* 0x000ea4000c1e1100 */
[----:B--2---:R-:W-:-:S05]  /*4510*/  PRMT R4, R16, 0x8880, RZ ;  /* 0x0000888010047816 */ /* 0x004fca00000000ff */
[----:B-----5:R-:W-:-:S07]  /*4520*/  IMAD R4, R4, R19, RZ ;  /* 0x0000001304047224 */ /* 0x020fce00078e02ff */
.L_x_42:
[----:B------:R-:W-:Y:S05]  /*4530*/  BSYNC B1 ;  /* 0x0000000000017941 */ /* 0x000fea0003800000 */
.L_x_41:
[----:B------:R-:W2:Y:S01]  /*4540*/  LDL.LU R14, [R1+0x1c8] ;  /* 0x0001c800010e7983 */ /* 0x000ea20000300800 */
[----:B------:R-:W-:Y:S01]  /*4550*/  @!P6 IMAD.X R13, R3, 0x1, R23, P5 ;  /* 0x00000001030de824 */ /* 0x000fe200028e0617 */
[----:B------:R-:W-:Y:S01]  /*4560*/  BSSY B1, `(.L_x_43) ;  /* 0x000000b000017945 */ /* 0x000fe20003800000 */
[C---:B------:R-:W-:Y:S02]  /*4570*/  ISETP.LT.OR P4, PT, R0.reuse, 0x9, !P0 ;  /* 0x000000090000780c */ /* 0x040fe40004781670 */
[C---:B------:R-:W-:Y:S02]  /*4580*/  ISETP.LT.OR P5, PT, R0.reuse, 0xa, !P0 ;  /* 0x0000000a0000780c */ /* 0x040fe400047a1670 */
[----:B------:R-:W-:Y:S01]  /*4590*/  ISETP.LT.OR P2, PT, R0, 0x9, !P3 ;  /* 0x000000090000780c */ /* 0x000fe20005f41670 */
[----:B--2---:R-:W-:-:S05]  /*45a0*/  @!P6 IMAD R14, R14, R17, R4 ;  /* 0x000000110e0ee224 */ /* 0x004fca00078e0204 */
[----:B------:R2:W-:Y:S02]  /*45b0*/  @!P6 STG.E.U8 desc[UR44][R12.64], R14 ;  /* 0x0000000e0c00e986 */ /* 0x0005e4000c10112c */
[----:B--2---:R-:W-:Y:S01]  /*45c0*/  @!P1 IADD3 R12, P6, R2, R233, RZ ;  /* 0x000000e9020c9210 */ /* 0x004fe20007fde0ff */
[----:B------:R-:W-:-:S12]  /*45d0*/  @P1 BRA `(.L_x_44) ;  /* 0x00000000000c1947 */ /* 0x000fd80003800000 */
[----:B------:R-:W2:Y:S02]  /*45e0*/  LDG.E.U8 R16, desc[UR44][R20.64+0x1] ;  /* 0x0000012c14107981 */ /* 0x000ea4000c1e1100 */
[----:B--2---:R-:W-:-:S05]  /*45f0*/  PRMT R4, R16, 0x8880, RZ ;  /* 0x0000888010047816 */ /* 0x004fca00000000ff */
[----:B-----5:R-:W-:-:S07]  /*4600*/  IMAD R4, R4, R19, RZ ;  /* 0x0000001304047224 */ /* 0x020fce00078e02ff */
.L_x_44:
[----:B------:R-:W-:Y:S05]  /*4610*/  BSYNC B1 ;  /* 0x0000000000017941 */ /* 0x000fea0003800000 */
.L_x_43:
[----:B------:R-:W2:Y:S01]  /*4620*/  LDL.LU R14, [R1+0x1cc] ;  /* 0x0001cc00010e7983 */ /* 0x000ea20000300800 */
[----:B------:R-:W-:Y:S01]  /*4630*/  @!P1 IMAD.X R13, R3, 0x1, R23, P6 ;  /* 0x00000001030d9824 */ /* 0x000fe200030e0617 */
[----:B------:R-:W-:Y:S01]  /*4640*/  BSSY B1, `(.L_x_45) ;  /* 0x0000007000017945 */ /* 0x000fe20003800000 */
[----:B--2---:R-:W-:-:S05]  /*4650*/  @!P1 IMAD R14, R14, R17, R4 ;  /* 0x000000110e0e9224 */ /* 0x004fca00078e0204 */
[----:B------:R2:W-:Y:S01]  /*4660*/  @!P1 STG.E.U8 desc[UR44][R12.64+0x1], R14 ;  /* 0x0000010e0c009986 */ /* 0x0005e2000c10112c */
[----:B------:R-:W-:Y:S05]  /*4670*/  @P4 BRA `(.L_x_46) ;  /* 0x00000000000c4947 */ /* 0x000fea0003800000 */
[----:B------:R-:W3:Y:S02]  /*4680*/  LDG.E.U8 R16, desc[UR44][R234.64+0x8] ;  /* 0x0000082cea107981 */ /* 0x000ee4000c1e1100 */
[----:B---3--:R-:W-:-:S05]  /*4690*/  PRMT R4, R16, 0x8880, RZ ;  /* 0x0000888010047816 */ /* 0x008fca00000000ff */
[----:B-----5:R-:W-:-:S07]  /*46a0*/  IMAD R4, R4, R19, RZ ;  /* 0x0000001304047224 */ /* 0x020fce00078e02ff */
.L_x_46:
[----:B------:R-:W-:Y:S05]  /*46b0*/  BSYNC B1 ;  /* 0x0000000000017941 */ /* 0x000fea0003800000 */
.L_x_45:
[----:B--2---:R-:W2:Y:S01]  /*46c0*/  LDL.LU R12, [R1+0x1d0] ;  /* 0x0001d000010c7983 */ /* 0x004ea20000300800 */
[----:B------:R-:W-:Y:S01]  /*46d0*/  BSSY B1, `(.L_x_47) ;  /* 0x0000007000017945 */ /* 0x000fe20003800000 */
[----:B--2---:R-:W-:-:S05]  /*46e0*/  @!P4 IMAD R12, R12, R17, R4 ;  /* 0x000000110c0cc224 */ /* 0x004fca00078e0204 */
[----:B------:R2:W-:Y:S01]  /*46f0*/  @!P4 STG.E.U8 desc[UR44][R2.64+0x8], R12 ;  /* 0x0000080c0200c986 */ /* 0x0005e2000c10112c */
[----:B------:R-:W-:Y:S05]  /*4700*/  @P5 BRA `(.L_x_48) ;  /* 0x00000000000c5947 */ /* 0x000fea0003800000 */
[----:B------:R-:W3:Y:S02]  /*4710*/  LDG.E.U8 R16, desc[UR44][R234.64+0x9] ;  /* 0x0000092cea107981 */ /* 0x000ee4000c1e1100 */
[----:B---3--:R-:W-:-:S05]  /*4720*/  PRMT R4, R16, 0x8880, RZ ;  /* 0x0000888010047816 */ /* 0x008fca00000000ff */
[----:B-----5:R-:W-:-:S07]  /*4730*/  IMAD R4, R4, R19, RZ ;  /* 0x0000001304047224 */ /* 0x020fce00078e02ff */
.L_x_48:
[----:B------:R-:W-:Y:S05]  /*4740*/  BSYNC B1 ;  /* 0x0000000000017941 */ /* 0x000fea0003800000 */
.L_x_47:
[----:B--2---:R-:W2:Y:S01]  /*4750*/  LDL.LU R12, [R1+0x1d4] ;  /* 0x0001d400010c7983 */ /* 0x004ea20000300800 */
[----:B------:R-:W-:Y:S01]  /*4760*/  BSSY B1, `(.L_x_49) ;  /* 0x0000009000017945 */ /* 0x000fe20003800000 */
        /* <DEDUP_REMOVED lines=8> */
.L_x_50:
[----:B------:R-:W-:Y:S05]  /*47f0*/  BSYNC B1 ;  /* 0x0000000000017941 */ /* 0x000fea0003800000 */
.L_x_49:
[----:B------:R-:W2:Y:S01]  /*4800*/  LDL.LU R14, [R1+0x1d8] ;  /* 0x0001d800010e7983 */ /* 0x000ea20000300800 */
[----:B------:R-:W-:Y:S01]  /*4810*/  @!P2 IMAD.X R13, R3, 0x1, R23, P4 ;  /* 0x00000001030da824 */ /* 0x000fe200020e0617 */
[----:B------:R-:W-:Y:S01]  /*4820*/  BSSY B1, `(.L_x_51) ;  /* 0x000000b000017945 */ /* 0x000fe20003800000 */
[C---:B------:R-:W-:Y:S02]  /*4830*/  ISETP.LT.OR P4, PT, R0.reuse, 0x11, !P0 ;  /* 0x000000110000780c */ /* 0x040fe40004781670 */
[----:B------:R-:W-:Y:S01]  /*4840*/  ISETP.LT.OR P5, PT, R0, 0x12, !P0 ;  /* 0x000000120000780c */ /* 0x000fe200047a1670 */
[----:B--2---:R-:W-:-:S05]  /*4850*/  @!P2 IMAD R14, R14, R17, R4 ;  /* 0x000000110e0ea224 */ /* 0x004fca00078e0204 */
[----:B------:R2:W-:Y:S01]  /*4860*/  @!P2 STG.E.U8 desc[UR44][R12.64+0x8], R14 ;  /* 0x0000080e0c00a986 */ /* 0x0005e2000c10112c */
[----:B------:R-:W-:Y:S02]  /*4870*/  ISETP.LT.OR P2, PT, R0, 0x11, !P3 ;  /* 0x000000110000780c */ /* 0x000fe40005f41670 */
[----:B--2---:R-:W-:Y:S01]  /*4880*/  @!P1 IADD3 R12, P6, R2, R233, RZ ;  /* 0x000000e9020c9210 */ /* 0x004fe20007fde0ff */
[----:B------:R-:W-:-:S12]  /*4890*/  @P1 BRA `(.L_x_52) ;  /* 0x00000000000c1947 */ /* 0x000fd80003800000 */
[----:B------:R-:W2:Y:S02]  /*48a0*/  LDG.E.U8 R16, desc[UR44][R20.64+0x9] ;  /* 0x0000092c14107981 */ /* 0x000ea4000c1e1100 */
[----:B--2---:R-:W-:-:S05]  /*48b0*/  PRMT R4, R16, 0x8880, RZ ;  /* 0x0000888010047816 */ /* 0x004fca00000000ff */
[----:B-----5:R-:W-:-:S07]  /*48c0*/  IMAD R4, R4, R19, RZ ;  /* 0x0000001304047224 */ /* 0x020fce00078e02ff */
.L_x_52:
[----:B------:R-:W-:Y:S05]  /*48d0*/  BSYNC B1 ;  /* 0x0000000000017941 */ /* 0x000fea0003800000 */
.L_x_51:
        /* <DEDUP_REMOVED lines=9> */
.L_x_54:
[----:B------:R-:W-:Y:S05]  /*4970*/  BSYNC B1 ;  /* 0x0000000000017941 */ /* 0x000fea0003800000 */
.L_x_53:
        /* <DEDUP_REMOVED lines=8> */
.L_x_56:
[----:B------:R-:W-:Y:S05]  /*4a00*/  BSYNC B1 ;  /* 0x0000000000017941 */ /* 0x000fea0003800000 */
.L_x_55:
        /* <DEDUP_REMOVED lines=10> */
.L_x_58:
[----:B------:R-:W-:Y:S05]  /*4ab0*/  BSYNC B1 ;  /* 0x0000000000017941 */ /* 0x000fea0003800000 */
.L_x_57:
        /* <DEDUP_REMOVED lines=13> */
.L_x_60:
[----:B------:R-:W-:Y:S05]  /*4b90*/  BSYNC B1 ;  /* 0x0000000000017941 */ /* 0x000fea0003800000 */
.L_x_59:
        /* <DEDUP_REMOVED lines=9> */
.L_x_62:
[----:B------:R-:W-:Y:S05]  /*4c30*/  BSYNC B1 ;  /* 0x0000000000017941 */ /* 0x000fea0003800000 */
.L_x_61:
        /* <DEDUP_REMOVED lines=8> */
.L_x_64:
[----:B------:R-:W-:Y:S05]  /*4cc0*/  BSYNC B1 ;  /* 0x0000000000017941 */ /* 0x000fea0003800000 */
.L_x_63:
        /* <DEDUP_REMOVED lines=10> */
.L_x_66:
[----:B------:R-:W-:Y:S05]  /*4d70*/  BSYNC B1 ;  /* 0x0000000000017941 */ /* 0x000fea0003800000 */
.L_x_65:
[----:B------:R-:W2:Y:S01]  /*4d80*/  LDL.LU R14, [R1+0x1f8] ;  /* 0x0001f800010e7983 */ /* 0x000ea20000300800 */
[----:B------:R-:W-:Y:S01]  /*4d90*/  @!P2 IMAD.X R13, R3, 0x1, R23, P4 ;  /* 0x00000001030da824 */ /* 0x000fe200020e0617 */
[----:B------:R-:W-:Y:S01]  /*4da0*/  BSSY B1, `(.L_x_67) ;  /* 0x0000008000017945 */ /* 0x000fe20003800000 */
[----:B--2---:R-:W-:-:S05]  /*4db0*/  @!P2 IMAD R14, R14, R17, R4 ;  /* 0x000000110e0ea224 */ /* 0x004fca00078e0204 */
[----:B------:R2:W-:Y:S02]  /*4dc0*/  @!P2 STG.E.U8 desc[UR44][R12.64+0x18], R14 ;  /* 0x0000180e0c00a986 */ /* 0x0005e4000c10112c */
[----:B--2---:R-:W-:Y:S01]  /*4dd0*/  @!P1 IADD3 R12, P2, R2, R233, RZ ;  /* 0x000000e9020c9210 */ /* 0x004fe20007f5e0ff */
[----:B------:R-:W-:-:S12]  /*4de0*/  @P1 BRA `(.L_x_68) ;  /* 0x00000000000c1947 */ /* 0x000fd80003800000 */
[----:B------:R-:W2:Y:S02]  /*4df0*/  LDG.E.U8 R16, desc[UR44][R20.64+0x19] ;  /* 0x0000192c14107981 */ /* 0x000ea4000c1e1100 */
[----:B--2---:R-:W-:-:S05]  /*4e00*/  PRMT R4, R16, 0x8880, RZ ;  /* 0x0000888010047816 */ /* 0x004fca00000000ff */
[----:B-----5:R-:W-:-:S07]  /*4e10*/  IMAD R4, R4, R19, RZ ;  /* 0x0000001304047224 */ /* 0x020fce00078e02ff */
.L_x_68:
[----:B------:R-:W-:Y:S05]  /*4e20*/  BSYNC B1 ;  /* 0x0000000000017941 */ /* 0x000fea0003800000 */
.L_x_67:
[----:B------:R-:W2:Y:S04]  /*4e30*/  LDL.LU R14, [R1+0x1fc] ;  /* 0x0001fc00010e7983 */ /* 0x000ea80000300800 */
[----:B------:R-:W-:Y:S04]  /*4e40*/  STL.64 [R1+0x258], R26 ;  /* 0x0002581a01007387 */ /* 0x000fe80000100a00 */
[----:B------:R3:W-:Y:S04]  /*4e50*/  STL.64 [R1+0x250], R24 ;  /* 0x0002501801007387 */ /* 0x0007e80000100a00 */
[----:B---3--:R-:W3:Y:S04]  /*4e60*/  LDL.64 R24, [R1+0x1c0] ;  /* 0x0001c00001187983 */ /* 0x008ee80000100a00 */
[----:B------:R4:W-:Y:S04]  /*4e70*/  STL.64 [R1+0x248], R20 ;  /* 0x0002481401007387 */ /* 0x0009e80000100a00 */
[----:B----4-:R-:W4:Y:S04]  /*4e80*/  LDL.64 R20, [R1+0x210] ;  /* 0x0002100001147983 */ /* 0x010f280000100a00 */
[----:B-----5:R0:W-:Y:S04]  /*4e90*/  STL.64 [R1+0x240], R18 ;  /* 0x0002401201007387 */ /* 0x0201e80000100a00 */
[----:B0-----:R-:W4:Y:S04]  /*4ea0*/  LDL R19, [R1+0x20c] ;  /* 0x00020c0001137983 */ /* 0x001f280000100800 */
[----:B------:R0:W-:Y:S04]  /*4eb0*/  STL [R1+0x238], R16 ;  /* 0x0002381001007387 */ /* 0x0001e80000100800 */
[----:B0-----:R-:W4:Y:S01]  /*4ec0*/  LDL.LU R16, [R1+0x208] ;  /* 0x0002080001107983 */ /* 0x001f220000300800 */
[----:B------:R-:W-:-:S02]  /*4ed0*/  @!P1 IMAD.X R13, R3, 0x1, R23, P2 ;  /* 0x00000001030d9824 */ /* 0x000fc400010e0617 */
[----:B--2---:R-:W-:-:S05]  /*4ee0*/  @!P1 IMAD R11, R14, R17, R4 ;  /* 0x000000110e0b9224 */ /* 0x004fca00078e0204 */
[----:B------:R0:W-:Y:S02]  /*4ef0*/  @!P1 STG.E.U8 desc[UR44][R12.64+0x19], R11 ;  /* 0x0000190b0c009986 */ /* 0x0001e4000c10112c */
[C---:B0-----:R-:W-:Y:S02]  /*4f00*/  IADD3 R11, P1, R5.reuse, 0x80, RZ ;  /* 0x00000080050b7810 */ /* 0x041fe40007f3e0ff */
[----:B------:R-:W-:-:S03]  /*4f10*/  IADD3 R5, P4, R5, 0x100, RZ ;  /* 0x0000010005057810 */ /* 0x000fc60007f9e0ff */
[----:B------:R-:W-:Y:S02]  /*4f20*/  IMAD.X R12, RZ, RZ, UR7, P1 ;  /* 0x00000007ff0c7e24 */ /* 0x000fe400088e06ff */
[----:B---3--:R-:W-:-:S04]  /*4f30*/  IMAD.WIDE.U32 R26, R11, R6, R24 ;  /* 0x000000060b1a7225 */ /* 0x008fc800078e0018 */
[-C--:B------:R-:W-:Y:S02]  /*4f40*/  IMAD R12, R12, R6.reuse, RZ ;  /* 0x000000060c0c7224 */ /* 0x080fe400078e02ff */
[----:B------:R-:W-:-:S04]  /*4f50*/  IMAD.WIDE.U32 R24, R5, R6, R24 ;  /* 0x0000000605187225 */ /* 0x000fc800078e0018 */
[C---:B------:R-:W-:Y:S02]  /*4f60*/  IMAD R18, R11.reuse, R7, R12 ;  /* 0x000000070b127224 */ /* 0x040fe400078e020c */
[----:B----4-:R-:W-:-:S04]  /*4f70*/  IMAD.WIDE.U32 R12, R11, R6, R20 ;  /* 0x000000060b0c7225 */ /* 0x010fc800078e0014 */
[----:B------:R-:W-:Y:S01]  /*4f80*/  IMAD.X R11, RZ, RZ, UR7, P4 ;  /* 0x00000007ff0b7e24 */ /* 0x000fe2000a0e06ff */
[-C--:B------:R-:W-:Y:S02]  /*4f90*/  IADD3 R14, P1, R12, R8.reuse, RZ ;  /* 0x000000080c0e7210 */ /* 0x080fe40007f3e0ff */
[----:B------:R-:W-:Y:S01]  /*4fa0*/  IADD3 R12, P6, P2, R10, R8, R26 ;  /* 0x000000080a0c7210 */ /* 0x000fe20007ade01a */
[----:B------:R-:W-:Y:S01]  /*4fb0*/  IMAD R11, R11, R6, RZ ;  /* 0x000000060b0b7224 */ /* 0x000fe200078e02ff */
[----:B------:R-:W-:Y:S01]  /*4fc0*/  IADD3.X R15, R9, R13, R18, P1, !PT ;  /* 0x0000000d090f7210 */ /* 0x000fe20000ffe412 */
[----:B------:R-:W-:Y:S02]  /*4fd0*/  IMAD.IADD R13, R18, 0x1, R27 ;  /* 0x00000001120d7824 */ /* 0x000fe400078e021b */
[----:B------:R-:W-:-:S03]  /*4fe0*/  IMAD R7, R5, R7, R11 ;  /* 0x0000000705077224 */ /* 0x000fc600078e020b */
[----:B------:R-:W-:Y:S02]  /*4ff0*/  IADD3.X R13, R21, R9, R13, P6, P2 ;  /* 0x00000009150d7210 */ /* 0x000fe400037e440d */
[----:B------:R-:W-:-:S04]  /*5000*/  ISETP.GE.AND P1, PT, R19, 0x89, PT ;  /* 0x000000891300780c */ /* 0x000fc80003f26270 */
[C---:B------:R-:W-:Y:S02]  /*5010*/  ISETP.LT.OR P5, PT, R0.reuse, 0x1, !P1 ;  /* 0x000000010000780c */ /* 0x040fe40004fa1670 */
[----:B------:R-:W-:Y:S02]  /*5020*/  ISETP.LT.OR P4, PT, R0, 0x2, !P1 ;  /* 0x000000020000780c */ /* 0x000fe40004f81670 */
[----:B------:R-:W-:-:S09]  /*5030*/  LOP3.LUT R16, R16, 0xffffff7f, RZ, 0xc0, !PT ;  /* 0xffffff7f10107812 */ /* 0x000fd200078ec0ff */
[----:B------:R-:W-:Y:S02]  /*5040*/  @!P5 IADD3 R26, P2, P6, R233, R2, R236 ;  /* 0x00000002e91ad210 */ /* 0x000fe40007e5e0ec */
[----:B------:R-:W-:Y:S02]  /*5050*/  @P0 LOP3.LUT R16, R16, 0x80, RZ, 0xfc, !PT ;  /* 0x0000008010100812 */ /* 0x000fe400078efcff */
[----:B------:R-:W-:-:S03]  /*5060*/  @!P5 IADD3.X R27, R23, R3, R237, P2, P6 ;  /* 0x00000003171bd210 */ /* 0x000fc600017ec4ed */
[----:B------:R-:W-:Y:S04]  /*5070*/  STL [R1+0x208], R16 ;  /* 0x0002081001007387 */ /* 0x000fe80000100800 */
[----:B------:R0:W-:Y:S04]  /*5080*/  STL [R1+0x1e8], R7 ;  /* 0x0001e80701007387 */ /* 0x0001e80000100800 */
[----:B------:R2:W-:Y:S01]  /*5090*/  @!P5 STL.64 [R1+0x1d0], R26 ;  /* 0x0001d01a0100d387 */ /* 0x0005e20000100a00 */
[----:B0-----:R-:W-:Y:S01]  /*50a0*/  IMAD.IADD R7, R7, 0x1, R25 ;  /* 0x0000000107077824 */ /* 0x001fe200078e0219 */
[----:B--2---:R-:W-:-:S04]  /*50b0*/  @!P4 IADD3 R26, P2, P6, R233, R2, R236 ;  /* 0x00000002e91ac210 */ /* 0x004fc80007e5e0ec */
[----:B------:R-:W-:Y:S02]  /*50c0*/  @!P4 IADD3.X R27, R23, R3, R237, P2, P6 ;  /* 0x00000003171bc210 */ /* 0x000fe400017ec4ed */
[----:B------:R-:W-:-:S03]  /*50d0*/  IADD3 R10, P2, P6, R10, R8, R24 ;  /* 0x000000080a0a7210 */ /* 0x000fc60007e5e018 */
[----:B------:R0:W-:Y:S01]  /*50e0*/  @!P4 STL.64 [R1+0x1c8], R26 ;  /* 0x0001c81a0100c387 */ /* 0x0001e20000100a00 */
[----:B------:R-:W-:Y:S02]  /*50f0*/  IADD3.X R11, R21, R9, R7, P2, P6 ;  /* 0x00000009150b7210 */ /* 0x000fe400017ec407 */
[----:B------:R-:W-:-:S04]  /*5100*/  ISETP.GE.AND P2, PT, R19, 0x81, PT ;  /* 0x000000811300780c */ /* 0x000fc80003f46270 */
[----:B------:R-:W-:Y:S01]  /*5110*/  ISETP.LT.OR P6, PT, R0, 0x1, !P2 ;  /* 0x000000010000780c */ /* 0x000fe200057c1670 */
[----:B0-----:R0:W5:Y:S04]  /*5120*/  LDL.LU.64 R26, [R1+0x258] ;  /* 0x00025800011a7983 */ /* 0x0011680000300a00 */
[----:B------:R0:W5:Y:S08]  /*5130*/  LDL.LU.64 R24, [R1+0x250] ;  /* 0x0002500001187983 */ /* 0x0001700000300a00 */
[----:B------:R-:W-:Y:S01]  /*5140*/  @!P6 IADD3 R18, P0, R2, R236, RZ ;  /* 0x000000ec0212e210 */ /* 0x000fe20007f1e0ff */
[----:B------:R0:W5:Y:S04]  /*5150*/  LDL.LU.64 R20, [R1+0x248] ;  /* 0x0002480001147983 */ /* 0x0001680000300a00 */
[----:B------:R-:W-:Y:S01]  /*5160*/  @!P6 IMAD.X R19, R3, 0x1, R237, P0 ;  /* 0x000000010313e824 */ /* 0x000fe200000e06ed */
[----:B------:R-:W-:-:S04]  /*5170*/  LOP3.LUT P0, RZ, R16, 0x80, RZ, 0xc0, !PT ;  /* 0x0000008010ff7812 */ /* 0x000fc8000780c0ff */
[----:B------:R2:W-:Y:S04]  /*5180*/  @!P6 STL.64 [R1+0x1c0], R18 ;  /* 0x0001c0120100e387 */ /* 0x0005e80000100a00 */
[----:B--2---:R0:W5:Y:S04]  /*5190*/  LDL.LU.64 R18, [R1+0x240] ;  /* 0x0002400001127983 */ /* 0x0041680000300a00 */
[----:B------:R0:W5:Y:S01]  /*51a0*/  LDL.LU R16, [R1+0x238] ;  /* 0x0002380001107983 */ /* 0x0001620000300800 */
[----:B------:R-:W-:Y:S04]  /*51b0*/  BSSY B1, `(.L_x_69) ;  /* 0x0000005000017945 */ /* 0x000fe80003800000 */
[----:B------:R-:W-:Y:S05]  /*51c0*/  @P6 BRA `(.L_x_70) ;  /* 0x00000000000c6947 */ /* 0x000fea0003800000 */
[----:B-----5:R-:W2:Y:S02]  /*51d0*/  LDG.E.U8 R16, desc[UR44][R14.64] ;  /* 0x0000002c0e107981 */ /* 0x020ea4000c1e1100 */
[----:B--2---:R-:W-:-:S05]  /*51e0*/  PRMT R4, R16, 0x8880, RZ ;  /* 0x0000888010047816 */ /* 0x004fca00000000ff */
[----:B------:R-:W-:-:S07]  /*51f0*/  IMAD R4, R4, R19, RZ ;  /* 0x0000001304047224 */ /* 0x000fce00078e02ff */
.L_x_70:
[----:B------:R-:W-:Y:S05]  /*5200*/  BSYNC B1 ;  /* 0x0000000000017941 */ /* 0x000fea0003800000 */
.L_x_69:
[----:B------:R-:W2:Y:S04]  /*5210*/  LDL.LU R7, [R1+0x180] ;  /* 0x0001800001077983 */ /* 0x000ea80000300800 */
[----:B------:R3:W-:Y:S04]  /*5220*/  STL.64 [R1+0x238], R2 ;  /* 0x0002380201007387 */ /* 0x0007e80000100a00 */
[----:B---3--:R-:W3:Y:S01]  /*5230*/  LDL.LU.64 R2, [R1+0x1c0] ;  /* 0x0001c00001027983 */ /* 0x008ee20000300a00 */
[----:B--2---:R-:W-:-:S05]  /*5240*/  @!P6 IMAD R7, R7, R17, R4 ;  /* 0x000000110707e224 */ /* 0x004fca00078e0204 */
[----:B---3--:R2:W-:Y:S04]  /*5250*/  @!P6 STG.E.U8 desc[UR44][R2.64], R7 ;  /* 0x000000070200e986 */ /* 0x0085e8000c10112c */
[----:B--2---:R2:W5:Y:S01]  /*5260*/  LDL.LU.64 R2, [R1+0x238] ;  /* 0x0002380001027983 */ /* 0x0045620000300a00 */
[----:B------:R-:W-:Y:S01]  /*5270*/  ISETP.LT.OR P6, PT, R0, 0x2, !P2 ;  /* 0x000000020000780c */ /* 0x000fe200057c1670 */
[----:B------:R-:W-:-:S12]  /*5280*/  BSSY B1, `(.L_x_71) ;  /* 0x0000005000017945 */ /* 0x000fd80003800000 */
[----:B--2---:R-:W-:Y:S05]  /*5290*/  @P6 BRA `(.L_x_72) ;  /* 0x00000000000c6947 */ /* 0x004fea0003800000 */
[----:B-----5:R-:W2:Y:S02]  /*52a0*/  LDG.E.U8 R16, desc[UR44][R14.64+0x1] ;  /* 0x0000012c0e107981 */ /* 0x020ea4000c1e1100 */
[----:B--2---:R-:W-:-:S05]  /*52b0*/  PRMT R4, R16, 0x8880, RZ ;  /* 0x0000888010047816 */ /* 0x004fca00000000ff */
[----:B------:R-:W-:-:S07]  /*52c0*/  IMAD R4, R4, R19, RZ ;  /* 0x0000001304047224 */ /* 0x000fce00078e02ff */
.L_x_72:
[----:B------:R-:W-:Y:S05]  /*52d0*/  BSYNC B1 ;  /* 0x0000000000017941 */ /* 0x000fea0003800000 */
.L_x_71:
[----:B------:R2:W-:Y:S04]  /*52e0*/  STL [R1+0x240], R5 ;  /* 0x0002400501007387 */ /* 0x0005e80000100800 */
[----:B--2---:R-:W2:Y:S04]  /*52f0*/  LDL.LU R5, [R1+0x208] ;  /* 0x0002080001057983 */ /* 0x004ea80000300800 */
[----:B------:R-:W3:Y:S01]  /*5300*/  LDL.LU R7, [R1+0x184] ;  /* 0x0001840001077983 */ /* 0x000ee20000300800 */
[----:B-----5:R-:W-:-:S03]  /*5310*/  LOP3.LUT R18, R18, 0xfffffffb, RZ, 0xc0, !PT ;  /* 0xfffffffb12127812 */ /* 0x020fc600078ec0ff */
[----:B------:R4:W-:Y:S01]  /*5320*/  STL.64 [R1+0x238], R8 ;  /* 0x0002380801007387 */ /* 0x0009e20000100a00 */
[----:B--2---:R-:W-:-:S04]  /*5330*/  LOP3.LUT R5, R5, 0xfffffdff, RZ, 0xc0, !PT ;  /* 0xfffffdff05057812 */ /* 0x004fc800078ec0ff */
[----:B------:R-:W-:Y:S02]  /*5340*/  @P3 LOP3.LUT R5, R5, 0x200, RZ, 0xfc, !PT ;  /* 0x0000020005053812 */ /* 0x000fe400078efcff */
[----:B------:R-:W-:Y:S02]  /*5350*/  ISETP.LT.OR P3, PT, R0, 0x9, !P1 ;  /* 0x000000090000780c */ /* 0x000fe40004f61670 */
[----:B------:R-:W-:-:S04]  /*5360*/  LOP3.LUT R5, R5, 0xfffffeff, RZ, 0xc0, !PT ;  /* 0xfffffeff05057812 */ /* 0x000fc800078ec0ff */
[----:B------:R-:W-:-:S04]  /*5370*/  @P2 LOP3.LUT R5, R5, 0x100, RZ, 0xfc, !PT ;  /* 0x0000010005052812 */ /* 0x000fc800078efcff */
[----:B------:R-:W-:Y:S01]  /*5380*/  LOP3.LUT R5, R5, 0xffffff7f, RZ, 0xc0, !PT ;  /* 0xffffff7f05057812 */ /* 0x000fe200078ec0ff */
[----:B---3--:R-:W-:Y:S02]  /*5390*/  @!P6 IMAD R7, R7, R17, R4 ;  /* 0x000000110707e224 */ /* 0x008fe400078e0204 */
[----:B------:R-:W-:Y:S02]  /*53a0*/  @P3 LOP3.LUT R18, R18, 0x4, RZ, 0xfc, !PT ;  /* 0x0000000412123812 */ /* 0x000fe400078efcff */
[----:B------:R-:W-:Y:S02]  /*53b0*/  @P0 LOP3.LUT R5, R5, 0x80, RZ, 0xfc, !PT ;  /* 0x0000008005050812 */ /* 0x000fe400078efcff */
[----:B----4-:R-:W-:-:S03]  /*53c0*/  @!P3 IADD3 R9, P0, P2, R236, 0x8, R2 ;  /* 0x00000008ec09b810 */ /* 0x010fc60007a1e002 */
[----:B------:R-:W-:Y:S01]  /*53d0*/  STL [R1+0x208], R5 ;  /* 0x0002080501007387 */ /* 0x000fe20000100800 */
[----:B------:R-:W-:Y:S02]  /*53e0*/  @!P3 IADD3.X R8, R237, RZ, R3, P0, P2 ;  /* 0x000000ffed08b210 */ /* 0x000fe400007e4403 */
[----:B------:R-:W-:-:S03]  /*53f0*/  LOP3.LUT P2, RZ, R5, 0x100, RZ, 0xc0, !PT ;  /* 0x0000010005ff7812 */ /* 0x000fc6000784c0ff */
[----:B------:R2:W-:Y:S04]  /*5400*/  @!P3 STL [R1+0x220], R8 ;  /* 0x000220080100b387 */ /* 0x0005e80000100800 */
[----:B------:R3:W-:Y:S01]  /*5410*/  @!P3 STL [R1+0x1ec], R9 ;  /* 0x0001ec090100b387 */ /* 0x0007e20000100800 */
[----:B------:R-:W-:Y:S02]  /*5420*/  LOP3.LUT P3, RZ, R5, 0x200, RZ, 0xc0, !PT ;  /* 0x0000020005ff7812 */ /* 0x000fe4000786c0ff */
[----:B--2---:R-:W-:-:S05]  /*5430*/  IADD3 R8, P0, R2, R236, RZ ;  /* 0x000000ec02087210 */ /* 0x004fca0007f1e0ff */
[----:B---3--:R-:W-:Y:S01]  /*5440*/  IMAD.X R9, R3, 0x1, R237, P0 ;  /* 0x0000000103097824 */ /* 0x008fe200000e06ed */
[----:B------:R-:W-:Y:S02]  /*5450*/  LOP3.LUT P0, RZ, R5, 0x80, RZ, 0xc0, !PT ;  /* 0x0000008005ff7812 */ /* 0x000fe4000780c0ff */
[----:B------:R2:W5:Y:S04]  /*5460*/  LDL.LU R5, [R1+0x240] ;  /* 0x0002400001057983 */ /* 0x0005680000300800 */
[----:B------:R-:W-:Y:S04]  /*5470*/  STL.64 [R1+0x1c0], R8 ;  /* 0x0001c00801007387 */ /* 0x000fe80000100a00 */
[----:B------:R3:W-:Y:S04]  /*5480*/  @!P6 STG.E.U8 desc[UR44][R8.64+0x1], R7 ;  /* 0x000001070800e986 */ /* 0x0007e8000c10112c */
[----:B---3--:R2:W5:Y:S01]  /*5490*/  LDL.LU.64 R8, [R1+0x238] ;  /* 0x0002380001087983 */ /* 0x0085620000300a00 */
[----:B------:R-:W-:Y:S04]  /*54a0*/  BSSY B1, `(.L_x_73) ;  /* 0x0000005000017945 */ /* 0x000fe80003800000 */
[----:B------:R-:W-:Y:S05]  /*54b0*/  @P5 BRA `(.L_x_74) ;  /* 0x00000000000c5947 */ /* 0x000fea0003800000 */
[----:B------:R-:W3:Y:S02]  /*54c0*/  LDG.E.U8 R16, desc[UR44][R12.64] ;  /* 0x0000002c0c107981 */ /* 0x000ee4000c1e1100 */
[----:B---3--:R-:W-:-:S05]  /*54d0*/  PRMT R4, R16, 0x8880, RZ ;  /* 0x0000888010047816 */ /* 0x008fca00000000ff */
[----:B------:R-:W-:-:S07]  /*54e0*/  IMAD R4, R4, R19, RZ ;  /* 0x0000001304047224 */ /* 0x000fce00078e02ff */
.L_x_74:
[----:B------:R-:W-:Y:S05]  /*54f0*/  BSYNC B1 ;  /* 0x0000000000017941 */ /* 0x000fea0003800000 */
.L_x_73:
[----:B------:R-:W-:Y:S04]  /*5500*/  STL [R1+0x244], R6 ;  /* 0x0002440601007387 */ /* 0x000fe80000100800 */
[----:B-----5:R3:W-:Y:S04]  /*5510*/  STL [R1+0x240], R5 ;  /* 0x0002400501007387 */ /* 0x0207e80000100800 */
[----:B---3--:R-:W3:Y:S04]  /*5520*/  LDL.LU R5, [R1+0x208] ;  /* 0x0002080001057983 */ /* 0x008ee80000300800 */
[----:B------:R-:W4:Y:S04]  /*5530*/  LDL.LU R7, [R1+0x188] ;  /* 0x0001880001077983 */ /* 0x000f280000300800 */
[----:B------:R0:W-:Y:S04]  /*5540*/  STL.64 [R1+0x238], R8 ;  /* 0x0002380801007387 */ /* 0x0001e80000100a00 */
[----:B0-----:R-:W2:Y:S01]  /*5550*/  LDL.LU.64 R8, [R1+0x1d0] ;  /* 0x0001d00001087983 */ /* 0x001ea20000300a00 */
[----:B------:R-:W-:-:S02]  /*5560*/  LOP3.LUT R18, R18, 0xfffffffd, RZ, 0xc0, !PT ;  /* 0xfffffffd12127812 */ /* 0x000fc400078ec0ff */
[----:B---3--:R-:W-:-:S04]  /*5570*/  LOP3.LUT R5, R5, 0xfffffeff, RZ, 0xc0, !PT ;  /* 0xfffffeff05057812 */ /* 0x008fc800078ec0ff */
[----:B------:R-:W-:Y:S02]  /*5580*/  @P2 LOP3.LUT R5, R5, 0x100, RZ, 0xfc, !PT ;  /* 0x0000010005052812 */ /* 0x000fe400078efcff */
[----:B------:R-:W-:Y:S02]  /*5590*/  ISETP.LT.OR P2, PT, R0, 0xa, !P1 ;  /* 0x0000000a0000780c */ /* 0x000fe40004f41670 */
[----:B------:R-:W-:-:S04]  /*55a0*/  LOP3.LUT R5, R5, 0xffffff7f, RZ, 0xc0, !PT ;  /* 0xffffff7f05057812 */ /* 0x000fc800078ec0ff */
[----:B------:R-:W-:Y:S01]  /*55b0*/  @P0 LOP3.LUT R5, R5, 0x80, RZ, 0xfc, !PT ;  /* 0x0000008005050812 */ /* 0x000fe200078efcff */
[----:B----4-:R-:W-:-:S04]  /*55c0*/  @!P5 IMAD R7, R7, R17, R4 ;  /* 0x000000110707d224 */ /* 0x010fc800078e0204 */
[----:B------:R-:W-:Y:S02]  /*55d0*/  STL [R1+0x208], R5 ;  /* 0x0002080501007387 */ /* 0x000fe40000100800 */
[----:B------:R-:W-:Y:S02]  /*55e0*/  @!P2 IADD3 R6, P0, P6, R236, 0x9, R2 ;  /* 0x00000009ec06a810 */ /* 0x000fe40007e1e002 */
[----:B------:R-:W-:-:S03]  /*55f0*/  @P2 LOP3.LUT R18, R18, 0x2, RZ, 0xfc, !PT ;  /* 0x0000000212122812 */ /* 0x000fc600078efcff */
[----:B------:R0:W-:Y:S02]  /*5600*/  @!P2 STL [R1+0x224], R6 ;  /* 0x000224060100a387 */ /* 0x0001e40000100800 */
[----:B0-----:R-:W-:Y:S02]  /*5610*/  @!P2 IADD3.X R6, R237, RZ, R3, P0, P6 ;  /* 0x000000ffed06a210 */ /* 0x001fe400007ec403 */
[----:B--2---:R-:W-:Y:S01]  /*5620*/  @!P5 STG.E.U8 desc[UR44][R8.64], R7 ;  /* 0x000000070800d986 */ /* 0x004fe2000c10112c */
[----:B------:R-:W-:-:S03]  /*5630*/  LOP3.LUT P0, RZ, R5, 0x80, RZ, 0xc0, !PT ;  /* 0x0000008005ff7812 */ /* 0x000fc6000780c0ff */
[----:B------:R0:W-:Y:S01]  /*5640*/  @!P2 STL [R1+0x228], R6 ;  /* 0x000228060100a387 */ /* 0x0001e20000100800 */
[----:B------:R-:W-:-:S03]  /*5650*/  LOP3.LUT P2, RZ, R5, 0x100, RZ, 0xc0, !PT ;  /* 0x0000010005ff7812 */ /* 0x000fc6000784c0ff */
[----:B0-----:R0:W5:Y:S04]  /*5660*/  LDL.LU R6, [R1+0x244] ;  /* 0x0002440001067983 */ /* 0x0011680000300800 */
[----:B------:R0:W5:Y:S04]  /*5670*/  LDL.LU R5, [R1+0x240] ;  /* 0x0002400001057983 */ /* 0x0001680000300800 */
[----:B------:R0:W5:Y:S01]  /*5680*/  LDL.LU.64 R8, [R1+0x238] ;  /* 0x0002380001087983 */ /* 0x0001620000300a00 */
[----:B------:R-:W-:Y:S04]  /*5690*/  BSSY B1, `(.L_x_75) ;  /* 0x0000005000017945 */ /* 0x000fe80003800000 */
[----:B------:R-:W-:Y:S05]  /*56a0*/  @P4 BRA `(.L_x_76) ;  /* 0x00000000000c4947 */ /* 0x000fea0003800000 */
[----:B------:R-:W2:Y:S02]  /*56b0*/  LDG.E.U8 R16, desc[UR44][R12.64+0x1] ;  /* 0x0000012c0c107981 */ /* 0x000ea4000c1e1100 */
[----:B--2---:R-:W-:-:S05]  /*56c0*/  PRMT R4, R16, 0x8880, RZ ;  /* 0x0000888010047816 */ /* 0x004fca00000000ff */
[----:B------:R-:W-:-:S07]  /*56d0*/  IMAD R4, R4, R19, RZ ;  /* 0x0000001304047224 */ /* 0x000fce00078e02ff */
.L_x_76:
[----:B------:R-:W-:Y:S05]  /*56e0*/  BSYNC B1 ;  /* 0x0000000000017941 */ /* 0x000fea0003800000 */
.L_x_75:
        /* <DEDUP_REMOVED lines=9> */
[----:B------:R-:W2:Y:S02]  /*5780*/  LDG.E.U8 R16, desc[UR44][R14.64+0x8] ;  /* 0x0000082c0e107981 */ /* 0x000ea4000c1e1100 */
[----:B--2---:R-:W-:-:S05]  /*5790*/  PRMT R4, R16, 0x8880, RZ ;  /* 0x0000888010047816 */ /* 0x004fca00000000ff */
[----:B------:R-:W-:-:S07]  /*57a0*/  IMAD R4, R4, R19, RZ ;  /* 0x0000001304047224 */ /* 0x000fce00078e02ff */
.L_x_78:
[----:B------:R-:W-:Y:S05]  /*57b0*/  BSYNC B1 ;  /* 0x0000000000017941 */ /* 0x000fea0003800000 */
.L_x_77:
[----:B------:R-:W2:Y:S04]  /*57c0*/  LDL.LU R7, [R1+0x190] ;  /* 0x0001900001077983 */ /* 0x000ea80000300800 */
[----:B-----5:R3:W-:Y:S04]  /*57d0*/  STL.64 [R1+0x238], R2 ;  /* 0x0002380201007387 */ /* 0x0207e80000100a00 */
[----:B---3--:R-:W3:Y:S01]  /*57e0*/  LDL.64 R2, [R1+0x1c0] ;  /* 0x0001c00001027983 */ /* 0x008ee20000100a00 */
[----:B--2---:R-:W-:-:S05]  /*57f0*/  @!P4 IMAD R7, R7, R17, R4 ;  /* 0x000000110707c224 */ /* 0x004fca00078e0204 */
[----:B---3--:R2:W-:Y:S04]  /*5800*/  @!P4 STG.E.U8 desc[UR44][R2.64+0x8], R7 ;  /* 0x000008070200c986 */ /* 0x0085e8000c10112c */
[----:B--2---:R2:W5:Y:S01]  /*5810*/  LDL.LU.64 R2, [R1+0x238] ;  /* 0x0002380001027983 */ /* 0x0045620000300a00 */
[----:B------:R-:W-:Y:S01]  /*5820*/  ISETP.LT.OR P5, PT, R0, 0xa, !P2 ;  /* 0x0000000a0000780c */ /* 0x000fe200057a1670 */
[----:B------:R-:W-:Y:S01]  /*5830*/  BSSY B1, `(.L_x_79) ;  /* 0x0000007000017945 */ /* 0x000fe20003800000 */
[----:B------:R-:W-:-:S11]  /*5840*/  LOP3.LUT R18, R18, 0xfffffdff, RZ, 0xc0, !PT ;  /* 0xfffffdff12127812 */ /* 0x000fd600078ec0ff */
[----:B------:R-:W-:Y:S01]  /*5850*/  @P5 LOP3.LUT R18, R18, 0x200, RZ, 0xfc, !PT ;  /* 0x0000020012125812 */ /* 0x000fe200078efcff */
[----:B--2---:R-:W-:Y:S06]  /*5860*/  @P5 BRA `(.L_x_80) ;  /* 0x00000000000c5947 */ /* 0x004fec0003800000 */
[----:B------:R-:W2:Y:S02]  /*5870*/  LDG.E.U8 R16, desc[UR44][R14.64+0x9] ;  /* 0x0000092c0e107981 */ /* 0x000ea4000c1e1100 */
[----:B--2---:R-:W-:-:S05]  /*5880*/  PRMT R4, R16, 0x8880, RZ ;  /* 0x0000888010047816 */ /* 0x004fca00000000ff */
[----:B------:R-:W-:-:S07]  /*5890*/  IMAD R4, R4, R19, RZ ;  /* 0x0000001304047224 */ /* 0x000fce00078e02ff */
.L_x_80:
[----:B------:R-:W-:Y:S05]  /*58a0*/  BSYNC B1 ;  /* 0x0000000000017941 */ /* 0x000fea0003800000 */
.L_x_79:
[----:B------:R-:W2:Y:S04]  /*58b0*/  LDL.LU R7, [R1+0x1e8] ;  /* 0x0001e80001077983 */ /* 0x000ea80000300800 */
[----:B------:R3:W-:Y:S04]  /*58c0*/  STL [R1+0x440], R38 ;  /* 0x0004402601007387 */ /* 0x0007e80000100800 */
[----:B---3--:R-:W3:Y:S04]  /*58d0*/  LDL R38, [R1+0x200] ;  /* 0x0002000001267983 */ /* 0x008ee80000100800 */
[----:B------:R4:W-:Y:S04]  /*58e0*/  STL.64 [R1+0x438], R166 ;  /* 0x000438a601007387 */ /* 0x0009e80000100a00 */
[----:B----4-:R-:W4:Y:S04]  /*58f0*/  LDL.LU R166, [R1+0x1ec] ;  /* 0x0001ec0001a67983 */ /* 0x010f280000300800 */
[----:B------:R-:W2:Y:S04]  /*5900*/  LDL.LU R167, [R1+0x208] ;  /* 0x0002080001a77983 */ /* 0x000ea80000300800 */
[----:B------:R0:W-:Y:S04]  /*5910*/  STL.64 [R1+0x430], R136 ;  /* 0x0004308801007387 */ /* 0x0001e80000100a00 */
[----:B0-----:R-:W3:Y:S04]  /*5920*/  LDL.LU.64 R136, [R1+0x210] ;  /* 0x0002100001887983 */ /* 0x001ee80000300a00 */
[----:B------:R0:W-:Y:S04]  /*5930*/  STL.64 [R1+0x428], R138 ;  /* 0x0004288a01007387 */ /* 0x0001e80000100a00 */
[----:B0-----:R-:W3:Y:S04]  /*5940*/  LDL.LU R139, [R1+0x220] ;  /* 0x00022000018b7983 */ /* 0x001ee80000300800 */
[----:B------:R-:W-:Y:S04]  /*5950*/  STL.64 [R1+0x420], R140 ;  /* 0x0004208c01007387 */ /* 0x000fe80000100a00 */
[----:B------:R-:W-:Y:S04]  /*5960*/  STL.64 [R1+0x418], R142 ;  /* 0x0004188e01007387 */ /* 0x000fe80000100a00 */
[----:B------:R-:W-:Y:S04]  /*5970*/  STL.64 [R1+0x410], R144 ;  /* 0x0004109001007387 */ /* 0x000fe80000100a00 */
[----:B------:R-:W-:Y:S04]  /*5980*/  STL.64 [R1+0x408], R146 ;  /* 0x0004089201007387 */ /* 0x000fe80000100a00 */
[----:B------:R-:W-:Y:S04]  /*5990*/  STL.64 [R1+0x400], R148 ;  /* 0x0004009401007387 */ /* 0x000fe80000100a00 */
[----:B------:R0:W-:Y:S04]  /*59a0*/  STL.64 [R1+0x3f8], R150 ;  /* 0x0003f89601007387 */ /* 0x0001e80000100a00 */
[----:B0-----:R-:W3:Y:S04]  /*59b0*/  LDL.LU R150, [R1+0x198] ;  /* 0x0001980001967983 */ /* 0x001ee80000300800 */
[----:B------:R-:W-:Y:S04]  /*59c0*/  STL.64 [R1+0x3f0], R120 ;  /* 0x0003f07801007387 */ /* 0x000fe80000100a00 */
[----:B------:R-:W-:Y:S04]  /*59d0*/  STL.64 [R1+0x3e8], R122 ;  /* 0x0003e87a01007387 */ /* 0x000fe80000100a00 */
[----:B------:R0:W-:Y:S04]  /*59e0*/  STL.64 [R1+0x3e0], R124 ;  /* 0x0003e07c01007387 */ /* 0x0001e80000100a00 */
[----:B0-----:R-:W3:Y:S04]  /*59f0*/  LDL.LU R124, [R1+0x194] ;  /* 0x00019400017c7983 */ /* 0x001ee80000300800 */
[----:B------:R-:W-:Y:S04]  /*5a00*/  STL.64 [R1+0x3d8], R126 ;  /* 0x0003d87e01007387 */ /* 0x000fe80000100a00 */
        /* <DEDUP_REMOVED lines=10> */
[----:B0-----:R-:W3:Y:S04]  /*5ab0*/  LDL.LU.64 R114, [R1+0x1c0] ;  /* 0x0001c00001727983 */ /* 0x001ee80000300a00 */
        /* <DEDUP_REMOVED lines=36> */
[----:B------:R-:W-:Y:S01]  /*5d00*/  STL.64 [R1+0x260], R28 ;  /* 0x0002601c01007387 */ /* 0x000fe20000100a00 */
[----:B------:R-:W-:Y:S01]  /*5d10*/  ISETP.LT.OR P6, PT, R0, 0x11, !P1 ;  /* 0x000000110000780c */ /* 0x000fe20004fc1670 */
[----:B----4-:R-:W-:-:S02]  /*5d20*/  IMAD.MOV.U32 R123, RZ, RZ, R166 ;  /* 0x000000ffff7b7224 */ /* 0x010fc400078e00a6 */
[----:B------:R-:W-:Y:S04]  /*5d30*/  STL.64 [R1+0x258], R30 ;  /* 0x0002581e01007387 */ /* 0x000fe80000100a00 */
[----:B------:R-:W-:Y:S04]  /*5d40*/  STL.64 [R1+0x250], R32 ;  /* 0x0002502001007387 */ /* 0x000fe80000100a00 */
[----:B------:R0:W-:Y:S04]  /*5d50*/  STL.64 [R1+0x248], R34 ;  /* 0x0002482201007387 */ /* 0x0001e80000100a00 */
[----:B0-----:R-:W4:Y:S04]  /*5d60*/  LDL R35, [R1+0x204] ;  /* 0x0002040001237983 */ /* 0x001f280000100800 */
[----:B------:R-:W-:Y:S04]  /*5d70*/  STL.64 [R1+0x240], R36 ;  /* 0x0002402401007387 */ /* 0x000fe80000100a00 */
[----:B------:R0:W-:Y:S01]  /*5d80*/  STL [R1+0x238], R39 ;  /* 0x0002382701007387 */ /* 0x0001e20000100800 */
[----:B------:R-:W-:-:S02]  /*5d90*/  LOP3.LUT R232, R232, 0xfbffffff, RZ, 0xc0, !PT ;  /* 0xfbffffffe8e87812 */ /* 0x000fc400078ec0ff */
[----:B--2---:R-:W-:Y:S01]  /*5da0*/  LOP3.LUT R167, R167, 0xfffffffb, RZ, 0xc0, !PT ;  /* 0xfffffffba7a77812 */ /* 0x004fe200078ec0ff */
[----:B---3--:R-:W-:Y:S01]  /*5db0*/  IMAD.MOV.U32 R125, RZ, RZ, R139 ;  /* 0x000000ffff7d7224 */ /* 0x008fe200078e008b */
[----:B0-----:R-:W2:Y:S01]  /*5dc0*/  LDL.LU R39, [R1+0x20c] ;  /* 0x00020c0001277983 */ /* 0x001ea20000300800 */
[----:B-----5:R-:W-:-:S04]  /*5dd0*/  @!P6 IADD3 R151, P5, P4, R236, 0x10, R2 ;  /* 0x00000010ec97e810 */ /* 0x020fc80007cbe002 */
[----:B------:R-:W-:Y:S02]  /*5de0*/  @!P6 IADD3.X R147, R237, RZ, R3, P5, P4 ;  /* 0x000000ffed93e210 */ /* 0x000fe40002fe8403 */
[----:B------:R-:W-:-:S13]  /*5df0*/  ISETP.LT.OR P4, PT, R0, 0x12, !P1 ;  /* 0x000000120000780c */ /* 0x000fda0004f81670 */
[----:B------:R-:W-:-:S04]  /*5e00*/  @!P4 IADD3 R142, P6, P5, R236, 0x11, R2 ;  /* 0x00000011ec8ec810 */ /* 0x000fc80007dde002 */
[----:B------:R-:W-:Y:S02]  /*5e10*/  @!P4 IADD3.X R138, R237, RZ, R3, P6, P5 ;  /* 0x000000ffed8ac210 */ /* 0x000fe400037ea403 */
[----:B------:R-:W-:Y:S02]  /*5e20*/  ISETP.LT.OR P5, PT, R0, 0x19, !P1 ;  /* 0x000000190000780c */ /* 0x000fe40004fa1670 */
[----:B------:R-:W-:Y:S01]  /*5e30*/  @P0 LOP3.LUT R232, R232, 0x4000000, RZ, 0xfc, !PT ;  /* 0x04000000e8e80812 */ /* 0x000fe200078efcff */
[----:B------:R-:W-:-:S10]  /*5e40*/  IMAD.MOV.U32 R130, RZ, RZ, R136 ;  /* 0x000000ffff827224 */ /* 0x000fd400078e0088 */
[----:B------:R-:W-:-:S04]  /*5e50*/  @!P5 IADD3 R143, P0, P6, R236, 0x18, R2 ;  /* 0x00000018ec8fd810 */ /* 0x000fc80007e1e002 */
[----:B------:R-:W-:Y:S02]  /*5e60*/  @!P5 IADD3.X R136, R237, RZ, R3, P0, P6 ;  /* 0x000000ffed88d210 */ /* 0x000fe400007ec403 */
[----:B------:R-:W-:Y:S01]  /*5e70*/  ISETP.LT.OR P6, PT, R0, 0x1a, !P1 ;  /* 0x0000001a0000780c */ /* 0x000fe20004fc1670 */
[----:B------:R-:W-:Y:S01]  /*5e80*/  IMAD.MOV.U32 R131, RZ, RZ, R137 ;  /* 0x000000ffff837224 */ /* 0x000fe200078e0089 */
[----:B------:R-:W-:-:S04]  /*5e90*/  @P2 LOP3.LUT R167, R167, 0x4, RZ, 0xfc, !PT ;  /* 0x00000004a7a72812 */ /* 0x000fc800078efcff */
[----:B------:R-:W-:-:S07]  /*5ea0*/  LOP3.LUT R167, R167, 0xfffffffd, RZ, 0xc0, !PT ;  /* 0xfffffffda7a77812 */ /* 0x000fce00078ec0ff */
[----:B------:R-:W-:-:S04]  /*5eb0*/  @!P6 IADD3 R137, P0, P2, R236, 0x19, R2 ;  /* 0x00000019ec89e810 */ /* 0x000fc80007a1e002 */
[----:B------:R-:W-:Y:S02]  /*5ec0*/  @!P6 IADD3.X R166, R237, RZ, R3, P0, P2 ;  /* 0x000000ffeda6e210 */ /* 0x000fe400007e4403 */
[----:B------:R-:W-:Y:S02]  /*5ed0*/  @P4 LOP3.LUT R167, R167, 0x2, RZ, 0xfc, !PT ;  /* 0x00000002a7a74812 */ /* 0x000fe400078efcff */
[----:B------:R-:W-:Y:S02]  /*5ee0*/  LOP3.LUT R232, R232, 0xfdffffff, RZ, 0xc0, !PT ;  /* 0xfdffffffe8e87812 */ /* 0x000fe400078ec0ff */
[----:B------:R-:W-:Y:S02]  /*5ef0*/  LOP3.LUT R18, R18, 0xffffffbf, RZ, 0xc0, !PT ;  /* 0xffffffbf12127812 */ /* 0x000fe400078ec0ff */
[----:B------:R-:W-:Y:S02]  /*5f00*/  @P3 LOP3.LUT R232, R232, 0x2000000, RZ, 0xfc, !PT ;  /* 0x02000000e8e83812 */ /* 0x000fe400078efcff */
[----:B------:R-:W-:-:S04]  /*5f10*/  LOP3.LUT R167, R167, 0xfffffffe, RZ, 0xc0, !PT ;  /* 0xfffffffea7a77812 */ /* 0x000fc800078ec0ff */
[----:B------:R-:W-:Y:S02]  /*5f20*/  @P6 LOP3.LUT R167, R167, 0x1, RZ, 0xfc, !PT ;  /* 0x00000001a7a76812 */ /* 0x000fe400078efcff */
[----:B------:R-:W-:Y:S02]  /*5f30*/  LOP3.LUT R232, R232, 0x7fffffff, RZ, 0xc0, !PT ;  /* 0x7fffffffe8e87812 */ /* 0x000fe400078ec0ff */
[----:B------:R-:W-:Y:S02]  /*5f40*/  LOP3.LUT R167, R167, 0xfffffff7, RZ, 0xc0, !PT ;  /* 0xfffffff7a7a77812 */ /* 0x000fe400078ec0ff */
[----:B------:R-:W-:-:S04]  /*5f50*/  @P5 LOP3.LUT R232, R232, 0x80000000, RZ, 0xfc, !PT ;  /* 0x80000000e8e85812 */ /* 0x000fc800078efcff */
[----:B------:R-:W-:Y:S02]  /*5f60*/  LOP3.LUT R232, R232, 0xf7ffffff, RZ, 0xc0, !PT ;  /* 0xf7ffffffe8e87812 */ /* 0x000fe400078ec0ff */
[----:B------:R-:W-:Y:S01]  /*5f70*/  ISETP.LT.OR P6, PT, R0, 0x22, !P1 ;  /* 0x000000220000780c */ /* 0x000fe20004fc1670 */
[----:B------:R-:W-:Y:S02]  /*5f80*/  IMAD.MOV.U32 R127, RZ, RZ, R7 ;  /* 0x000000ffff7f7224 */ /* 0x000fe400078e0007 */
[----:B------:R-:W-:-:S04]  /*5f90*/  IMAD.WIDE.U32 R6, R5, R6, R130 ;  /* 0x0000000605067225 */ /* 0x000fc800078e0082 */
[----:B------:R-:W-:Y:S02]  /*5fa0*/  IMAD.MOV.U32 R36, RZ, RZ, R114 ;  /* 0x000000ffff247224 */ /* 0x000fe400078e0072 */
[----:B------:R-:W-:Y:S01]  /*5fb0*/  IMAD.MOV.U32 R37, RZ, RZ, R115 ;  /* 0x000000ffff257224 */ /* 0x000fe200078e0073 */
[----:B--2---:R-:W-:-:S04]  /*5fc0*/  ISETP.GE.AND P0, PT, R39, 0x109, PT ;  /* 0x000001092700780c */ /* 0x004fc80003f06270 */
[----:B------:R-:W-:-:S13]  /*5fd0*/  ISETP.LT.OR P4, PT, R0, 0xa, !P0 ;  /* 0x0000000a0000780c */ /* 0x000fda0004781670 */
[----:B----4-:R-:W-:Y:S02]  /*5fe0*/  @!P4 IADD3 R140, P2, P3, R233, R2, R35 ;  /* 0x00000002e98cc210 */ /* 0x010fe40007b5e023 */
[----:B------:R-:W-:Y:S02]  /*5ff0*/  @P4 LOP3.LUT R18, R18, 0x40, RZ, 0xfc, !PT ;  /* 0x0000004012124812 */ /* 0x000fe400078efcff */
[----:B------:R-:W-:Y:S02]  /*6000*/  @!P4 IADD3.X R141, R23, R3, R38, P2, P3 ;  /* 0x00000003178dc210 */ /* 0x000fe400017e6426 */
[----:B------:R-:W-:Y:S02]  /*6010*/  ISETP.LT.OR P4, PT, R0, 0x11, !P0 ;  /* 0x000000110000780c */ /* 0x000fe40004781670 */
[----:B------:R-:W-:-:S11]  /*6020*/  LOP3.LUT R18, R18, 0xffffff7f, RZ, 0xc0, !PT ;  /* 0xffffff7f12127812 */ /* 0x000fd600078ec0ff */
[----:B------:R-:W-:Y:S02]  /*6030*/  @!P4 IADD3 R144, P2, P3, R233, R2, R35 ;  /* 0x00000002e990c210 */ /* 0x000fe40007b5e023 */
[----:B------:R-:W-:Y:S02]  /*6040*/  @P4 LOP3.LUT R18, R18, 0x80, RZ, 0xfc, !PT ;  /* 0x0000008012124812 */ /* 0x000fe400078efcff */
[----:B------:R-:W-:Y:S02]  /*6050*/  @!P4 IADD3.X R145, R23, R3, R38, P2, P3 ;  /* 0x000000031791c210 */ /* 0x000fe400017e6426 */
[----:B------:R-:W-:Y:S02]  /*6060*/  LOP3.LUT P2, RZ, R18, 0x200, RZ, 0xc0, !PT ;  /* 0x0000020012ff7812 */ /* 0x000fe4000784c0ff */
[C---:B------:R-:W-:Y:S02]  /*6070*/  ISETP.LT.OR P4, PT, R0.reuse, 0x12, !P0 ;  /* 0x000000120000780c */ /* 0x040fe40004781670 */
[----:B------:R-:W-:-:S09]  /*6080*/  ISETP.LT.OR P0, PT, R0, 0x19, !P0 ;  /* 0x000000190000780c */ /* 0x000fd20004701670 */
[----:B------:R-:W-:Y:S02]  /*6090*/  @P2 LOP3.LUT R167, R167, 0x8, RZ, 0xfc, !PT ;  /* 0x00000008a7a72812 */ /* 0x000fe400078efcff */
[----:B------:R-:W-:-:S04]  /*60a0*/  @!P4 IADD3 R148, P2, P3, R233, R2, R35 ;  /* 0x00000002e994c210 */ /* 0x000fc80007b5e023 */
[-CC-:B------:R-:W-:Y:S02]  /*60b0*/  @!P4 IADD3.X R149, R23, R3.reuse, R38.reuse, P2, P3 ;  /* 0x000000031795c210 */ /* 0x180fe400017e6426 */
[----:B------:R-:W-:Y:S02]  /*60c0*/  @!P0 IADD3 R120, P2, P3, R233, R2, R35 ;  /* 0x00000002e9788210 */ /* 0x000fe40007b5e023 */
[----:B------:R-:W-:Y:S02]  /*60d0*/  @P0 LOP3.LUT R232, R232, 0x8000000, RZ, 0xfc, !PT ;  /* 0x08000000e8e80812 */ /* 0x000fe400078efcff */
[----:B------:R-:W-:Y:S02]  /*60e0*/  @!P0 IADD3.X R121, R23, R3, R38, P2, P3 ;  /* 0x0000000317798210 */ /* 0x000fe400017e6426 */
[----:B------:R-:W-:-:S04]  /*60f0*/  ISETP.GE.AND P0, PT, R39, 0x109, PT ;  /* 0x000001092700780c */ /* 0x000fc80003f06270 */
[----:B------:R-:W-:Y:S02]  /*6100*/  ISETP.LT.OR P3, PT, R0, 0x1a, !P0 ;  /* 0x0000001a0000780c */ /* 0x000fe40004761670 */
[----:B------:R-:W-:Y:S02]  /*6110*/  LOP3.LUT R18, R18, 0xfffffeff, RZ, 0xc0, !PT ;  /* 0xfffffeff12127812 */ /* 0x000fe400078ec0ff */
[----:B------:R-:W-:Y:S02]  /*6120*/  LOP3.LUT R232, R232, 0xefffffff, RZ, 0xc0, !PT ;  /* 0xefffffffe8e87812 */ /* 0x000fe400078ec0ff */
[----:B------:R-:W-:-:S07]  /*6130*/  @P4 LOP3.LUT R18, R18, 0x100, RZ, 0xfc, !PT ;  /* 0x0000010012124812 */ /* 0x000fce00078efcff */
[-C--:B------:R-:W-:Y:S02]  /*6140*/  @!P3 IADD3 R128, P2, P4, R233, R2.reuse, R35 ;  /* 0x00000002e980b210 */ /* 0x080fe40007c5e023 */
[----:B------:R-:W-:Y:S02]  /*6150*/  @P3 LOP3.LUT R232, R232, 0x10000000, RZ, 0xfc, !PT ;  /* 0x10000000e8e83812 */ /* 0x000fe400078efcff */
[----:B------:R-:W-:Y:S02]  /*6160*/  @!P3 IADD3.X R129, R23, R3, R38, P2, P4 ;  /* 0x000000031781b210 */ /* 0x000fe400017e8426 */
[----:B------:R-:W-:-:S04]  /*6170*/  @!P6 IADD3 R116, P2, P3, R233, R2, R236 ;  /* 0x00000002e974e210 */ /* 0x000fc80007b5e0ec */
[----:B------:R-:W-:Y:S02]  /*6180*/  @!P6 IADD3.X R117, R23, R3, R237, P2, P3 ;  /* 0x000000031775e210 */ /* 0x000fe400017e64ed */
[----:B------:R-:W-:-:S13]  /*6190*/  ISETP.LT.OR P6, PT, R0, 0x29, !P1 ;  /* 0x000000290000780c */ /* 0x000fda0004fc1670 */
[----:B------:R-:W-:-:S04]  /*61a0*/  @!P6 IADD3 R58, P2, P3, R233, R2, R236 ;  /* 0x00000002e93ae210 */ /* 0x000fc80007b5e0ec */
[----:B------:R-:W-:Y:S02]  /*61b0*/  @!P6 IADD3.X R59, R23, R3, R237, P2, P3 ;  /* 0x00000003173be210 */ /* 0x000fe400017e64ed */
[----:B------:R-:W-:-:S13]  /*61c0*/  ISETP.LT.OR P6, PT, R0, 0x2a, !P1 ;  /* 0x0000002a0000780c */ /* 0x000fda0004fc1670 */
[----:B------:R-:W-:-:S04]  /*61d0*/  @!P6 IADD3 R56, P2, P3, R233, R2, R236 ;  /* 0x00000002e938e210 */ /* 0x000fc80007b5e0ec */
[----:B------:R-:W-:Y:S02]  /*61e0*/  @!P6 IADD3.X R57, R23, R3, R237, P2, P3 ;  /* 0x000000031739e210 */ /* 0x000fe400017e64ed */
[----:B------:R-:W-:Y:S02]  /*61f0*/  ISETP.LT.OR P2, PT, R0, 0x31, !P1 ;  /* 0x000000310000780c */ /* 0x000fe40004f41670 */
[----:B------:R-:W-:-:S11]  /*6200*/  LOP3.LUT P5, RZ, R18, 0x4, RZ, 0xc0, !PT ;  /* 0x0000000412ff7812 */ /* 0x000fd600078ac0ff */
[----:B------:R-:W-:-:S04]  /*6210*/  @!P2 IADD3 R54, P3, P6, R233, R2, R236 ;  /* 0x00000002e936a210 */ /* 0x000fc80007e7e0ec */
[----:B------:R-:W-:Y:S02]  /*6220*/  @!P2 IADD3.X R55, R23, R3, R237, P3, P6 ;  /* 0x000000031737a210 */ /* 0x000fe40001fec4ed */
[----:B------:R-:W-:-:S13]  /*6230*/  LOP3.LUT P2, RZ, R167, 0x8, RZ, 0xc0, !PT ;  /* 0x00000008a7ff7812 */ /* 0x000fda000784c0ff */
[----:B------:R-:W-:-:S05]  /*6240*/  @!P2 IMAD R5, R124, R17, R4 ;  /* 0x000000117c05a224 */ /* 0x000fca00078e0204 */
[----:B------:R0:W-:Y:S04]  /*6250*/  @!P2 STG.E.U8 desc[UR44][R36.64+0x9], R5 ;  /* 0x000009052400a986 */ /* 0x0001e8000c10112c */
[----:B------:R-:W0:Y:S01]  /*6260*/  @!P5 LDG.E.U8 R16, desc[UR44][R12.64+0x8] ;  /* 0x0000082c0c10d981 */ /* 0x000e22000c1e1100 */
[----:B------:R-:W-:Y:S02]  /*6270*/  ISETP.LT.OR P2, PT, R0, 0x32, !P1 ;  /* 0x000000320000780c */ /* 0x000fe40004f41670 */
[----:B------:R-:W-:-:S04]  /*6280*/  IADD3 R8, P3, R6, R8, RZ ;  /* 0x0000000806087210 */ /* 0x000fc80007f7e0ff */
[----:B------:R-:W-:Y:S02]  /*6290*/  IADD3.X R9, R9, R7, R127, P3, !PT ;  /* 0x0000000709097210 */ /* 0x000fe40001ffe47f */
[----:B------:R-:W-:-:S05]  /*62a0*/  LOP3.LUT P4, RZ, R18, 0x2, RZ, 0xc0, !PT ;  /* 0x0000000212ff7812 */ /* 0x000fca000788c0ff */
[----:B------:R-:W-:-:S04]  /*62b0*/  @!P2 IADD3 R52, P3, P6, R233, R2, R236 ;  /* 0x00000002e934a210 */ /* 0x000fc80007e7e0ec */
[----:B------:R-:W-:Y:S02]  /*62c0*/  @!P2 IADD3.X R53, R23, R3, R237, P3, P6 ;  /* 0x000000031735a210 */ /* 0x000fe40001fec4ed */
[----:B------:R-:W-:-:S05]  /*62d0*/  @!P5 IADD3 R6, P3, R123, R233, RZ ;  /* 0x000000e97b06d210 */ /* 0x000fca0007f7e0ff */
[----:B------:R-:W-:Y:S01]  /*62e0*/  @!P5 IMAD.X R7, R125, 0x1, R23, P3 ;  /* 0x000000017d07d824 */ /* 0x000fe200018e0617 */
[----:B------:R-:W-:Y:S04]  /*62f0*/  STL [R1+0x208], R167 ;  /* 0x000208a701007387 */ /* 0x000fe80000100800 */
[----:B------:R-:W2:Y:S04]  /*6300*/  LDL.LU R146, [R1+0x224] ;  /* 0x0002240001927983 */ /* 0x000ea80000300800 */
[----:B------:R-:W3:Y:S04]  /*6310*/  LDL.LU R139, [R1+0x228] ;  /* 0x00022800018b7983 */ /* 0x000ee80000300800 */
[----:B------:R-:W4:Y:S01]  /*6320*/  LDL.LU R122, [R1+0x19c] ;  /* 0x00019c00017a7983 */ /* 0x000f220000300800 */
[----:B0-----:R-:W-:-:S03]  /*6330*/  @!P5 PRMT R5, R16, 0x8880, RZ ;  /* 0x000088801005d816 */ /* 0x001fc600000000ff */
[----:B------:R-:W4:Y:S02]  /*6340*/  LDL.LU R123, [R1+0x1a0] ;  /* 0x0001a000017b7983 */ /* 0x000f240000300800 */
[----:B------:R-:W-:-:S04]  /*6350*/  @!P5 IMAD R4, R5, R19, RZ ;  /* 0x000000130504d224 */ /* 0x000fc800078e02ff */
[----:B------:R-:W-:Y:S01]  /*6360*/  @!P5 IMAD R5, R150, R17, R4 ;  /* 0x000000119605d224 */ /* 0x000fe200078e0204 */
[----:B------:R-:W-:Y:S01]  /*6370*/  ISETP.LT.OR P6, PT, R0, 0x39, !P1 ;  /* 0x000000390000780c */ /* 0x000fe20004fc1670 */
[----:B------:R-:W4:Y:S04]  /*6380*/  LDL.LU R150, [R1+0x1a4] ;  /* 0x0001a40001967983 */ /* 0x000f280000300800 */
[----:B------:R2:W-:Y:S04]  /*6390*/  @!P5 STG.E.U8 desc[UR44][R6.64], R5 ;  /* 0x000000050600d986 */ /* 0x0005e8000c10112c */
[----:B------:R-:W4:Y:S04]  /*63a0*/  @!P4 LDG.E.U8 R16, desc[UR44][R12.64+0x9] ;  /* 0x0000092c0c10c981 */ /* 0x000f28000c1e1100 */
[----:B------:R-:W-:-:S04]  /*63b0*/  @!P6 IADD3 R50, P3, P5, R233, R2, R236 ;  /* 0x00000002e932e210 */ /* 0x000fc80007d7e0ec */
[----:B------:R-:W-:Y:S02]  /*63c0*/  @!P6 IADD3.X R51, R23, R3, R237, P3, P5 ;  /* 0x000000031733e210 */ /* 0x000fe40001fea4ed */
[----:B------:R-:W-:Y:S02]  /*63d0*/  ISETP.LT.OR P5, PT, R0, 0x3a, !P1 ;  /* 0x0000003a0000780c */ /* 0x000fe40004fa1670 */
[----:B--2---:R-:W-:Y:S02]  /*63e0*/  @!P4 IADD3 R6, P3, R146, R233, RZ ;  /* 0x000000e99206c210 */ /* 0x004fe40007f7e0ff */
[----:B------:R-:W-:Y:S01]  /*63f0*/  LOP3.LUT P2, RZ, R167, 0x4, RZ, 0xc0, !PT ;  /* 0x00000004a7ff7812 */ /* 0x000fe2000784c0ff */
[----:B------:R-:W2:Y:S02]  /*6400*/  LDL.LU R146, [R1+0x1a8] ;  /* 0x0001a80001927983 */ /* 0x000ea40000300800 */
[----:B---3--:R-:W-:Y:S01]  /*6410*/  @!P4 IMAD.X R7, R139, 0x1, R23, P3 ;  /* 0x000000018b07c824 */ /* 0x008fe200018e0617 */
[----:B----4-:R-:W-:Y:S01]  /*6420*/  @!P4 PRMT R5, R16, 0x8880, RZ ;  /* 0x000088801005c816 */ /* 0x010fe200000000ff */
[----:B------:R-:W3:Y:S04]  /*6430*/  LDL.LU R139, [R1+0x1ac] ;  /* 0x0001ac00018b7983 */ /* 0x000ee80000300800 */
[----:B------:R-:W-:-:S04]  /*6440*/  @!P4 IMAD R4, R5, R19, RZ ;  /* 0x000000130504c224 */ /* 0x000fc800078e02ff */
[----:B------:R-:W-:-:S05]  /*6450*/  @!P4 IMAD R5, R122, R17, R4 ;  /* 0x000000117a05c224 */ /* 0x000fca00078e0204 */
[----:B------:R0:W-:Y:S01]  /*6460*/  @!P4 STG.E.U8 desc[UR44][R6.64], R5 ;  /* 0x000000050600c986 */ /* 0x0001e2000c10112c */
[----:B------:R-:W-:-:S04]  /*6470*/  @!P5 IADD3 R48, P3, P4, R233, R2, R236 ;  /* 0x00000002e930d210 */ /* 0x000fc80007c7e0ec */
[----:B------:R-:W-:Y:S02]  /*6480*/  @!P5 IADD3.X R49, R23, R3, R237, P3, P4 ;  /* 0x000000031731d210 */ /* 0x000fe40001fe84ed */
[----:B------:R-:W-:-:S13]  /*6490*/  ISETP.LT.OR P3, PT, R0, 0x11, !P2 ;  /* 0x000000110000780c */ /* 0x000fda0005761670 */
[----:B------:R-:W0:Y:S02]  /*64a0*/  @!P3 LDG.E.U8 R16, desc[UR44][R14.64+0x10] ;  /* 0x0000102c0e10b981 */ /* 0x000e24000c1e1100 */
[----:B0-----:R-:W-:-:S05]  /*64b0*/  @!P3 PRMT R5, R16, 0x8880, RZ ;  /* 0x000088801005b816 */ /* 0x001fca00000000ff */
[----:B------:R-:W-:-:S04]  /*64c0*/  @!P3 IMAD R4, R5, R19, RZ ;  /* 0x000000130504b224 */ /* 0x000fc800078e02ff */
[----:B------:R-:W-:-:S05]  /*64d0*/  @!P3 IMAD R5, R123, R17, R4 ;  /* 0x000000117b05b224 */ /* 0x000fca00078e0204 */
[----:B------:R0:W-:Y:S01]  /*64e0*/  @!P3 STG.E.U8 desc[UR44][R36.64+0x10], R5 ;  /* 0x000010052400b986 */ /* 0x0001e2000c10112c */
[----:B------:R-:W-:-:S13]  /*64f0*/  ISETP.LT.OR P3, PT, R0, 0x12, !P2 ;  /* 0x000000120000780c */ /* 0x000fda0005761670 */
[----:B------:R-:W0:Y:S01]  /*6500*/  @!P3 LDG.E.U8 R16, desc[UR44][R14.64+0x11] ;  /* 0x0000112c0e10b981 */ /* 0x000e22000c1e1100 */
[----:B------:R-:W-:-:S13]  /*6510*/  ISETP.LT.OR P6, PT, R0, 0x21, !P0 ;  /* 0x000000210000780c */ /* 0x000fda00047c1670 */
[----:B------:R-:W-:-:S04]  /*6520*/  @!P6 IADD3 R46, P4, P5, R233, R2, R35 ;  /* 0x00000002e92ee210 */ /* 0x000fc80007d9e023 */
[----:B------:R-:W-:Y:S02]  /*6530*/  @!P6 IADD3.X R47, R23, R3, R38, P4, P5 ;  /* 0x00000003172fe210 */ /* 0x000fe400027ea426 */
[----:B------:R-:W-:Y:S02]  /*6540*/  ISETP.LT.OR P5, PT, R0, 0x11, !P1 ;  /* 0x000000110000780c */ /* 0x000fe40004fa1670 */
[----:B0-----:R-:W-:-:S05]  /*6550*/  @!P3 PRMT R5, R16, 0x8880, RZ ;  /* 0x000088801005b816 */ /* 0x001fca00000000ff */
[----:B------:R-:W-:-:S04]  /*6560*/  @!P3 IMAD R4, R5, R19, RZ ;  /* 0x000000130504b224 */ /* 0x000fc800078e02ff */
[----:B------:R-:W-:-:S05]  /*6570*/  @!P3 IMAD R5, R150, R17, R4 ;  /* 0x000000119605b224 */ /* 0x000fca00078e0204 */
[----:B------:R0:W-:Y:S04]  /*6580*/  @!P3 STG.E.U8 desc[UR44][R36.64+0x11], R5 ;  /* 0x000011052400b986 */ /* 0x0001e8000c10112c */
[----:B------:R-:W0:Y:S01]  /*6590*/  @!P5 LDG.E.U8 R16, desc[UR44][R12.64+0x10] ;  /* 0x0000102c0c10d981 */ /* 0x000e22000c1e1100 */
[----:B------:R-:W-:Y:S02]  /*65a0*/  ISETP.LT.OR P4, PT, R0, 0x22, !P0 ;  /* 0x000000220000780c */ /* 0x000fe40004781670 */
[----:B------:R-:W-:-:S04]  /*65b0*/  LOP3.LUT R18, R18, 0xff7fffff, RZ, 0xc0, !PT ;  /* 0xff7fffff12127812 */ /* 0x000fc800078ec0ff */
[----:B------:R-:W-:-:S04]  /*65c0*/  @P6 LOP3.LUT R18, R18, 0x800000, RZ, 0xfc, !PT ;  /* 0x0080000012126812 */ /* 0x000fc800078efcff */
[----:B------:R-:W-:-:S03]  /*65d0*/  LOP3.LUT R18, R18, 0xefffffff, RZ, 0xc0, !PT ;  /* 0xefffffff12127812 */ /* 0x000fc600078ec0ff */
[----:B------:R-:W-:Y:S02]  /*65e0*/  @!P4 IADD3 R44, P3, P6, R233, R2, R35 ;  /* 0x00000002e92cc210 */ /* 0x000fe40007e7e023 */
[----:B------:R-:W-:Y:S02]  /*65f0*/  @P4 LOP3.LUT R18, R18, 0x10000000, RZ, 0xfc, !PT ;  /* 0x1000000012124812 */ /* 0x000fe400078efcff */
[----:B------:R-:W-:Y:S02]  /*6600*/  @!P4 IADD3.X R45, R23, R3, R38, P3, P6 ;  /* 0x00000003172dc210 */ /* 0x000fe40001fec426 */
[----:B------:R-:W-:Y:S02]  /*6610*/  LOP3.LUT P4, RZ, R167, 0x2, RZ, 0xc0, !PT ;  /* 0x00000002a7ff7812 */ /* 0x000fe4000788c0ff */
[----:B------:R-:W-:-:S05]  /*6620*/  @!P5 IADD3 R6, P3, R151, R233, RZ ;  /* 0x000000e99706d210 */ /* 0x000fca0007f7e0ff */
[----:B------:R-:W-:Y:S01]  /*6630*/  @!P5 IMAD.X R7, R147, 0x1, R23, P3 ;  /* 0x000000019307d824 */ /* 0x000fe200018e0617 */
[----:B0-----:R-:W-:Y:S01]  /*6640*/  @!P5 PRMT R5, R16, 0x8880, RZ ;  /* 0x000088801005d816 */ /* 0x001fe200000000ff */
[----:B------:R-:W4:Y:S04]  /*6650*/  LDL.LU R147, [R1+0x1b0] ;  /* 0x0001b00001937983 */ /* 0x000f280000300800 */
[----:B------:R-:W-:-:S04]  /*6660*/  @!P5 IMAD R4, R5, R19, RZ ;  /* 0x000000130504d224 */ /* 0x000fc800078e02ff */
[----:B--2---:R-:W-:-:S05]  /*6670*/  @!P5 IMAD R5, R146, R17, R4 ;  /* 0x000000119205d224 */ /* 0x004fca00078e0204 */
[----:B------:R0:W-:Y:S04]  /*6680*/  @!P5 STG.E.U8 desc[UR44][R6.64], R5 ;  /* 0x000000050600d986 */ /* 0x0001e8000c10112c */
[----:B------:R-:W2:Y:S01]  /*6690*/  @!P4 LDG.E.U8 R16, desc[UR44][R12.64+0x11] ;  /* 0x0000112c0c10c981 */ /* 0x000ea2000c1e1100 */
[----:B------:R-:W-:-:S13]  /*66a0*/  ISETP.LT.OR P6, PT, R0, 0x29, !P0 ;  /* 0x000000290000780c */ /* 0x000fda00047c1670 */
[----:B------:R-:W-:-:S04]  /*66b0*/  @!P6 IADD3 R42, P3, P5, R233, R2, R35 ;  /* 0x00000002e92ae210 */ /* 0x000fc80007d7e023 */
[----:B------:R-:W-:Y:S02]  /*66c0*/  @!P6 IADD3.X R43, R23, R3, R38, P3, P5 ;  /* 0x00000003172be210 */ /* 0x000fe40001fea426 */
[----:B------:R-:W-:Y:S02]  /*66d0*/  ISETP.LT.OR P5, PT, R0, 0x2a, !P0 ;  /* 0x0000002a0000780c */ /* 0x000fe400047a1670 */
[----:B0-----:R-:W-:Y:S02]  /*66e0*/  @!P4 IADD3 R6, P3, R142, R233, RZ ;  /* 0x000000e98e06c210 */ /* 0x001fe40007f7e0ff */
[----:B------:R-:W4:Y:S03]  /*66f0*/  LDL.LU R142, [R1+0x1b4] ;  /* 0x0001b400018e7983 */ /* 0x000f260000300800 */
[----:B------:R-:W-:Y:S01]  /*6700*/  @!P4 IMAD.X R7, R138, 0x1, R23, P3 ;  /* 0x000000018a07c824 */ /* 0x000fe200018e0617 */
[----:B------:R-:W-:Y:S01]  /*6710*/  LOP3.LUT R18, R18, 0xdfffffff, RZ, 0xc0, !PT ;  /* 0xdfffffff12127812 */ /* 0x000fe200078ec0ff */
[----:B------:R-:W4:Y:S01]  /*6720*/  LDL.LU R138, [R1+0x1b8] ;  /* 0x0001b800018a7983 */ /* 0x000f220000300800 */
[----:B--2---:R-:W-:-:S05]  /*6730*/  @!P4 PRMT R5, R16, 0x8880, RZ ;  /* 0x000088801005c816 */ /* 0x004fca00000000ff */
[----:B------:R-:W-:-:S04]  /*6740*/  @!P4 IMAD R4, R5, R19, RZ ;  /* 0x000000130504c224 */ /* 0x000fc800078e02ff */
[----:B---3--:R-:W-:-:S05]  /*6750*/  @!P4 IMAD R5, R139, R17, R4 ;  /* 0x000000118b05c224 */ /* 0x008fca00078e0204 */
[----:B------:R0:W-:Y:S01]  /*6760*/  @!P4 STG.E.U8 desc[UR44][R6.64], R5 ;  /* 0x000000050600c986 */ /* 0x0001e2000c10112c */
[----:B------:R-:W-:-:S04]  /*6770*/  @!P5 IADD3 R40, P3, P4, R233, R2, R35 ;  /* 0x00000002e928d210 */ /* 0x000fc80007c7e023 */
[----:B------:R-:W-:Y:S02]  /*6780*/  @!P5 IADD3.X R41, R23, R3, R38, P3, P4 ;  /* 0x000000031729d210 */ /* 0x000fe40001fe8426 */
[----:B------:R-:W-:-:S13]  /*6790*/  ISETP.LT.OR P4, PT, R0, 0x19, !P2 ;  /* 0x000000190000780c */ /* 0x000fda0005781670 */
[----:B------:R-:W0:Y:S02]  /*67a0*/  @!P4 LDG.E.U8 R16, desc[UR44][R14.64+0x18] ;  /* 0x0000182c0e10c981 */ /* 0x000e24000c1e1100 */
[----:B0-----:R-:W-:-:S05]  /*67b0*/  @!P4 PRMT R5, R16, 0x8880, RZ ;  /* 0x000088801005c816 */ /* 0x001fca00000000ff */
[----:B------:R-:W-:-:S04]  /*67c0*/  @!P4 IMAD R4, R5, R19, RZ ;  /* 0x000000130504c224 */ /* 0x000fc800078e02ff */
[----:B----4-:R-:W-:-:S05]  /*67d0*/  @!P4 IMAD R5, R147, R17, R4 ;  /* 0x000000119305c224 */ /* 0x010fca00078e0204 */
[----:B------:R0:W-:Y:S01]  /*67e0*/  @!P4 STG.E.U8 desc[UR44][R36.64+0x18], R5 ;  /* 0x000018052400c986 */ /* 0x0001e2000c10112c */
[----:B------:R-:W-:-:S13]  /*67f0*/  ISETP.LT.OR P4, PT, R0, 0x1a, !P2 ;  /* 0x0000001a0000780c */ /* 0x000fda0005781670 */
[----:B------:R-:W0:Y:S01]  /*6800*/  @!P4 LDG.E.U8 R16, desc[UR44][R14.64+0x19] ;  /* 0x0000192c0e10c981 */ /* 0x000e22000c1e1100 */
[----:B------:R-:W-:Y:S02]  /*6810*/  @P6 LOP3.LUT R18, R18, 0x20000000, RZ, 0xfc, !PT ;  /* 0x2000000012126812 */ /* 0x000fe400078efcff */
[----:B------:R-:W-:Y:S02]  /*6820*/  ISETP.LT.OR P6, PT, R0, 0x31, !P0 ;  /* 0x000000310000780c */ /* 0x000fe400047c1670 */
[----:B------:R-:W-:-:S04]  /*6830*/  LOP3.LUT R22, R22, 0xfffffffd, RZ, 0xc0, !PT ;  /* 0xfffffffd16167812 */ /* 0x000fc800078ec0ff */
[----:B------:R-:W-:-:S07]  /*6840*/  @P5 LOP3.LUT R22, R22, 0x2, RZ, 0xfc, !PT ;  /* 0x0000000216165812 */ /* 0x000fce00078efcff */
[----:B------:R-:W-:-:S04]  /*6850*/  @!P6 IADD3 R30, P3, P5, R233, R2, R35 ;  /* 0x00000002e91ee210 */ /* 0x000fc80007d7e023 */
[----:B------:R-:W-:Y:S02]  /*6860*/  @!P6 IADD3.X R31, R23, R3, R38, P3, P5 ;  /* 0x00000003171fe210 */ /* 0x000fe40001fea426 */
[----:B------:R-:W-:Y:S02]  /*6870*/  LOP3.LUT P5, RZ, R232, 0x80000000, RZ, 0xc0, !PT ;  /* 0x80000000e8ff7812 */ /* 0x000fe400078ac0ff */
[----:B0-----:R-:W-:-:S05]  /*6880*/  @!P4 PRMT R5, R16, 0x8880, RZ ;  /* 0x000088801005c816 */ /* 0x001fca00000000ff */
[----:B------:R-:W-:-:S04]  /*6890*/  @!P4 IMAD R4, R5, R19, RZ ;  /* 0x000000130504c224 */ /* 0x000fc800078e02ff */
[----:B------:R-:W-:-:S05]  /*68a0*/  @!P4 IMAD R5, R142, R17, R4 ;  /* 0x000000118e05c224 */ /* 0x000fca00078e0204 */
[----:B------:R0:W-:Y:S04]  /*68b0*/  @!P4 STG.E.U8 desc[UR44][R36.64+0x19], R5 ;  /* 0x000019052400c986 */ /* 0x0001e8000c10112c */
[----:B------:R-:W0:Y:S01]  /*68c0*/  @!P5 LDG.E.U8 R16, desc[UR44][R12.64+0x18] ;  /* 0x0000182c0c10d981 */ /* 0x000e22000c1e1100 */
[----:B------:R-:W-:Y:S02]  /*68d0*/  ISETP.LT.OR P3, PT, R0, 0x32, !P0 ;  /* 0x000000320000780c */ /* 0x000fe40004761670 */
[----:B------:R-:W-:Y:S02]  /*68e0*/  LOP3.LUT R232, R232, 0xfeffffff, RZ, 0xc0, !PT ;  /* 0xfeffffffe8e87812 */ /* 0x000fe400078ec0ff */
[----:B------:R-:W-:Y:S02]  /*68f0*/  LOP3.LUT R22, R22, 0xfffffffb, RZ, 0xc0, !PT ;  /* 0xfffffffb16167812 */ /* 0x000fe400078ec0ff */
[----:B------:R-:W-:-:S02]  /*6900*/  @P2 LOP3.LUT R232, R232, 0x1000000, RZ, 0xfc, !PT ;  /* 0x01000000e8e82812 */ /* 0x000fc400078efcff */
[----:B------:R-:W-:Y:S02]  /*6910*/  @P6 LOP3.LUT R22, R22, 0x4, RZ, 0xfc, !PT ;  /* 0x0000000416166812 */ /* 0x000fe400078efcff */
[----:B------:R-:W-:Y:S02]  /*6920*/  LOP3.LUT P6, RZ, R167, 0x1, RZ, 0xc0, !PT ;  /* 0x00000001a7ff7812 */ /* 0x000fe400078cc0ff */
[----:B------:R-:W2:Y:S01]  /*6930*/  LDL.LU R167, [R1+0x1bc] ;  /* 0x0001bc0001a77983 */ /* 0x000ea20000300800 */
[----:B------:R-:W-:-:S03]  /*6940*/  @!P3 IADD3 R28, P2, P4, R233, R2, R35 ;  /* 0x00000002e91cb210 */ /* 0x000fc60007c5e023 */
[----:B------:R-:W3:Y:S01]  /*6950*/  LDL.LU R139, [R1+0x140] ;  /* 0x00014000018b7983 */ /* 0x000ee20000300800 */
[----:B------:R-:W-:Y:S02]  /*6960*/  @!P3 IADD3.X R29, R23, R3, R38, P2, P4 ;  /* 0x00000003171db210 */ /* 0x000fe400017e8426 */
[----:B------:R-:W-:-:S05]  /*6970*/  @!P5 IADD3 R6, P4, R143, R233, RZ ;  /* 0x000000e98f06d210 */ /* 0x000fca0007f9e0ff */
[----:B------:R-:W-:Y:S01]  /*6980*/  @!P5 IMAD.X R7, R136, 0x1, R23, P4 ;  /* 0x000000018807d824 */ /* 0x000fe200020e0617 */
[----:B0-----:R-:W-:Y:S01]  /*6990*/  @!P5 PRMT R5, R16, 0x8880, RZ ;  /* 0x000088801005d816 */ /* 0x001fe200000000ff */
[----:B------:R-:W4:Y:S04]  /*69a0*/  LDL.LU R136, [R1+0x144] ;  /* 0x0001440001887983 */ /* 0x000f280000300800 */
[----:B------:R-:W-:-:S04]  /*69b0*/  @!P5 IMAD R4, R5, R19, RZ ;  /* 0x000000130504d224 */ /* 0x000fc800078e02ff */
[----:B------:R-:W-:-:S05]  /*69c0*/  @!P5 IMAD R5, R138, R17, R4 ;  /* 0x000000118a05d224 */ /* 0x000fca00078e0204 */
[----:B------:R0:W-:Y:S04]  /*69d0*/  @!P5 STG.E.U8 desc[UR44][R6.64], R5 ;  /* 0x000000050600d986 */ /* 0x0001e8000c10112c */
[----:B------:R-:W2:Y:S01]  /*69e0*/  @!P6 LDG.E.U8 R16, desc[UR44][R12.64+0x19] ;  /* 0x0000192c0c10e981 */ /* 0x000ea2000c1e1100 */
[----:B------:R-:W-:-:S13]  /*69f0*/  ISETP.LT.OR P2, PT, R0, 0x39, !P0 ;  /* 0x000000390000780c */ /* 0x000fda0004741670 */
[----:B------:R-:W-:-:S04]  /*6a00*/  @!P2 IADD3 R26, P4, P5, R233, R2, R35 ;  /* 0x00000002e91aa210 */ /* 0x000fc80007d9e023 */
[----:B------:R-:W-:Y:S02]  /*6a10*/  @!P2 IADD3.X R27, R23, R3, R38, P4, P5 ;  /* 0x00000003171ba210 */ /* 0x000fe400027ea426 */
[----:B0-----:R-:W-:Y:S02]  /*6a20*/  @!P6 IADD3 R6, P4, R137, R233, RZ ;  /* 0x000000e98906e210 */ /* 0x001fe40007f9e0ff */
[----:B------:R-:W4:Y:S03]  /*6a30*/  LDL.LU R137, [R1+0x148] ;  /* 0x0001480001897983 */ /* 0x000f260000300800 */
[----:B------:R-:W-:Y:S01]  /*6a40*/  @!P6 IMAD.X R7, R166, 0x1, R23, P4 ;  /* 0x00000001a607e824 */ /* 0x000fe200020e0617 */
[----:B------:R-:W-:Y:S01]  /*6a50*/  ISETP.GE.AND P4, PT, R39, 0x101, PT ;  /* 0x000001012700780c */ /* 0x000fe20003f86270 */
[----:B------:R-:W4:Y:S01]  /*6a60*/  LDL.LU R166, [R1+0x14c] ;  /* 0x00014c0001a67983 */ /* 0x000f220000300800 */
[----:B--2---:R-:W-:-:S05]  /*6a70*/  @!P6 PRMT R5, R16, 0x8880, RZ ;  /* 0x000088801005e816 */ /* 0x004fca00000000ff */
[----:B------:R-:W-:-:S04]  /*6a80*/  @!P6 IMAD R4, R5, R19, RZ ;  /* 0x000000130504e224 */ /* 0x000fc800078e02ff */
[----:B------:R-:W-:Y:S01]  /*6a90*/  @!P6 IMAD R5, R167, R17, R4 ;  /* 0x00000011a705e224 */ /* 0x000fe200078e0204 */
[----:B------:R-:W-:Y:S01]  /*6aa0*/  LOP3.LUT R22, R22, 0xffffdfff, RZ, 0xc0, !PT ;  /* 0xffffdfff16167812 */ /* 0x000fe200078ec0ff */
[----:B------:R-:W2:Y:S04]  /*6ab0*/  LDL.LU R167, [R1+0x150] ;  /* 0x0001500001a77983 */ /* 0x000ea80000300800 */
[----:B------:R0:W-:Y:S02]  /*6ac0*/  @!P6 STG.E.U8 desc[UR44][R6.64], R5 ;  /* 0x000000050600e986 */ /* 0x0001e4000c10112c */
[----:B0-----:R-:W-:-:S05]  /*6ad0*/  IADD3 R6, P5, R2, R35, RZ ;  /* 0x0000002302067210 */ /* 0x001fca0007fbe0ff */
[----:B------:R-:W-:Y:S01]  /*6ae0*/  IMAD.X R7, R3, 0x1, R38, P5 ;  /* 0x0000000103077824 */ /* 0x000fe200028e0626 */
[----:B------:R-:W-:-:S13]  /*6af0*/  ISETP.LT.OR P5, PT, R0, 0x1, !P4 ;  /* 0x000000010000780c */ /* 0x000fda00067a1670 */
[----:B------:R-:W3:Y:S02]  /*6b00*/  @!P5 LDG.E.U8 R16, desc[UR44][R8.64] ;  /* 0x0000002c0810d981 */ /* 0x000ee4000c1e1100 */
[----:B---3--:R-:W-:-:S05]  /*6b10*/  @!P5 PRMT R5, R16, 0x8880, RZ ;  /* 0x000088801005d816 */ /* 0x008fca00000000ff */
[----:B------:R-:W-:-:S04]  /*6b20*/  @!P5 IMAD R4, R5, R19, RZ ;  /* 0x000000130504d224 */ /* 0x000fc800078e02ff */
[----:B------:R-:W-:-:S05]  /*6b30*/  @!P5 IMAD R5, R139, R17, R4 ;  /* 0x000000118b05d224 */ /* 0x000fca00078e0204 */
[----:B------:R0:W-:Y:S01]  /*6b40*/  @!P5 STG.E.U8 desc[UR44][R6.64], R5 ;  /* 0x000000050600d986 */ /* 0x0001e2000c10112c */
[----:B------:R-:W-:-:S13]  /*6b50*/  ISETP.LT.OR P5, PT, R0, 0x2, !P4 ;  /* 0x000000020000780c */ /* 0x000fda00067a1670 */
[----:B------:R-:W0:Y:S02]  /*6b60*/  @!P5 LDG.E.U8 R16, desc[UR44][R8.64+0x1] ;  /* 0x0000012c0810d981 */ /* 0x000e24000c1e1100 */
[----:B0-----:R-:W-:-:S05]  /*6b70*/  @!P5 PRMT R5, R16, 0x8880, RZ ;  /* 0x000088801005d816 */ /* 0x001fca00000000ff */
[----:B------:R-:W-:-:S04]  /*6b80*/  @!P5 IMAD R4, R5, R19, RZ ;  /* 0x000000130504d224 */ /* 0x000fc800078e02ff */
[----:B----4-:R-:W-:Y:S01]  /*6b90*/  @!P5 IMAD R5, R136, R17, R4 ;  /* 0x000000118805d224 */ /* 0x010fe200078e0204 */
[----:B------:R-:W-:Y:S01]  /*6ba0*/  @P3 LOP3.LUT R22, R22, 0x2000, RZ, 0xfc, !PT ;  /* 0x0000200016163812 */ /* 0x000fe200078efcff */
[----:B------:R-:W3:Y:S04]  /*6bb0*/  LDL.LU R136, [R1+0x154] ;  /* 0x0001540001887983 */ /* 0x000ee80000300800 */
[----:B------:R0:W-:Y:S01]  /*6bc0*/  @!P5 STG.E.U8 desc[UR44][R6.64+0x1], R5 ;  /* 0x000001050600d986 */ /* 0x0001e2000c10112c */
[----:B------:R-:W-:-:S13]  /*6bd0*/  ISETP.LT.OR P5, PT, R0, 0x1, !P0 ;  /* 0x000000010000780c */ /* 0x000fda00047a1670 */
[----:B------:R-:W0:Y:S01]  /*6be0*/  @!P5 LDG.E.U8 R16, desc[UR44][R10.64] ;  /* 0x0000002c0a10d981 */ /* 0x000e22000c1e1100 */
[----:B------:R-:W-:-:S04]  /*6bf0*/  LOP3.LUT R22, R22, 0xffffefff, RZ, 0xc0, !PT ;  /* 0xffffefff16167812 */ /* 0x000fc800078ec0ff */
[----:B------:R-:W-:Y:S02]  /*6c00*/  @P2 LOP3.LUT R22, R22, 0x1000, RZ, 0xfc, !PT ;  /* 0x0000100016162812 */ /* 0x000fe400078efcff */
[----:B------:R-:W-:Y:S02]  /*6c10*/  ISETP.LT.OR P2, PT, R0, 0x3a, !P0 ;  /* 0x0000003a0000780c */ /* 0x000fe40004741670 */
[----:B------:R-:W-:-:S05]  /*6c20*/  @!P5 IADD3 R24, P6, R6, R233, RZ ;  /* 0x000000e90618d210 */ /* 0x000fca0007fde0ff */
[----:B------:R-:W-:Y:S01]  /*6c30*/  @!P5 IMAD.X R25, R7, 0x1, R23, P6 ;  /* 0x000000010719d824 */ /* 0x000fe200030e0617 */
[----:B0-----:R-:W-:-:S05]  /*6c40*/  @!P5 PRMT R5, R16, 0x8880, RZ ;  /* 0x000088801005d816 */ /* 0x001fca00000000ff */
[----:B------:R-:W-:-:S04]  /*6c50*/  @!P5 IMAD R4, R5, R19, RZ ;  /* 0x000000130504d224 */ /* 0x000fc800078e02ff */
[----:B------:R-:W-:Y:S01]  /*6c60*/  @!P5 IMAD R5, R137, R17, R4 ;  /* 0x000000118905d224 */ /* 0x000fe200078e0204 */
[----:B------:R-:W-:Y:S01]  /*6c70*/  LOP3.LUT R22, R22, 0xfffffbff, RZ, 0xc0, !PT ;  /* 0xfffffbff16167812 */ /* 0x000fe200078ec0ff */
[----:B------:R-:W4:Y:S04]  /*6c80*/  LDL.LU R137, [R1+0x158] ;  /* 0x0001580001897983 */ /* 0x000f280000300800 */
[----:B------:R0:W-:Y:S01]  /*6c90*/  @!P5 STG.E.U8 desc[UR44][R24.64], R5 ;  /* 0x000000051800d986 */ /* 0x0001e2000c10112c */
[----:B------:R-:W-:Y:S02]  /*6ca0*/  @P2 LOP3.LUT R22, R22, 0x400, RZ, 0xfc, !PT ;  /* 0x0000040016162812 */ /* 0x000fe400078efcff */
[----:B------:R-:W-:Y:S01]  /*6cb0*/  ISETP.LT.OR P3, PT, R0, 0x42, !P1 ;  /* 0x000000420000780c */ /* 0x000fe20004f61670 */
[----:B------:R-:W4:Y:S01]  /*6cc0*/  LDL.LU R142, [R1+0x15c] ;  /* 0x00015c00018e7983 */ /* 0x000f220000300800 */
[----:B0-----:R-:W-:-:S03]  /*6cd0*/  @!P2 IADD3 R24, P5, P6, R233, R2, R35 ;  /* 0x00000002e918a210 */ /* 0x001fc60007ebe023 */
[----:B------:R-:W4:Y:S01]  /*6ce0*/  LDL.LU R143, [R1+0x160] ;  /* 0x00016000018f7983 */ /* 0x000f220000300800 */
[----:B------:R-:W-:-:S03]  /*6cf0*/  @!P2 IADD3.X R25, R23, R3, R38, P5, P6 ;  /* 0x000000031719a210 */ /* 0x000fc60002fec426 */
[----:B------:R-:W4:Y:S01]  /*6d00*/  LDL.LU R146, [R1+0x164] ;  /* 0x0001640001927983 */ /* 0x000f220000300800 */
[C---:B------:R-:W-:Y:S02]  /*6d10*/  ISETP.LT.OR P5, PT, R0.reuse, 0x2, !P0 ;  /* 0x000000020000780c */ /* 0x040fe400047a1670 */
[----:B------:R-:W-:Y:S01]  /*6d20*/  ISETP.LT.OR P2, PT, R0, 0x41, !P1 ;  /* 0x000000410000780c */ /* 0x000fe20004f41670 */
[----:B------:R-:W4:Y:S01]  /*6d30*/  LDL.LU R147, [R1+0x168] ;  /* 0x0001680001937983 */ /* 0x000f220000300800 */
[----:B------:R-:W-:Y:S02]  /*6d40*/  LOP3.LUT R22, R22, 0xfffeffff, RZ, 0xc0, !PT ;  /* 0xfffeffff16167812 */ /* 0x000fe400078ec0ff */
[----:B------:R-:W-:Y:S01]  /*6d50*/  LOP3.LUT R232, R232, 0xdfffffff, RZ, 0xc0, !PT ;  /* 0xdfffffffe8e87812 */ /* 0x000fe200078ec0ff */
[----:B------:R-:W4:Y:S06]  /*6d60*/  LDL.LU R150, [R1+0x16c] ;  /* 0x00016c0001967983 */ /* 0x000f2c0000300800 */
[----:B------:R-:W2:Y:S01]  /*6d70*/  @!P5 LDG.E.U8 R16, desc[UR44][R10.64+0x1] ;  /* 0x0000012c0a10d981 */ /* 0x000ea2000c1e1100 */
[----:B------:R-:W-:-:S02]  /*6d80*/  @!P5 IADD3 R32, P6, R6, R233, RZ ;  /* 0x000000e90620d210 */ /* 0x000fc40007fde0ff */
[----:B------:R-:W-:Y:S01]  /*6d90*/  @P2 LOP3.LUT R22, R22, 0x10000, RZ, 0xfc, !PT ;  /* 0x0001000016162812 */ /* 0x000fe200078efcff */
[----:B------:R-:W4:Y:S02]  /*6da0*/  LDL.LU R151, [R1+0x170] ;  /* 0x0001700001977983 */ /* 0x000f240000300800 */
[----:B------:R-:W-:Y:S01]  /*6db0*/  @!P5 IMAD.X R33, R7, 0x1, R23, P6 ;  /* 0x000000010721d824 */ /* 0x000fe200030e0617 */
[----:B--2---:R-:W-:Y:S01]  /*6dc0*/  @!P5 PRMT R5, R16, 0x8880, RZ ;  /* 0x000088801005d816 */ /* 0x004fe200000000ff */
[----:B------:R-:W2:Y:S04]  /*6dd0*/  LDL.LU R122, [R1+0x174] ;  /* 0x00017400017a7983 */ /* 0x000ea80000300800 */
[----:B------:R-:W-:Y:S01]  /*6de0*/  @!P5 IMAD R4, R5, R19, RZ ;  /* 0x000000130504d224 */ /* 0x000fe200078e02ff */
[----:B------:R-:W-:Y:S01]  /*6df0*/  @P0 LOP3.LUT R232, R232, 0x20000000, RZ, 0xfc, !PT ;  /* 0x20000000e8e80812 */ /* 0x000fe200078efcff */
[----:B------:R-:W2:Y:S02]  /*6e00*/  LDL.LU R123, [R1+0x178] ;  /* 0x00017800017b7983 */ /* 0x000ea40000300800 */
[----:B------:R-:W-:Y:S01]  /*6e10*/  @!P5 IMAD R5, R166, R17, R4 ;  /* 0x00000011a605d224 */ /* 0x000fe200078e0204 */
[----:B------:R-:W-:Y:S01]  /*6e20*/  LOP3.LUT R22, R22, 0xbfffffff, RZ, 0xc0, !PT ;  /* 0xbfffffff16167812 */ /* 0x000fe200078ec0ff */
[----:B------:R-:W2:Y:S04]  /*6e30*/  LDL.LU R124, [R1+0x17c] ;  /* 0x00017c00017c7983 */ /* 0x000ea80000300800 */
[----:B------:R0:W-:Y:S01]  /*6e40*/  @!P5 STG.E.U8 desc[UR44][R32.64+0x1], R5 ;  /* 0x000001052000d986 */ /* 0x0001e2000c10112c */
[----:B------:R-:W-:-:S02]  /*6e50*/  @P3 LOP3.LUT R22, R22, 0x40000000, RZ, 0xfc, !PT ;  /* 0x4000000016163812 */ /* 0x000fc400078efcff */
[----:B------:R-:W-:Y:S01]  /*6e60*/  LOP3.LUT R232, R232, 0xbfffffff, RZ, 0xc0, !PT ;  /* 0xbfffffffe8e87812 */ /* 0x000fe200078ec0ff */
[----:B------:R-:W2:Y:S01]  /*6e70*/  LDL.LU R125, [R1+0x100] ;  /* 0x00010000017d7983 */ /* 0x000ea20000300800 */
[----:B0-----:R-:W-:-:S03]  /*6e80*/  @!P2 IADD3 R32, P5, P6, R233, R2, R236 ;  /* 0x00000002e920a210 */ /* 0x001fc60007ebe0ec */
[----:B------:R-:W2:Y:S01]  /*6e90*/  LDL.LU R126, [R1+0x104] ;  /* 0x00010400017e7983 */ /* 0x000ea20000300800 */
[----:B------:R-:W-:-:S03]  /*6ea0*/  @!P2 IADD3.X R33, R23, R3, R237, P5, P6 ;  /* 0x000000031721a210 */ /* 0x000fc60002fec4ed */
[----:B------:R-:W2:Y:S01]  /*6eb0*/  LDL.LU R127, [R1+0x108] ;  /* 0x00010800017f7983 */ /* 0x000ea20000300800 */
        /* <DEDUP_REMOVED lines=14> */
[----:B------:R-:W-:Y:S02]  /*6fa0*/  @!P3 IADD3 R166, P2, P6, R233, R2, R236 ;  /* 0x00000002e9a6b210 */ /* 0x000fe40007e5e0ec */
[----:B------:R-:W-:Y:S02]  /*6fb0*/  LOP3.LUT P0, RZ, R18, 0x40, RZ, 0xc0, !PT ;  /* 0x0000004012ff7812 */ /* 0x000fe4000780c0ff */
[----:B------:R-:W-:Y:S02]  /*6fc0*/  @!P3 IADD3.X R167, R23, R3, R237, P2, P6 ;  /* 0x0000000317a7b210 */ /* 0x000fe400017ec4ed */
[----:B------:R-:W-:-:S05]  /*6fd0*/  @!P5 IADD3 R60, P6, R233, R6, RZ ;  /* 0x00000006e93cd210 */ /* 0x000fca0007fde0ff */
[----:B------:R-:W-:Y:S01]  /*6fe0*/  @!P5 IMAD.X R61, R23, 0x1, R7, P6 ;  /* 0x00000001173dd824 */ /* 0x000fe200030e0607 */
[----:B0-----:R-:W-:-:S05]  /*6ff0*/  @!P5 PRMT R5, R16, 0x8880, RZ ;  /* 0x000088801005d816 */ /* 0x001fca00000000ff */
[----:B------:R-:W-:-:S04]  /*7000*/  @!P5 IMAD R4, R5, R19, RZ ;  /* 0x000000130504d224 */ /* 0x000fc800078e02ff */
[----:B----4-:R-:W-:-:S05]  /*7010*/  @!P5 IMAD R5, R137, R17, R4 ;  /* 0x000000118905d224 */ /* 0x010fca00078e0204 */
[----:B------:R0:W-:Y:S04]  /*7020*/  @!P5 STG.E.U8 desc[UR44][R60.64+0x8], R5 ;  /* 0x000008053c00d986 */ /* 0x0001e8000c10112c */
[----:B------:R-:W0:Y:S01]  /*7030*/  @!P0 LDG.E.U8 R16, desc[UR44][R10.64+0x9] ;  /* 0x0000092c0a108981 */ /* 0x000e22000c1e1100 */
[----:B------:R-:W-:Y:S02]  /*7040*/  ISETP.LT.OR P2, PT, R0, 0x49, !P1 ;  /* 0x000000490000780c */ /* 0x000fe40004f41670 */
[----:B------:R-:W-:-:S11]  /*7050*/  LOP3.LUT R22, R22, 0xdfffffff, RZ, 0xc0, !PT ;  /* 0xdfffffff16167812 */ /* 0x000fd600078ec0ff */
[----:B------:R-:W-:Y:S02]  /*7060*/  @!P2 IADD3 R136, P5, P6, R233, R2, R236 ;  /* 0x00000002e988a210 */ /* 0x000fe40007ebe0ec */
[----:B------:R-:W-:Y:S02]  /*7070*/  @P2 LOP3.LUT R22, R22, 0x20000000, RZ, 0xfc, !PT ;  /* 0x2000000016162812 */ /* 0x000fe400078efcff */
[----:B------:R-:W-:Y:S02]  /*7080*/  @!P2 IADD3.X R137, R23, R3, R237, P5, P6 ;  /* 0x000000031789a210 */ /* 0x000fe40002fec4ed */
[----:B------:R-:W-:-:S13]  /*7090*/  ISETP.LT.OR P2, PT, R0, 0x4a, !P1 ;  /* 0x0000004a0000780c */ /* 0x000fda0004f41670 */
[----:B------:R-:W-:-:S04]  /*70a0*/  @!P2 IADD3 R138, P5, P6, R233, R2, R236 ;  /* 0x00000002e98aa210 */ /* 0x000fc80007ebe0ec */
[----:B------:R-:W-:Y:S02]  /*70b0*/  @!P2 IADD3.X R139, R23, R3, R237, P5, P6 ;  /* 0x00000003178ba210 */ /* 0x000fe40002fec4ed */
[----:B0-----:R-:W-:-:S05]  /*70c0*/  @!P0 PRMT R5, R16, 0x8880, RZ ;  /* 0x0000888010058816 */ /* 0x001fca00000000ff */
[----:B------:R-:W-:-:S04]  /*70d0*/  @!P0 IMAD R4, R5, R19, RZ ;  /* 0x0000001305048224 */ /* 0x000fc800078e02ff */
[----:B------:R-:W-:-:S05]  /*70e0*/  @!P0 IMAD R5, R142, R17, R4 ;  /* 0x000000118e058224 */ /* 0x000fca00078e0204 */
[----:B------:R0:W-:Y:S01]  /*70f0*/  @!P0 STG.E.U8 desc[UR44][R140.64+0x9], R5 ;  /* 0x000009058c008986 */ /* 0x0001e2000c10112c */
[----:B------:R-:W-:-:S13]  /*7100*/  ISETP.LT.OR P0, PT, R0, 0x51, !P1 ;  /* 0x000000510000780c */ /* 0x000fda0004f01670 */
[----:B0-----:R-:W-:-:S04]  /*7110*/  @!P0 IADD3 R140, P5, P6, R233, R2, R236 ;  /* 0x00000002e98c8210 */ /* 0x001fc80007ebe0ec */
[----:B------:R-:W-:Y:S02]  /*7120*/  @!P0 IADD3.X R141, R23, R3, R237, P5, P6 ;  /* 0x00000003178d8210 */ /* 0x000fe40002fec4ed */
[----:B------:R-:W-:-:S13]  /*7130*/  ISETP.LT.OR P5, PT, R0, 0x11, !P4 ;  /* 0x000000110000780c */ /* 0x000fda00067a1670 */
[----:B------:R-:W3:Y:S01]  /*7140*/  @!P5 LDG.E.U8 R16, desc[UR44][R8.64+0x10] ;  /* 0x0000102c0810d981 */ /* 0x000ee2000c1e1100 */
[----:B------:R-:W-:Y:S02]  /*7150*/  LOP3.LUT P3, RZ, R18, 0x80, RZ, 0xc0, !PT ;  /* 0x0000008012ff7812 */ /* 0x000fe4000786c0ff */
[----:B---3--:R-:W-:-:S05]  /*7160*/  @!P5 PRMT R5, R16, 0x8880, RZ ;  /* 0x000088801005d816 */ /* 0x008fca00000000ff */
[----:B------:R-:W-:-:S04]  /*7170*/  @!P5 IMAD R4, R5, R19, RZ ;  /* 0x000000130504d224 */ /* 0x000fc800078e02ff */
[----:B------:R-:W-:-:S05]  /*7180*/  @!P5 IMAD R5, R143, R17, R4 ;  /* 0x000000118f05d224 */ /* 0x000fca00078e0204 */
[----:B------:R0:W-:Y:S01]  /*7190*/  @!P5 STG.E.U8 desc[UR44][R6.64+0x10], R5 ;  /* 0x000010050600d986 */ /* 0x0001e2000c10112c */
[----:B------:R-:W-:-:S13]  /*71a0*/  ISETP.LT.OR P5, PT, R0, 0x12, !P4 ;  /* 0x000000120000780c */ /* 0x000fda00067a1670 */
[----:B------:R-:W0:Y:S01]  /*71b0*/  @!P5 LDG.E.U8 R16, desc[UR44][R8.64+0x11] ;  /* 0x0000112c0810d981 */ /* 0x000e22000c1e1100 */
[----:B------:R-:W-:Y:S02]  /*71c0*/  LOP3.LUT R22, R22, 0xefffffff, RZ, 0xc0, !PT ;  /* 0xefffffff16167812 */ /* 0x000fe400078ec0ff */
[----:B------:R-:W-:Y:S02]  /*71d0*/  @P3 LOP3.LUT R232, R232, 0x40000000, RZ, 0xfc, !PT ;  /* 0x40000000e8e83812 */ /* 0x000fe400078efcff */
[----:B------:R-:W-:Y:S02]  /*71e0*/  ISETP.LT.OR P3, PT, R0, 0x52, !P1 ;  /* 0x000000520000780c */ /* 0x000fe40004f61670 */
[----:B------:R-:W-:-:S04]  /*71f0*/  @P2 LOP3.LUT R22, R22, 0x10000000, RZ, 0xfc, !PT ;  /* 0x1000000016162812 */ /* 0x000fc800078efcff */
[----:B------:R-:W-:-:S04]  /*7200*/  LOP3.LUT R22, R22, 0xf7ffffff, RZ, 0xc0, !PT ;  /* 0xf7ffffff16167812 */ /* 0x000fc800078ec0ff */
[----:B------:R-:W-:-:S03]  /*7210*/  @P0 LOP3.LUT R22, R22, 0x8000000, RZ, 0xfc, !PT ;  /* 0x0800000016160812 */ /* 0x000fc600078efcff */
[----:B------:R-:W-:Y:S02]  /*7220*/  @!P3 IADD3 R142, P0, P6, R233, R2, R236 ;  /* 0x00000002e98eb210 */ /* 0x000fe40007e1e0ec */
[----:B------:R-:W-:Y:S02]  /*7230*/  LOP3.LUT R22, R22, 0xfffff7ff, RZ, 0xc0, !PT ;  /* 0xfffff7ff16167812 */ /* 0x000fe400078ec0ff */
[----:B------:R-:W-:Y:S02]  /*7240*/  @!P3 IADD3.X R143, R23, R3, R237, P0, P6 ;  /* 0x00000003178fb210 */ /* 0x000fe400007ec4ed */
[----:B------:R-:W-:Y:S02]  /*7250*/  @P3 LOP3.LUT R22, R22, 0x800, RZ, 0xfc, !PT ;  /* 0x0000080016163812 */ /* 0x000fe400078efcff */
[----:B------:R-:W-:Y:S02]  /*7260*/  LOP3.LUT P3, RZ, R232, 0x40000000, RZ, 0xc0, !PT ;  /* 0x40000000e8ff7812 */ /* 0x000fe4000786c0ff */
[----:B0-----:R-:W-:-:S05]  /*7270*/  @!P5 PRMT R5, R16, 0x8880, RZ ;  /* 0x000088801005d816 */ /* 0x001fca00000000ff */
[----:B------:R-:W-:-:S04]  /*7280*/  @!P5 IMAD R4, R5, R19, RZ ;  /* 0x000000130504d224 */ /* 0x000fc800078e02ff */
[----:B------:R-:W-:-:S05]  /*7290*/  @!P5 IMAD R5, R146, R17, R4 ;  /* 0x000000119205d224 */ /* 0x000fca00078e0204 */
[----:B------:R0:W-:Y:S04]  /*72a0*/  @!P5 STG.E.U8 desc[UR44][R6.64+0x11], R5 ;  /* 0x000011050600d986 */ /* 0x0001e8000c10112c */
[----:B------:R-:W0:Y:S01]  /*72b0*/  @!P3 LDG.E.U8 R16, desc[UR44][R10.64+0x10] ;  /* 0x0000102c0a10b981 */ /* 0x000e22000c1e1100 */
[----:B------:R-:W-:Y:S02]  /*72c0*/  LOP3.LUT P2, RZ, R18, 0x100, RZ, 0xc0, !PT ;  /* 0x0000010012ff7812 */ /* 0x000fe4000784c0ff */
[----:B0-----:R-:W-:-:S05]  /*72d0*/  @!P3 PRMT R5, R16, 0x8880, RZ ;  /* 0x000088801005b816 */ /* 0x001fca00000000ff */
[----:B------:R-:W-:-:S04]  /*72e0*/  @!P3 IMAD R4, R5, R19, RZ ;  /* 0x000000130504b224 */ /* 0x000fc800078e02ff */
[----:B------:R-:W-:-:S05]  /*72f0*/  @!P3 IMAD R5, R147, R17, R4 ;  /* 0x000000119305b224 */ /* 0x000fca00078e0204 */
[----:B------:R0:W-:Y:S04]  /*7300*/  @!P3 STG.E.U8 desc[UR44][R144.64+0x10], R5 ;  /* 0x000010059000b986 */ /* 0x0001e8000c10112c */
[----:B------:R-:W3:Y:S01]  /*7310*/  @!P2 LDG.E.U8 R16, desc[UR44][R10.64+0x11] ;  /* 0x0000112c0a10a981 */ /* 0x000ee2000c1e1100 */
[----:B------:R-:W-:Y:S02]  /*7320*/  ISETP.LT.OR P3, PT, R0, 0x59, !P1 ;  /* 0x000000590000780c */ /* 0x000fe40004f61670 */
[----:B------:R-:W-:Y:S02]  /*7330*/  LOP3.LUT R22, R22, 0xfffffdff, RZ, 0xc0, !PT ;  /* 0xfffffdff16167812 */ /* 0x000fe400078ec0ff */
[----:B------:R-:W-:-:S09]  /*7340*/  LOP3.LUT P0, RZ, R232, 0x20000000, RZ, 0xc0, !PT ;  /* 0x20000000e8ff7812 */ /* 0x000fd2000780c0ff */
[----:B0-----:R-:W-:Y:S02]  /*7350*/  @!P3 IADD3 R144, P5, P6, R233, R2, R236 ;  /* 0x00000002e990b210 */ /* 0x001fe40007ebe0ec */
[----:B------:R-:W-:Y:S02]  /*7360*/  @P3 LOP3.LUT R22, R22, 0x200, RZ, 0xfc, !PT ;  /* 0x0000020016163812 */ /* 0x000fe400078efcff */
[----:B------:R-:W-:Y:S02]  /*7370*/  @!P3 IADD3.X R145, R23, R3, R237, P5, P6 ;  /* 0x000000031791b210 */ /* 0x000fe40002fec4ed */
[C---:B------:R-:W-:Y:S02]  /*7380*/  ISETP.LT.OR P3, PT, R0.reuse, 0x5a, !P1 ;  /* 0x0000005a0000780c */ /* 0x040fe40004f61670 */
[----:B------:R-:W-:-:S11]  /*7390*/  ISETP.LT.OR P0, PT, R0, 0x41, !P0 ;  /* 0x000000410000780c */ /* 0x000fd60004701670 */
[----:B------:R-:W-:-:S04]  /*73a0*/  @!P3 IADD3 R146, P5, P6, R233, R2, R236 ;  /* 0x00000002e992b210 */ /* 0x000fc80007ebe0ec */
[----:B------:R-:W-:Y:S02]  /*73b0*/  @!P3 IADD3.X R147, R23, R3, R237, P5, P6 ;  /* 0x000000031793b210 */ /* 0x000fe40002fec4ed */
[----:B---3--:R-:W-:-:S05]  /*73c0*/  @!P2 PRMT R5, R16, 0x8880, RZ ;  /* 0x000088801005a816 */ /* 0x008fca00000000ff */
[----:B------:R-:W-:-:S04]  /*73d0*/  @!P2 IMAD R4, R5, R19, RZ ;  /* 0x000000130504a224 */ /* 0x000fc800078e02ff */
[----:B------:R-:W-:-:S05]  /*73e0*/  @!P2 IMAD R5, R150, R17, R4 ;  /* 0x000000119605a224 */ /* 0x000fca00078e0204 */
[----:B------:R0:W-:Y:S02]  /*73f0*/  @!P2 STG.E.U8 desc[UR44][R148.64+0x11], R5 ;  /* 0x000011059400a986 */ /* 0x0001e4000c10112c */
[----:B0-----:R-:W-:-:S04]  /*7400*/  @!P0 IADD3 R148, P5, P6, R233, R2, R35 ;  /* 0x00000002e9948210 */ /* 0x001fc80007ebe023 */
[----:B------:R-:W-:Y:S02]  /*7410*/  @!P0 IADD3.X R149, R23, R3, R38, P5, P6 ;  /* 0x0000000317958210 */ /* 0x000fe40002fec426 */
[----:B------:R-:W-:-:S13]  /*7420*/  ISETP.LT.OR P5, PT, R0, 0x19, !P4 ;  /* 0x000000190000780c */ /* 0x000fda00067a1670 */
[----:B------:R-:W3:Y:S01]  /*7430*/  @!P5 LDG.E.U8 R16, desc[UR44][R8.64+0x18] ;  /* 0x0000182c0810d981 */ /* 0x000ee2000c1e1100 */
[----:B------:R-:W-:Y:S02]  /*7440*/  LOP3.LUT R22, R22, 0xfffffeff, RZ, 0xc0, !PT ;  /* 0xfffffeff16167812 */ /* 0x000fe400078ec0ff */
[----:B---3--:R-:W-:-:S05]  /*7450*/  @!P5 PRMT R5, R16, 0x8880, RZ ;  /* 0x000088801005d816 */ /* 0x008fca00000000ff */
[----:B------:R-:W-:-:S04]  /*7460*/  @!P5 IMAD R4, R5, R19, RZ ;  /* 0x000000130504d224 */ /* 0x000fc800078e02ff */
[----:B------:R-:W-:-:S05]  /*7470*/  @!P5 IMAD R5, R151, R17, R4 ;  /* 0x000000119705d224 */ /* 0x000fca00078e0204 */
[----:B------:R0:W-:Y:S01]  /*7480*/  @!P5 STG.E.U8 desc[UR44][R6.64+0x18], R5 ;  /* 0x000018050600d986 */ /* 0x0001e2000c10112c */
[----:B------:R-:W-:-:S13]  /*7490*/  ISETP.LT.OR P5, PT, R0, 0x1a, !P4 ;  /* 0x0000001a0000780c */ /* 0x000fda00067a1670 */
[----:B------:R-:W0:Y:S01]  /*74a0*/  @!P5 LDG.E.U8 R16, desc[UR44][R8.64+0x19] ;  /* 0x0000192c0810d981 */ /* 0x000e22000c1e1100 */
[----:B------:R-:W-:Y:S02]  /*74b0*/  @P3 LOP3.LUT R22, R22, 0x100, RZ, 0xfc, !PT ;  /* 0x0000010016163812 */ /* 0x000fe400078efcff */
[C---:B------:R-:W-:Y:S02]  /*74c0*/  LOP3.LUT P3, RZ, R232.reuse, 0x10000000, RZ, 0xc0, !PT ;  /* 0x10000000e8ff7812 */ /* 0x040fe4000786c0ff */
[----:B------:R-:W-:Y:S02]  /*74d0*/  LOP3.LUT R232, R232, 0xffbfffff, RZ, 0xc0, !PT ;  /* 0xffbfffffe8e87812 */ /* 0x000fe400078ec0ff */
[----:B------:R-:W-:Y:S02]  /*74e0*/  LOP3.LUT R22, R22, 0xffffff7f, RZ, 0xc0, !PT ;  /* 0xffffff7f16167812 */ /* 0x000fe400078ec0ff */
[----:B------:R-:W-:Y:S02]  /*74f0*/  @P4 LOP3.LUT R232, R232, 0x400000, RZ, 0xfc, !PT ;  /* 0x00400000e8e84812 */ /* 0x000fe400078efcff */
[----:B------:R-:W-:-:S02]  /*7500*/  ISETP.GE.AND P4, PT, R39, 0x109, PT ;  /* 0x000001092700780c */ /* 0x000fc40003f86270 */
[----:B------:R-:W-:Y:S02]  /*7510*/  @P0 LOP3.LUT R22, R22, 0x80, RZ, 0xfc, !PT ;  /* 0x0000008016160812 */ /* 0x000fe400078efcff */
[----:B------:R-:W-:Y:S02]  /*7520*/  ISETP.LT.OR P0, PT, R0, 0x42, !P4 ;  /* 0x000000420000780c */ /* 0x000fe40006701670 */
[----:B------:R-:W-:-:S11]  /*7530*/  LOP3.LUT R22, R22, 0xffffffbf, RZ, 0xc0, !PT ;  /* 0xffffffbf16167812 */ /* 0x000fd600078ec0ff */
[----:B------:R-:W-:Y:S02]  /*7540*/  @!P0 IADD3 R150, P2, P6, R233, R2, R35 ;  /* 0x00000002e9968210 */ /* 0x000fe40007e5e023 */
[----:B------:R-:W-:Y:S02]  /*7550*/  @P0 LOP3.LUT R22, R22, 0x40, RZ, 0xfc, !PT ;  /* 0x0000004016160812 */ /* 0x000fe400078efcff */
[----:B------:R-:W-:Y:S02]  /*7560*/  @!P0 IADD3.X R151, R23, R3, R38, P2, P6 ;  /* 0x0000000317978210 */ /* 0x000fe400017ec426 */
[----:B------:R-:W-:Y:S02]  /*7570*/  LOP3.LUT P0, RZ, R232, 0x8000000, RZ, 0xc0, !PT ;  /* 0x08000000e8ff7812 */ /* 0x000fe4000780c0ff */
[----:B0-----:R-:W-:-:S05]  /*7580*/  @!P5 PRMT R5, R16, 0x8880, RZ ;  /* 0x000088801005d816 */ /* 0x001fca00000000ff */
[----:B------:R-:W-:-:S04]  /*7590*/  @!P5 IMAD R4, R5, R19, RZ ;  /* 0x000000130504d224 */ /* 0x000fc800078e02ff */
[----:B--2---:R-:W-:-:S05]  /*75a0*/  @!P5 IMAD R5, R122, R17, R4 ;  /* 0x000000117a05d224 */ /* 0x004fca00078e0204 */
[----:B------:R0:W-:Y:S04]  /*75b0*/  @!P5 STG.E.U8 desc[UR44][R6.64+0x19], R5 ;  /* 0x000019050600d986 */ /* 0x0001e8000c10112c */
[----:B------:R-:W0:Y:S01]  /*75c0*/  @!P0 LDG.E.U8 R16, desc[UR44][R10.64+0x18] ;  /* 0x0000182c0a108981 */ /* 0x000e22000c1e1100 */
[----:B------:R-:W-:Y:S02]  /*75d0*/  ISETP.LT.OR P2, PT, R0, 0x49, !P4 ;  /* 0x000000490000780c */ /* 0x000fe40006741670 */
[----:B------:R-:W-:Y:S02]  /*75e0*/  LOP3.LUT R22, R22, 0xffffffdf, RZ, 0xc0, !PT ;  /* 0xffffffdf16167812 */ /* 0x000fe400078ec0ff */
[----:B0-----:R-:W-:-:S05]  /*75f0*/  @!P0 PRMT R5, R16, 0x8880, RZ ;  /* 0x0000888010058816 */ /* 0x001fca00000000ff */
[----:B------:R-:W-:-:S04]  /*7600*/  @!P0 IMAD R4, R5, R19, RZ ;  /* 0x0000001305048224 */ /* 0x000fc800078e02ff */
[----:B------:R-:W-:-:S05]  /*7610*/  @!P0 IMAD R5, R123, R17, R4 ;  /* 0x000000117b058224 */ /* 0x000fca00078e0204 */
[----:B------:R0:W-:Y:S04]  /*7620*/  @!P0 STG.E.U8 desc[UR44][R120.64+0x18], R5 ;  /* 0x0000180578008986 */ /* 0x0001e8000c10112c */
[----:B------:R-:W2:Y:S01]  /*7630*/  @!P3 LDG.E.U8 R16, desc[UR44][R10.64+0x19] ;  /* 0x0000192c0a10b981 */ /* 0x000ea2000c1e1100 */
[----:B------:R-:W-:Y:S02]  /*7640*/  @P2 LOP3.LUT R22, R22, 0x20, RZ, 0xfc, !PT ;  /* 0x0000002016162812 */ /* 0x000fe400078efcff */
[----:B0-----:R-:W-:-:S04]  /*7650*/  @!P2 IADD3 R120, P5, P6, R233, R2, R35 ;  /* 0x00000002e978a210 */ /* 0x001fc80007ebe023 */
[----:B------:R-:W-:Y:S02]  /*7660*/  @!P2 IADD3.X R121, R23, R3, R38, P5, P6 ;  /* 0x000000031779a210 */ /* 0x000fe40002fec426 */
[----:B------:R-:W-:Y:S02]  /*7670*/  ISETP.LT.OR P2, PT, R0, 0x4a, !P4 ;  /* 0x0000004a0000780c */ /* 0x000fe40006741670 */
[----:B------:R-:W-:-:S11]  /*7680*/  LOP3.LUT P0, RZ, R232, 0x4000000, RZ, 0xc0, !PT ;  /* 0x04000000e8ff7812 */ /* 0x000fd6000780c0ff */
[----:B------:R-:W-:-:S04]  /*7690*/  @!P2 IADD3 R122, P5, P6, R233, R2, R35 ;  /* 0x00000002e97aa210 */ /* 0x000fc80007ebe023 */
[----:B------:R-:W-:Y:S02]  /*76a0*/  @!P2 IADD3.X R123, R23, R3, R38, P5, P6 ;  /* 0x00000003177ba210 */ /* 0x000fe40002fec426 */
[----:B------:R-:W-:Y:S02]  /*76b0*/  ISETP.LT.OR P5, PT, R0, 0x21, !P0 ;  /* 0x000000210000780c */ /* 0x000fe400047a1670 */
[----:B--2---:R-:W-:-:S05]  /*76c0*/  @!P3 PRMT R5, R16, 0x8880, RZ ;  /* 0x000088801005b816 */ /* 0x004fca00000000ff */
[----:B------:R-:W-:-:S04]  /*76d0*/  @!P3 IMAD R4, R5, R19, RZ ;  /* 0x000000130504b224 */ /* 0x000fc800078e02ff */
[----:B------:R-:W-:-:S05]  /*76e0*/  @!P3 IMAD R5, R124, R17, R4 ;  /* 0x000000117c05b224 */ /* 0x000fca00078e0204 */
[----:B------:R0:W-:Y:S04]  /*76f0*/  @!P3 STG.E.U8 desc[UR44][R128.64+0x19], R5 ;  /* 0x000019058000b986 */ /* 0x0001e8000c10112c */
[----:B------:R-:W2:Y:S01]  /*7700*/  @!P5 LDG.E.U8 R16, desc[UR44][R234.64+0x20] ;  /* 0x0000202cea10d981 */ /* 0x000ea2000c1e1100 */
[----:B------:R-:W-:-:S04]  /*7710*/  LOP3.LUT R22, R22, 0xfffffffe, RZ, 0xc0, !PT ;  /* 0xfffffffe16167812 */ /* 0x000fc800078ec0ff */
[----:B------:R-:W-:Y:S02]  /*7720*/  @P2 LOP3.LUT R22, R22, 0x1, RZ, 0xfc, !PT ;  /* 0x0000000116162812 */ /* 0x000fe400078efcff */
[----:B------:R-:W-:Y:S01]  /*7730*/  ISETP.LT.OR P2, PT, R0, 0x51, !P4 ;  /* 0x000000510000780c */ /* 0x000fe20006741670 */
[----:B0-----:R-:W3:Y:S01]  /*7740*/  LDL.LU R128, [R1+0x10c] ;  /* 0x00010c0001807983 */ /* 0x001ee20000300800 */
[----:B------:R-:W-:Y:S02]  /*7750*/  LOP3.LUT P3, RZ, R232, 0x2000000, RZ, 0xc0, !PT ;  /* 0x02000000e8ff7812 */ /* 0x000fe4000786c0ff */
[----:B------:R-:W-:Y:S01]  /*7760*/  LOP3.LUT R18, R18, 0xf7ffffff, RZ, 0xc0, !PT ;  /* 0xf7ffffff12127812 */ /* 0x000fe200078ec0ff */
[----:B------:R-:W4:Y:S04]  /*7770*/  LDL.LU R129, [R1+0x110] ;  /* 0x0001100001817983 */ /* 0x000f280000300800 */
[----:B------:R-:W4:Y:S01]  /*7780*/  LDL.LU R130, [R1+0x114] ;  /* 0x0001140001827983 */ /* 0x000f220000300800 */
[----:B--2---:R-:W-:-:S03]  /*7790*/  @!P5 PRMT R5, R16, 0x8880, RZ ;  /* 0x000088801005d816 */ /* 0x004fc600000000ff */
[----:B------:R-:W2:Y:S02]  /*77a0*/  LDL.LU R131, [R1+0x118] ;  /* 0x0001180001837983 */ /* 0x000ea40000300800 */
[----:B------:R-:W-:Y:S01]  /*77b0*/  @!P5 IMAD R4, R5, R19, RZ ;  /* 0x000000130504d224 */ /* 0x000fe200078e02ff */
[----:B------:R-:W-:Y:S01]  /*77c0*/  @P2 LOP3.LUT R18, R18, 0x8000000, RZ, 0xfc, !PT ;  /* 0x0800000012122812 */ /* 0x000fe200078efcff */
[----:B------:R-:W2:Y:S02]  /*77d0*/  LDL.LU R132, [R1+0x11c] ;  /* 0x00011c0001847983 */ /* 0x000ea40000300800 */
[----:B------:R-:W-:Y:S01]  /*77e0*/  @!P5 IMAD R5, R125, R17, R4 ;  /* 0x000000117d05d224 */ /* 0x000fe200078e0204 */
[----:B------:R-:W-:Y:S01]  /*77f0*/  LOP3.LUT R18, R18, 0xfffdffff, RZ, 0xc0, !PT ;  /* 0xfffdffff12127812 */ /* 0x000fe200078ec0ff */
[----:B------:R-:W2:Y:S04]  /*7800*/  LDL.LU R133, [R1+0x120] ;  /* 0x0001200001857983 */ /* 0x000ea80000300800 */
[----:B------:R0:W-:Y:S01]  /*7810*/  @!P5 STG.E.U8 desc[UR44][R2.64+0x20], R5 ;  /* 0x000020050200d986 */ /* 0x0001e2000c10112c */
[----:B------:R-:W-:-:S03]  /*7820*/  @!P2 IADD3 R124, P5, P6, R233, R2, R35 ;  /* 0x00000002e97ca210 */ /* 0x000fc60007ebe023 */
[----:B------:R-:W2:Y:S01]  /*7830*/  LDL.LU R134, [R1+0x124] ;  /* 0x0001240001867983 */ /* 0x000ea20000300800 */
[----:B------:R-:W-:Y:S02]  /*7840*/  @!P2 IADD3.X R125, R23, R3, R38, P5, P6 ;  /* 0x00000003177da210 */ /* 0x000fe40002fec426 */
[C---:B------:R-:W-:Y:S01]  /*7850*/  ISETP.LT.OR P5, PT, R0.reuse, 0x22, !P0 ;  /* 0x000000220000780c */ /* 0x040fe200047a1670 */
[----:B------:R-:W2:Y:S01]  /*7860*/  LDL.LU R135, [R1+0x128] ;  /* 0x0001280001877983 */ /* 0x000ea20000300800 */
[----:B------:R-:W-:-:S03]  /*7870*/  ISETP.LT.OR P2, PT, R0, 0x52, !P4 ;  /* 0x000000520000780c */ /* 0x000fc60006741670 */
[----:B------:R-:W2:Y:S04]  /*7880*/  LDL.LU R104, [R1+0x12c] ;  /* 0x00012c0001687983 */ /* 0x000ea80000300800 */
[----:B------:R-:W2:Y:S04]  /*7890*/  LDL.LU R105, [R1+0x130] ;  /* 0x0001300001697983 */ /* 0x000ea80000300800 */
[----:B------:R-:W0:Y:S02]  /*78a0*/  @!P5 LDG.E.U8 R16, desc[UR44][R234.64+0x21] ;  /* 0x0000212cea10d981 */ /* 0x000e24000c1e1100 */
[----:B------:R-:W-:-:S02]  /*78b0*/  @P2 LOP3.LUT R18, R18, 0x20000, RZ, 0xfc, !PT ;  /* 0x0002000012122812 */ /* 0x000fc400078efcff */
[----:B------:R-:W2:Y:S01]  /*78c0*/  LDL.LU R106, [R1+0x134] ;  /* 0x00013400016a7983 */ /* 0x000ea20000300800 */
[----:B0-----:R-:W-:-:S03]  /*78d0*/  @!P5 PRMT R5, R16, 0x8880, RZ ;  /* 0x000088801005d816 */ /* 0x001fc600000000ff */
[----:B------:R-:W2:Y:S02]  /*78e0*/  LDL.LU R107, [R1+0x138] ;  /* 0x00013800016b7983 */ /* 0x000ea40000300800 */
[----:B------:R-:W-:Y:S01]  /*78f0*/  @!P5 IMAD R4, R5, R19, RZ ;  /* 0x000000130504d224 */ /* 0x000fe200078e02ff */
[----:B------:R-:W-:Y:S01]  /*7900*/  LOP3.LUT R18, R18, 0xffff7fff, RZ, 0xc0, !PT ;  /* 0xffff7fff12127812 */ /* 0x000fe200078ec0ff */
[----:B------:R-:W2:Y:S02]  /*7910*/  LDL.LU R109, [R1+0x13c] ;  /* 0x00013c00016d7983 */ /* 0x000ea40000300800 */
[----:B------:R-:W-:Y:S02]  /*7920*/  @!P5 IMAD R5, R126, R17, R4 ;  /* 0x000000117e05d224 */ /* 0x000fe400078e0204 */
[----:B------:R-:W2:Y:S04]  /*7930*/  LDL.LU R111, [R1+0xc0] ;  /* 0x0000c000016f7983 */ /* 0x000ea80000300800 */
[----:B------:R0:W-:Y:S01]  /*7940*/  @!P5 STG.E.U8 desc[UR44][R2.64+0x21], R5 ;  /* 0x000021050200d986 */ /* 0x0001e2000c10112c */
[----:B------:R-:W-:-:S03]  /*7950*/  ISETP.LT.OR P5, PT, R0, 0x21, !P3 ;  /* 0x000000210000780c */ /* 0x000fc60005fa1670 */
[----:B------:R-:W2:Y:S04]  /*7960*/  LDL.LU R112, [R1+0xc4] ;  /* 0x0000c40001707983 */ /* 0x000ea80000300800 */
[----:B------:R-:W2:Y:S04]  /*7970*/  LDL.LU R113, [R1+0xc8] ;  /* 0x0000c80001717983 */ /* 0x000ea80000300800 */
[----:B------:R-:W2:Y:S04]  /*7980*/  LDL.LU R118, [R1+0xcc] ;  /* 0x0000cc0001767983 */ /* 0x000ea80000300800 */
[----:B------:R-:W0:Y:S01]  /*7990*/  @!P5 LDG.E.U8 R16, desc[UR44][R20.64+0x20] ;  /* 0x0000202c1410d981 */ /* 0x000e22000c1e1100 */
[----:B------:R-:W-:-:S03]  /*79a0*/  @!P5 IADD3 R60, P6, R2, R233, RZ ;  /* 0x000000e9023cd210 */ /* 0x000fc60007fde0ff */
[----:B------:R-:W2:Y:S02]  /*79b0*/  LDL.LU R119, [R1+0xd0] ;  /* 0x0000d00001777983 */ /* 0x000ea40000300800 */
[----:B------:R-:W-:Y:S02]  /*79c0*/  @!P5 IMAD.X R61, R3, 0x1, R23, P6 ;  /* 0x00000001033dd824 */ /* 0x000fe400030e0617 */
[----:B------:R-:W2:Y:S04]  /*79d0*/  LDL.LU R88, [R1+0xd4] ;  /* 0x0000d40001587983 */ /* 0x000ea80000300800 */
        /* <DEDUP_REMOVED lines=14> */
[----:B------:R-:W2:Y:S01]  /*7ac0*/  LDL.LU R87, [R1+0x90] ;  /* 0x0000900001577983 */ /* 0x000ea20000300800 */
[----:B0-----:R-:W-:-:S05]  /*7ad0*/  @!P5 PRMT R5, R16, 0x8880, RZ ;  /* 0x000088801005d816 */ /* 0x001fca00000000ff */
[----:B------:R-:W-:-:S04]  /*7ae0*/  @!P5 IMAD R4, R5, R19, RZ ;  /* 0x000000130504d224 */ /* 0x000fc800078e02ff */
[----:B------:R-:W-:-:S05]  /*7af0*/  @!P5 IMAD R5, R127, R17, R4 ;  /* 0x000000117f05d224 */ /* 0x000fca00078e0204 */
[----:B------:R0:W-:Y:S01]  /*7b00*/  @!P5 STG.E.U8 desc[UR44][R60.64+0x20], R5 ;  /* 0x000020053c00d986 */ /* 0x0001e2000c10112c */
[----:B------:R-:W-:-:S04]  /*7b10*/  @!P2 IADD3 R126, P5, P6, R233, R2, R35 ;  /* 0x00000002e97ea210 */ /* 0x000fc80007ebe023 */
[----:B------:R-:W-:Y:S02]  /*7b20*/  @!P2 IADD3.X R127, R23, R3, R38, P5, P6 ;  /* 0x00000003177fa210 */ /* 0x000fe40002fec426 */
[----:B------:R-:W-:-:S13]  /*7b30*/  ISETP.LT.OR P5, PT, R0, 0x22, !P3 ;  /* 0x000000220000780c */ /* 0x000fda0005fa1670 */
[----:B------:R-:W3:Y:S01]  /*7b40*/  @!P5 LDG.E.U8 R16, desc[UR44][R20.64+0x21] ;  /* 0x0000212c1410d981 */ /* 0x000ee2000c1e1100 */
[----:B0-----:R-:W-:-:S05]  /*7b50*/  @!P5 IADD3 R60, P6, R2, R233, RZ ;  /* 0x000000e9023cd210 */ /* 0x001fca0007fde0ff */
[----:B------:R-:W-:Y:S01]  /*7b60*/  @!P5 IMAD.X R61, R3, 0x1, R23, P6 ;  /* 0x00000001033dd824 */ /* 0x000fe200030e0617 */
[----:B---3--:R-:W-:-:S05]  /*7b70*/  @!P5 PRMT R5, R16, 0x8880, RZ ;  /* 0x000088801005d816 */ /* 0x008fca00000000ff */
[----:B------:R-:W-:-:S04]  /*7b80*/  @!P5 IMAD R4, R5, R19, RZ ;  /* 0x000000130504d224 */ /* 0x000fc800078e02ff */
[----:B------:R-:W-:-:S05]  /*7b90*/  @!P5 IMAD R5, R128, R17, R4 ;  /* 0x000000118005d224 */ /* 0x000fca00078e0204 */
[----:B------:R0:W-:Y:S01]  /*7ba0*/  @!P5 STG.E.U8 desc[UR44][R60.64+0x21], R5 ;  /* 0x000021053c00d986 */ /* 0x0001e2000c10112c */
[----:B------:R-:W-:-:S13]  /*7bb0*/  ISETP.LT.OR P5, PT, R0, 0x29, !P0 ;  /* 0x000000290000780c */ /* 0x000fda00047a1670 */
[----:B------:R-:W0:Y:S01]  /*7bc0*/  @!P5 LDG.E.U8 R16, desc[UR44][R234.64+0x28] ;  /* 0x0000282cea10d981 */ /* 0x000e22000c1e1100 */
[----:B------:R-:W-:Y:S02]  /*7bd0*/  ISETP.LT.OR P2, PT, R0, 0x59, !P4 ;  /* 0x000000590000780c */ /* 0x000fe40006741670 */
[----:B0-----:R-:W-:-:S05]  /*7be0*/  @!P5 PRMT R5, R16, 0x8880, RZ ;  /* 0x000088801005d816 */ /* 0x001fca00000000ff */
[----:B------:R-:W-:-:S04]  /*7bf0*/  @!P5 IMAD R4, R5, R19, RZ ;  /* 0x000000130504d224 */ /* 0x000fc800078e02ff */
[----:B----4-:R-:W-:-:S05]  /*7c00*/  @!P5 IMAD R5, R129, R17, R4 ;  /* 0x000000118105d224 */ /* 0x010fca00078e0204 */
        /* <DEDUP_REMOVED lines=11> */
[----:B------:R-:W-:Y:S02]  /*7cc0*/  @P2 LOP3.LUT R18, R18, 0x8000, RZ, 0xfc, !PT ;  /* 0x0000800012122812 */ /* 0x000fe400078efcff */
[----:B------:R-:W-:Y:S02]  /*7cd0*/  ISETP.LT.OR P2, PT, R0, 0x5a, !P4 ;  /* 0x0000005a0000780c */ /* 0x000fe40006741670 */
[----:B------:R-:W-:-:S05]  /*7ce0*/  @!P5 IADD3 R60, P6, R2, R233, RZ ;  /* 0x000000e9023cd210 */ /* 0x000fca0007fde0ff */
[----:B------:R-:W-:Y:S01]  /*7cf0*/  @!P5 IMAD.X R61, R3, 0x1, R23, P6 ;  /* 0x00000001033dd824 */ /* 0x000fe200030e0617 */
[----:B0-----:R-:W-:-:S05]  /*7d00*/  @!P5 PRMT R5, R16, 0x8880, RZ ;  /* 0x000088801005d816 */ /* 0x001fca00000000ff */
[----:B------:R-:W-:-:S04]  /*7d10*/  @!P5 IMAD R4, R5, R19, RZ ;  /* 0x000000130504d224 */ /* 0x000fc800078e02ff */
[----:B--2---:R-:W-:-:S05]  /*7d20*/  @!P5 IMAD R5, R131, R17, R4 ;  /* 0x000000118305d224 */ /* 0x004fca00078e0204 */
[----:B------:R0:W-:Y:S01]  /*7d30*/  @!P5 STG.E.U8 desc[UR44][R60.64+0x28], R5 ;  /* 0x000028053c00d986 */ /* 0x0001e2000c10112c */
[----:B------:R-:W-:-:S04]  /*7d40*/  @!P2 IADD3 R130, P5, P6, R233, R2, R35 ;  /* 0x00000002e982a210 */ /* 0x000fc80007ebe023 */
[----:B------:R-:W-:Y:S02]  /*7d50*/  @!P2 IADD3.X R131, R23, R3, R38, P5, P6 ;  /* 0x000000031783a210 */ /* 0x000fe40002fec426 */
[----:B------:R-:W-:-:S13]  /*7d60*/  ISETP.LT.OR P5, PT, R0, 0x2a, !P3 ;  /* 0x0000002a0000780c */ /* 0x000fda0005fa1670 */
[----:B------:R-:W2:Y:S01]  /*7d70*/  @!P5 LDG.E.U8 R16, desc[UR44][R20.64+0x29] ;  /* 0x0000292c1410d981 */ /* 0x000ea2000c1e1100 */
[----:B0-----:R-:W-:-:S05]  /*7d80*/  @!P5 IADD3 R60, P6, R2, R233, RZ ;  /* 0x000000e9023cd210 */ /* 0x001fca0007fde0ff */
[----:B------:R-:W-:Y:S01]  /*7d90*/  @!P5 IMAD.X R61, R3, 0x1, R23, P6 ;  /* 0x00000001033dd824 */ /* 0x000fe200030e0617 */
[----:B--2---:R-:W-:-:S05]  /*7da0*/  @!P5 PRMT R5, R16, 0x8880, RZ ;  /* 0x000088801005d816 */ /* 0x004fca00000000ff */
[----:B------:R-:W-:-:S04]  /*7db0*/  @!P5 IMAD R4, R5, R19, RZ ;  /* 0x000000130504d224 */ /* 0x000fc800078e02ff */
[----:B------:R-:W-:-:S05]  /*7dc0*/  @!P5 IMAD R5, R132, R17, R4 ;  /* 0x000000118405d224 */ /* 0x000fca00078e0204 */
[----:B------:R0:W-:Y:S01]  /*7dd0*/  @!P5 STG.E.U8 desc[UR44][R60.64+0x29], R5 ;  /* 0x000029053c00d986 */ /* 0x0001e2000c10112c */
[----:B------:R-:W-:-:S13]  /*7de0*/  ISETP.LT.OR P5, PT, R0, 0x31, !P0 ;  /* 0x000000310000780c */ /* 0x000fda00047a1670 */
[----:B------:R-:W0:Y:S01]  /*7df0*/  @!P5 LDG.E.U8 R16, desc[UR44][R234.64+0x30] ;  /* 0x0000302cea10d981 */ /* 0x000e22000c1e1100 */
[----:B------:R-:W-:-:S04]  /*7e00*/  LOP3.LUT R18, R18, 0xffffdfff, RZ, 0xc0, !PT ;  /* 0xffffdfff12127812 */ /* 0x000fc800078ec0ff */
[----:B------:R-:W-:Y:S02]  /*7e10*/  @P2 LOP3.LUT R18, R18, 0x2000, RZ, 0xfc, !PT ;  /* 0x0000200012122812 */ /* 0x000fe400078efcff */
[----:B------:R-:W-:Y:S02]  /*7e20*/  ISETP.LT.OR P2, PT, R0, 0x61, !P1 ;  /* 0x000000610000780c */ /* 0x000fe40004f41670 */
[----:B0-----:R-:W-:-:S05]  /*7e30*/  @!P5 PRMT R5, R16, 0x8880, RZ ;  /* 0x000088801005d816 */ /* 0x001fca00000000ff */
        /* <DEDUP_REMOVED lines=20> */
[----:B------:R-:W-:-:S05]  /*7f80*/  @!P5 IMAD R5, R135, R17, R4 ;  /* 0x000000118705d224 */ /* 0x000fca00078e0204 */
        /* <DEDUP_REMOVED lines=32> */
[C---:B------:R-:W-:Y:S02]  /*8190*/  LOP3.LUT P2, RZ, R232.reuse, 0x1000000, RZ, 0xc0, !PT ;  /* 0x01000000e8ff7812 */ /* 0x040fe4000784c0ff */
        /* <DEDUP_REMOVED lines=13> */
[----:B------:R-:W-:-:S04]  /*8270*/  LOP3.LUT R18, R18, 0xffffefff, RZ, 0xc0, !PT ;  /* 0xffffefff12127812 */ /* 0x000fc800078ec0ff */
[----:B------:R-:W-:Y:S02]  /*8280*/  @P0 LOP3.LUT R18, R18, 0x1000, RZ, 0xfc, !PT ;  /* 0x0000100012120812 */ /* 0x000fe400078efcff */
[----:B------:R-:W-:Y:S02]  /*8290*/  ISETP.LT.OR P0, PT, R0, 0x71, !P1 ;  /* 0x000000710000780c */ /* 0x000fe40004f01670 */
[----:B0-----:R-:W-:-:S05]  /*82a0*/  @!P5 IADD3 R60, P6, R2, R233, RZ ;  /* 0x000000e9023cd210 */ /* 0x001fca0007fde0ff */
[----:B------:R-:W-:Y:S01]  /*82b0*/  @!P5 IMAD.X R61, R3, 0x1, R23, P6 ;  /* 0x00000001033dd824 */ /* 0x000fe200030e0617 */
[----:B--2---:R-:W-:-:S05]  /*82c0*/  @!P5 PRMT R5, R16, 0x8880, RZ ;  /* 0x000088801005d816 */ /* 0x004fca00000000ff */
        /* <DEDUP_REMOVED lines=22> */
[----:B------:R-:W-:-:S04]  /*8430*/  LOP3.LUT R18, R18, 0xfffff7ff, RZ, 0xc0, !PT ;  /* 0xfffff7ff12127812 */ /* 0x000fc800078ec0ff */
[----:B------:R-:W-:-:S07]  /*8440*/  @P0 LOP3.LUT R18, R18, 0x800, RZ, 0xfc, !PT ;  /* 0x0000080012120812 */ /* 0x000fce00078efcff */
[----:B------:R-:W-:-:S04]  /*8450*/  @!P3 IADD3 R110, P0, P6, R233, R2, R236 ;  /* 0x00000002e96eb210 */ /* 0x000fc80007e1e0ec */
[----:B------:R-:W-:Y:S02]  /*8460*/  @!P3 IADD3.X R111, R23, R3, R237, P0, P6 ;  /* 0x00000003176fb210 */ /* 0x000fe400007ec4ed */
[----:B------:R-:W-:Y:S02]  /*8470*/  ISETP.LT.OR P0, PT, R0, 0x22, !P1 ;  /* 0x000000220000780c */ /* 0x000fe40004f01670 */
[----:B------:R-:W-:-:S05]  /*8480*/  @!P5 IADD3 R60, P6, R233, R114, RZ ;  /* 0x00000072e93cd210 */ /* 0x000fca0007fde0ff */
[----:B------:R-:W-:Y:S01]  /*8490*/  @!P5 IMAD.X R61, R23, 0x1, R115, P6 ;  /* 0x00000001173dd824 */ /* 0x000fe200030e0673 */
[----:B0-----:R-:W-:-:S05]  /*84a0*/  @!P5 PRMT R5, R16, 0x8880, RZ ;  /* 0x000088801005d816 */ /* 0x001fca00000000ff */
[----:B------:R-:W-:-:S04]  /*84b0*/  @!P5 IMAD R4, R5, R19, RZ ;  /* 0x000000130504d224 */ /* 0x000fc800078e02ff */
[----:B------:R-:W-:-:S05]  /*84c0*/  @!P5 IMAD R5, R113, R17, R4 ;  /* 0x000000117105d224 */ /* 0x000fca00078e0204 */
[----:B------:R0:W-:Y:S04]  /*84d0*/  @!P5 STG.E.U8 desc[UR44][R60.64+0x20], R5 ;  /* 0x000020053c00d986 */ /* 0x0001e8000c10112c */
[----:B------:R-:W0:Y:S01]  /*84e0*/  @!P0 LDG.E.U8 R16, desc[UR44][R12.64+0x21] ;  /* 0x0000212c0c108981 */ /* 0x000e22000c1e1100 */
[----:B------:R-:W-:-:S04]  /*84f0*/  LOP3.LUT R18, R18, 0xfffffbff, RZ, 0xc0, !PT ;  /* 0xfffffbff12127812 */ /* 0x000fc800078ec0ff */
[----:B------:R-:W-:Y:S02]  /*8500*/  @P3 LOP3.LUT R18, R18, 0x400, RZ, 0xfc, !PT ;  /* 0x0000040012123812 */ /* 0x000fe400078efcff */
        /* <DEDUP_REMOVED lines=16> */
[----:B------:R-:W2:Y:S02]  /*8610*/  @!P5 LDG.E.U8 R16, desc[UR44][R14.64+0x28] ;  /* 0x0000282c0e10d981 */ /* 0x000ea4000c1e1100 */
[----:B--2---:R-:W-:-:S05]  /*8620*/  @!P5 PRMT R5, R16, 0x8880, RZ ;  /* 0x000088801005d816 */ /* 0x004fca00000000ff */
[----:B------:R-:W-:-:S04]  /*8630*/  @!P5 IMAD R4, R5, R19, RZ ;  /* 0x000000130504d224 */ /* 0x000fc800078e02ff */
[----:B------:R-:W-:-:S05]  /*8640*/  @!P5 IMAD R5, R119, R17, R4 ;  /* 0x000000117705d224 */ /* 0x000fca00078e0204 */
[----:B------:R0:W-:Y:S01]  /*8650*/  @!P5 STG.E.U8 desc[UR44][R36.64+0x28], R5 ;  /* 0x000028052400d986 */ /* 0x0001e2000c10112c */
[----:B------:R-:W-:-:S13]  /*8660*/  ISETP.LT.OR P5, PT, R0, 0x2a, !P2 ;  /* 0x0000002a0000780c */ /* 0x000fda00057a1670 */
[----:B------:R-:W0:Y:S01]  /*8670*/  @!P5 LDG.E.U8 R16, desc[UR44][R14.64+0x29] ;  /* 0x0000292c0e10d981 */ /* 0x000e22000c1e1100 */
[----:B------:R-:W-:-:S04]  /*8680*/  LOP3.LUT R18, R18, 0xfffffeff, RZ, 0xc0, !PT ;  /* 0xfffffeff12127812 */ /* 0x000fc800078ec0ff */
[----:B------:R-:W-:-:S04]  /*8690*/  @P3 LOP3.LUT R18, R18, 0x100, RZ, 0xfc, !PT ;  /* 0x0000010012123812 */ /* 0x000fc800078efcff */
[----:B------:R-:W-:-:S04]  /*86a0*/  LOP3.LUT R18, R18, 0xffffff7f, RZ, 0xc0, !PT ;  /* 0xffffff7f12127812 */ /* 0x000fc800078ec0ff */
[----:B------:R-:W-:Y:S02]  /*86b0*/  @P0 LOP3.LUT R18, R18, 0x80, RZ, 0xfc, !PT ;  /* 0x0000008012120812 */ /* 0x000fe400078efcff */
[----:B------:R-:W-:Y:S02]  /*86c0*/  ISETP.LT.OR P0, PT, R0, 0x29, !P1 ;  /* 0x000000290000780c */ /* 0x000fe40004f01670 */
[----:B0-----:R-:W-:-:S05]  /*86d0*/  @!P5 PRMT R5, R16, 0x8880, RZ ;  /* 0x000088801005d816 */ /* 0x001fca00000000ff */
[----:B------:R-:W-:-:S04]  /*86e0*/  @!P5 IMAD R4, R5, R19, RZ ;  /* 0x000000130504d224 */ /* 0x000fc800078e02ff */
[----:B------:R-:W-:-:S05]  /*86f0*/  @!P5 IMAD R5, R88, R17, R4 ;  /* 0x000000115805d224 */ /* 0x000fca00078e0204 */
[----:B------:R0:W-:Y:S04]  /*8700*/  @!P5 STG.E.U8 desc[UR44][R36.64+0x29], R5 ;  /* 0x000029052400d986 */ /* 0x0001e8000c10112c */
[----:B------:R-:W0:Y:S01]  /*8710*/  @!P0 LDG.E.U8 R16, desc[UR44][R12.64+0x28] ;  /* 0x0000282c0c108981 */ /* 0x000e22000c1e1100 */
[----:B------:R-:W-:Y:S02]  /*8720*/  LOP3.LUT R232, R232, 0xff7fffff, RZ, 0xc0, !PT ;  /* 0xff7fffffe8e87812 */ /* 0x000fe400078ec0ff */
        /* <DEDUP_REMOVED lines=8> */
[----:B------:R-:W-:-:S11]  /*87b0*/  LOP3.LUT R18, R18, 0xffffffbf, RZ, 0xc0, !PT ;  /* 0xffffffbf12127812 */ /* 0x000fd600078ec0ff */
[----:B------:R-:W-:-:S04]  /*87c0*/  @!P2 IADD3 R118, P3, P6, R233, R2, R35 ;  /* 0x00000002e976a210 */ /* 0x000fc80007e7e023 */
[----:B------:R-:W-:Y:S02]  /*87d0*/  @!P2 IADD3.X R119, R23, R3, R38, P3, P6 ;  /* 0x000000031777a210 */ /* 0x000fe40001fec426 */
[----:B------:R-:W-:Y:S02]  /*87e0*/  ISETP.LT.OR P3, PT, R0, 0x69, !P4 ;  /* 0x000000690000780c */ /* 0x000fe40006761670 */
[----:B------:R-:W-:-:S04]  /*87f0*/  @P2 LOP3.LUT R18, R18, 0x40, RZ, 0xfc, !PT ;  /* 0x0000004012122812 */ /* 0x000fc800078efcff */
[----:B------:R-:W-:-:S07]  /*8800*/  LOP3.LUT R18, R18, 0xffffffdf, RZ, 0xc0, !PT ;  /* 0xffffffdf12127812 */ /* 0x000fce00078ec0ff */
[----:B------:R-:W-:Y:S02]  /*8810*/  @!P3 IADD3 R88, P5, P6, R233, R2, R35 ;  /* 0x00000002e958b210 */ /* 0x000fe40007ebe023 */
[----:B------:R-:W-:Y:S02]  /*8820*/  @P3 LOP3.LUT R18, R18, 0x20, RZ, 0xfc, !PT ;  /* 0x0000002012123812 */ /* 0x000fe400078efcff */
[----:B------:R-:W-:Y:S02]  /*8830*/  @!P3 IADD3.X R89, R23, R3, R38, P5, P6 ;  /* 0x000000031759b210 */ /* 0x000fe40002fec426 */
[----:B------:R-:W-:Y:S02]  /*8840*/  ISETP.LT.OR P3, PT, R0, 0x6a, !P4 ;  /* 0x0000006a0000780c */ /* 0x000fe40006761670 */
[----:B------:R-:W-:-:S11]  /*8850*/  LOP3.LUT P2, RZ, R232, 0x800000, RZ, 0xc0, !PT ;  /* 0x00800000e8ff7812 */ /* 0x000fd6000784c0ff */
[----:B------:R-:W-:-:S04]  /*8860*/  @!P3 IADD3 R90, P6, P5, R233, R2, R35 ;  /* 0x00000002e95ab210 */ /* 0x000fc80007dde023 */
[----:B------:R-:W-:Y:S02]  /*8870*/  @!P3 IADD3.X R91, R23, R3, R38, P6, P5 ;  /* 0x00000003175bb210 */ /* 0x000fe400037ea426 */
[----:B0-----:R-:W-:-:S05]  /*8880*/  @!P0 PRMT R5, R16, 0x8880, RZ ;  /* 0x0000888010058816 */ /* 0x001fca00000000ff */
[----:B------:R-:W-:-:S04]  /*8890*/  @!P0 IMAD R4, R5, R19, RZ ;  /* 0x0000001305048224 */ /* 0x000fc800078e02ff */
[----:B------:R-:W-:-:S05]  /*88a0*/  @!P0 IMAD R5, R93, R17, R4 ;  /* 0x000000115d058224 */ /* 0x000fca00078e0204 */
[----:B------:R0:W-:Y:S01]  /*88b0*/  @!P0 STG.E.U8 desc[UR44][R56.64+0x29], R5 ;  /* 0x0000290538008986 */ /* 0x0001e2000c10112c */
[----:B------:R-:W-:Y:S02]  /*88c0*/  ISETP.LT.OR P0, PT, R0, 0x71, !P4 ;  /* 0x000000710000780c */ /* 0x000fe40006701670 */
[----:B------:R-:W-:Y:S02]  /*88d0*/  LOP3.LUT R18, R18, 0xfffffffb, RZ, 0xc0, !PT ;  /* 0xfffffffb12127812 */ /* 0x000fe400078ec0ff */
[----:B------:R-:W-:Y:S01]  /*88e0*/  LOP3.LUT R232, R232, 0xfffffdff, RZ, 0xc0, !PT ;  /* 0xfffffdffe8e87812 */ /* 0x000fe200078ec0ff */
[----:B0-----:R-:W2:Y:S08]  /*88f0*/  LDL.LU R56, [R1+0x94] ;  /* 0x0000940001387983 */ /* 0x001eb00000300800 */
[----:B------:R-:W-:-:S02]  /*8900*/  @!P0 IADD3 R92, P6, P5, R233, R2, R35 ;  /* 0x00000002e95c8210 */ /* 0x000fc40007dde023 */
[----:B------:R-:W-:Y:S01]  /*8910*/  @P3 LOP3.LUT R18, R18, 0x4, RZ, 0xfc, !PT ;  /* 0x0000000412123812 */ /* 0x000fe200078efcff */
[----:B------:R-:W3:Y:S01]  /*8920*/  LDL.LU R57, [R1+0x98] ;  /* 0x0000980001397983 */ /* 0x000ee20000300800 */
[----:B------:R-:W-:Y:S02]  /*8930*/  @!P0 IADD3.X R93, R23, R3, R38, P6, P5 ;  /* 0x00000003175d8210 */ /* 0x000fe400037ea426 */
[C---:B------:R-:W-:Y:S01]  /*8940*/  ISETP.LT.OR P5, PT, R0.reuse, 0x31, !P2 ;  /* 0x000000310000780c */ /* 0x040fe200057a1670 */
[----:B------:R-:W4:Y:S01]  /*8950*/  LDL.LU R61, [R1+0x9c] ;  /* 0x00009c00013d7983 */ /* 0x000f220000300800 */
[----:B------:R-:W-:-:S11]  /*8960*/  ISETP.LT.OR P6, PT, R0, 0x72, !P4 ;  /* 0x000000720000780c */ /* 0x000fd600067c1670 */
[----:B------:R-:W2:Y:S01]  /*8970*/  @!P5 LDG.E.U8 R16, desc[UR44][R14.64+0x30] ;  /* 0x0000302c0e10d981 */ /* 0x000ea2000c1e1100 */
[----:B------:R-:W-:-:S03]  /*8980*/  LOP3.LUT R18, R18, 0xffffffef, RZ, 0xc0, !PT ;  /* 0xffffffef12127812 */ /* 0x000fc600078ec0ff */
[----:B------:R-:W4:Y:S01]  /*8990*/  LDL.LU R63, [R1+0xa0] ;  /* 0x0000a000013f7983 */ /* 0x000f220000300800 */
[----:B--2---:R-:W-:-:S03]  /*89a0*/  @!P5 PRMT R5, R16, 0x8880, RZ ;  /* 0x000088801005d816 */ /* 0x004fc600000000ff */
[----:B------:R-:W2:Y:S02]  /*89b0*/  LDL.LU R64, [R1+0xa4] ;  /* 0x0000a40001407983 */ /* 0x000ea40000300800 */
[----:B------:R-:W-:Y:S01]  /*89c0*/  @!P5 IMAD R4, R5, R19, RZ ;  /* 0x000000130504d224 */ /* 0x000fe200078e02ff */
[----:B------:R-:W-:Y:S01]  /*89d0*/  ISETP.LT.OR P4, PT, R0, 0x31, !P1 ;  /* 0x000000310000780c */ /* 0x000fe20004f81670 */
[----:B------:R-:W2:Y:S02]  /*89e0*/  LDL.LU R65, [R1+0xa8] ;  /* 0x0000a80001417983 */ /* 0x000ea40000300800 */
[----:B------:R-:W-:Y:S01]  /*89f0*/  @!P5 IMAD R5, R95, R17, R4 ;  /* 0x000000115f05d224 */ /* 0x000fe200078e0204 */
[----:B------:R-:W-:Y:S01]  /*8a00*/  @P0 LOP3.LUT R18, R18, 0x10, RZ, 0xfc, !PT ;  /* 0x0000001012120812 */ /* 0x000fe200078efcff */
[----:B------:R-:W2:Y:S04]  /*8a10*/  LDL.LU R69, [R1+0xac] ;  /* 0x0000ac0001457983 */ /* 0x000ea80000300800 */
[----:B------:R0:W-:Y:S01]  /*8a20*/  @!P5 STG.E.U8 desc[UR44][R36.64+0x30], R5 ;  /* 0x000030052400d986 */ /* 0x0001e2000c10112c */
[----:B------:R-:W-:-:S02]  /*8a30*/  ISETP.LT.OR P5, PT, R0, 0x32, !P2 ;  /* 0x000000320000780c */ /* 0x000fc400057a1670 */
[----:B------:R-:W-:Y:S01]  /*8a40*/  @!P6 IADD3 R94, P0, P3, R233, R2, R35 ;  /* 0x00000002e95ee210 */ /* 0x000fe20007b1e023 */
[----:B------:R-:W2:Y:S10]  /*8a50*/  LDL.LU R71, [R1+0xb0] ;  /* 0x0000b00001477983 */ /* 0x000eb40000300800 */
[----:B------:R-:W0:Y:S02]  /*8a60*/  @!P5 LDG.E.U8 R16, desc[UR44][R14.64+0x31] ;  /* 0x0000312c0e10d981 */ /* 0x000e24000c1e1100 */
[----:B0-----:R-:W-:-:S05]  /*8a70*/  @!P5 PRMT R5, R16, 0x8880, RZ ;  /* 0x000088801005d816 */ /* 0x001fca00000000ff */
[----:B------:R-:W-:-:S04]  /*8a80*/  @!P5 IMAD R4, R5, R19, RZ ;  /* 0x000000130504d224 */ /* 0x000fc800078e02ff */
[----:B------:R-:W-:-:S05]  /*8a90*/  @!P5 IMAD R5, R96, R17, R4 ;  /* 0x000000116005d224 */ /* 0x000fca00078e0204 */
[----:B------:R0:W-:Y:S04]  /*8aa0*/  @!P5 STG.E.U8 desc[UR44][R36.64+0x31], R5 ;  /* 0x000031052400d986 */ /* 0x0001e8000c10112c */
[----:B------:R-:W0:Y:S01]  /*8ab0*/  @!P4 LDG.E.U8 R16, desc[UR44][R12.64+0x30] ;  /* 0x0000302c0c10c981 */ /* 0x000e22000c1e1100 */
[----:B------:R-:W-:Y:S02]  /*8ac0*/  @!P6 IADD3.X R95, R23, R3, R38, P0, P3 ;  /* 0x00000003175fe210 */ /* 0x000fe400007e6426 */
[----:B------:R-:W-:Y:S02]  /*8ad0*/  ISETP.LT.OR P0, PT, R0, 0x32, !P1 ;  /* 0x000000320000780c */ /* 0x000fe40004f01670 */
[----:B------:R-:W-:Y:S02]  /*8ae0*/  @P6 LOP3.LUT R232, R232, 0x200, RZ, 0xfc, !PT ;  /* 0x00000200e8e86812 */ /* 0x000fe400078efcff */
[----:B------:R-:W-:-:S02]  /*8af0*/  ISETP.GE.AND P6, PT, R39, 0x109, PT ;  /* 0x000001092700780c */ /* 0x000fc40003fc6270 */
[----:B0-----:R-:W-:-:S05]  /*8b00*/  @!P4 PRMT R5, R16, 0x8880, RZ ;  /* 0x000088801005c816 */ /* 0x001fca00000000ff */
[----:B------:R-:W-:-:S04]  /*8b10*/  @!P4 IMAD R4, R5, R19, RZ ;  /* 0x000000130504c224 */ /* 0x000fc800078e02ff */
[----:B------:R-:W-:-:S05]  /*8b20*/  @!P4 IMAD R5, R97, R17, R4 ;  /* 0x000000116105c224 */ /* 0x000fca00078e0204 */
        /* <DEDUP_REMOVED lines=25> */
[----:B------:R-:W-:Y:S02]  /*8cc0*/  ISETP.LT.OR P0, PT, R0, 0x39, !P1 ;  /* 0x000000390000780c */ /* 0x000fe40004f01670 */
[----:B------:R-:W-:-:S04]  /*8cd0*/  LOP3.LUT R18, R18, 0xfffffffe, RZ, 0xc0, !PT ;  /* 0xfffffffe12127812 */ /* 0x000fc800078ec0ff */
[----:B------:R-:W-:Y:S02]  /*8ce0*/  @P4 LOP3.LUT R18, R18, 0x1, RZ, 0xfc, !PT ;  /* 0x0000000112124812 */ /* 0x000fe400078efcff */
[----:B0-----:R-:W-:-:S05]  /*8cf0*/  @!P5 PRMT R5, R16, 0x8880, RZ ;  /* 0x000088801005d816 */ /* 0x001fca00000000ff */
[----:B------:R-:W-:-:S04]  /*8d00*/  @!P5 IMAD R4, R5, R19, RZ ;  /* 0x000000130504d224 */ /* 0x000fc800078e02ff */
[----:B------:R-:W-:-:S05]  /*8d10*/  @!P5 IMAD R5, R72, R17, R4 ;  /* 0x000000114805d224 */ /* 0x000fca00078e0204 */
[----:B------:R0:W-:Y:S04]  /*8d20*/  @!P5 STG.E.U8 desc[UR44][R36.64+0x39], R5 ;  /* 0x000039052400d986 */ /* 0x0001e8000c10112c */
[----:B------:R-:W0:Y:S01]  /*8d30*/  @!P0 LDG.E.U8 R16, desc[UR44][R12.64+0x38] ;  /* 0x0000382c0c108981 */ /* 0x000e22000c1e1100 */
[C---:B------:R-:W-:Y:S02]  /*8d40*/  LOP3.LUT P4, RZ, R232.reuse, 0x400000, RZ, 0xc0, !PT ;  /* 0x00400000e8ff7812 */ /* 0x040fe4000788c0ff */
[----:B------:R-:W-:-:S04]  /*8d50*/  LOP3.LUT R232, R232, 0xffefffff, RZ, 0xc0, !PT ;  /* 0xffefffffe8e87812 */ /* 0x000fc800078ec0ff */
[----:B------:R-:W-:Y:S02]  /*8d60*/  @P6 LOP3.LUT R232, R232, 0x100000, RZ, 0xfc, !PT ;  /* 0x00100000e8e86812 */ /* 0x000fe400078efcff */
[----:B------:R-:W-:Y:S02]  /*8d70*/  ISETP.LT.OR P6, PT, R0, 0x82, !P1 ;  /* 0x000000820000780c */ /* 0x000fe40004fc1670 */
[----:B------:R-:W-:Y:S02]  /*8d80*/  LOP3.LUT R18, R18, 0xffdfffff, RZ, 0xc0, !PT ;  /* 0xffdfffff12127812 */ /* 0x000fe400078ec0ff */
[----:B------:R-:W-:Y:S02]  /*8d90*/  LOP3.LUT R232, R232, 0xfffeffff, RZ, 0xc0, !PT ;  /* 0xfffeffffe8e87812 */ /* 0x000fe400078ec0ff */
[----:B------:R-:W-:Y:S02]  /*8da0*/  @P3 LOP3.LUT R18, R18, 0x200000, RZ, 0xfc, !PT ;  /* 0x0020000012123812 */ /* 0x000fe400078efcff */
[----:B------:R-:W-:-:S05]  /*8db0*/  @P2 LOP3.LUT R232, R232, 0x10000, RZ, 0xfc, !PT ;  /* 0x00010000e8e82812 */ /* 0x000fca00078efcff */
        /* <DEDUP_REMOVED lines=16> */
[----:B------:R-:W-:Y:S02]  /*8ec0*/  ISETP.LT.OR P2, PT, R0, 0x8a, !P1 ;  /* 0x0000008a0000780c */ /* 0x000fe40004f41670 */
[----:B------:R-:W-:-:S02]  /*8ed0*/  LOP3.LUT R232, R232, 0xffdfffff, RZ, 0xc0, !PT ;  /* 0xffdfffffe8e87812 */ /* 0x000fc400078ec0ff */
[----:B------:R-:W-:-:S07]  /*8ee0*/  LOP3.LUT R18, R18, 0xfff7ffff, RZ, 0xc0, !PT ;  /* 0xfff7ffff12127812 */ /* 0x000fce00078ec0ff */
[----:B------:R-:W-:Y:S02]  /*8ef0*/  @P0 LOP3.LUT R232, R232, 0x200000, RZ, 0xfc, !PT ;  /* 0x00200000e8e80812 */ /* 0x000fe400078efcff */
[----:B------:R-:W-:Y:S02]  /*8f00*/  @!P2 IADD3 R74, P0, P5, R233, R2, R236 ;  /* 0x00000002e94aa210 */ /* 0x000fe40007d1e0ec */
[----:B------:R-:W-:Y:S02]  /*8f10*/  @P2 LOP3.LUT R18, R18, 0x80000, RZ, 0xfc, !PT ;  /* 0x0008000012122812 */ /* 0x000fe400078efcff */
[----:B------:R-:W-:Y:S02]  /*8f20*/  @!P2 IADD3.X R75, R23, R3, R237, P0, P5 ;  /* 0x00000003174ba210 */ /* 0x000fe400007ea4ed */
[----:B------:R-:W-:-:S13]  /*8f30*/  ISETP.LT.OR P2, PT, R0, 0x91, !P1 ;  /* 0x000000910000780c */ /* 0x000fda0004f41670 */
[----:B------:R-:W-:Y:S02]  /*8f40*/  @!P2 IADD3 R76, P0, P5, R233, R2, R236 ;  /* 0x00000002e94ca210 */ /* 0x000fe40007d1e0ec */
[----:B0-----:R-:W-:-:S05]  /*8f50*/  @!P3 PRMT R5, R16, 0x8880, RZ ;  /* 0x000088801005b816 */ /* 0x001fca00000000ff */
[----:B------:R-:W-:-:S04]  /*8f60*/  @!P3 IMAD R4, R5, R19, RZ ;  /* 0x000000130504b224 */ /* 0x000fc800078e02ff */
[----:B------:R-:W-:Y:S01]  /*8f70*/  @!P3 IMAD R5, R77, R17, R4 ;  /* 0x000000114d05b224 */ /* 0x000fe200078e0204 */
[----:B------:R-:W-:Y:S02]  /*8f80*/  @!P2 IADD3.X R77, R23, R3, R237, P0, P5 ;  /* 0x00000003174da210 */ /* 0x000fe400007ea4ed */
[----:B------:R-:W-:Y:S02]  /*8f90*/  ISETP.LT.OR P5, PT, R0, 0x21, !P4 ;  /* 0x000000210000780c */ /* 0x000fe400067a1670 */
[----:B------:R0:W-:Y:S11]  /*8fa0*/  @!P3 STG.E.U8 desc[UR44][R48.64+0x39], R5 ;  /* 0x000039053000b986 */ /* 0x0001f6000c10112c */
        /* <DEDUP_REMOVED lines=8> */
[C---:B------:R-:W-:Y:S02]  /*9030*/  LOP3.LUT P3, RZ, R18.reuse, 0x10000000, RZ, 0xc0, !PT ;  /* 0x1000000012ff7812 */ /* 0x040fe4000786c0ff */
[----:B------:R-:W-:-:S04]  /*9040*/  LOP3.LUT R18, R18, 0xfdffffff, RZ, 0xc0, !PT ;  /* 0xfdffffff12127812 */ /* 0x000fc800078ec0ff */
[----:B------:R-:W-:-:S04]  /*9050*/  @P2 LOP3.LUT R18, R18, 0x2000000, RZ, 0xfc, !PT ;  /* 0x0200000012122812 */ /* 0x000fc800078efcff */
[----:B------:R-:W-:Y:S02]  /*9060*/  LOP3.LUT R18, R18, 0xffbfffff, RZ, 0xc0, !PT ;  /* 0xffbfffff12127812 */ /* 0x000fe400078ec0ff */
[----:B------:R-:W-:Y:S02]  /*9070*/  @!P0 IADD3 R78, P2, P6, R233, R2, R236 ;  /* 0x00000002e94e8210 */ /* 0x000fe40007e5e0ec */
[----:B------:R-:W-:Y:S02]  /*9080*/  @P0 LOP3.LUT R18, R18, 0x400000, RZ, 0xfc, !PT ;  /* 0x0040000012120812 */ /* 0x000fe400078efcff */
        /* <DEDUP_REMOVED lines=8> */
[----:B------:R-:W-:-:S11]  /*9110*/  LOP3.LUT R18, R18, 0xfeffffff, RZ, 0xc0, !PT ;  /* 0xfeffffff12127812 */ /* 0x000fd600078ec0ff */
[----:B------:R-:W-:Y:S02]  /*9120*/  @P2 LOP3.LUT R18, R18, 0x1000000, RZ, 0xfc, !PT ;  /* 0x0100000012122812 */ /* 0x000fe400078efcff */
[----:B0-----:R-:W-:-:S05]  /*9130*/  @!P0 PRMT R5, R16, 0x8880, RZ ;  /* 0x0000888010058816 */ /* 0x001fca00000000ff */
[----:B------:R-:W-:-:S04]  /*9140*/  @!P0 IMAD R4, R5, R19, RZ ;  /* 0x0000001305048224 */ /* 0x000fc800078e02ff */
[----:B------:R-:W-:-:S05]  /*9150*/  @!P0 IMAD R5, R81, R17, R4 ;  /* 0x0000001151058224 */ /* 0x000fca00078e0204 */
[----:B------:R0:W-:Y:S04]  /*9160*/  @!P0 STG.E.U8 desc[UR44][R46.64+0x20], R5 ;  /* 0x000020052e008986 */ /* 0x0001e8000c10112c */
[----:B------:R-:W0:Y:S01]  /*9170*/  @!P3 LDG.E.U8 R16, desc[UR44][R10.64+0x21] ;  /* 0x0000212c0a10b981 */ /* 0x000e22000c1e1100 */
[----:B------:R-:W-:-:S04]  /*9180*/  @!P2 IADD3 R80, P0, P5, R233, R2, R236 ;  /* 0x00000002e950a210 */ /* 0x000fc80007d1e0ec */
[----:B------:R-:W-:Y:S02]  /*9190*/  @!P2 IADD3.X R81, R23, R3, R237, P0, P5 ;  /* 0x000000031751a210 */ /* 0x000fe400007ea4ed */
[----:B------:R-:W-:Y:S02]  /*91a0*/  LOP3.LUT P0, RZ, R18, 0x20000000, RZ, 0xc0, !PT ;  /* 0x2000000012ff7812 */ /* 0x000fe4000780c0ff */
[C---:B------:R-:W-:Y:S02]  /*91b0*/  LOP3.LUT P6, RZ, R232.reuse, 0x100000, RZ, 0xc0, !PT ;  /* 0x00100000e8ff7812 */ /* 0x040fe400078cc0ff */
[----:B------:R-:W-:Y:S02]  /*91c0*/  LOP3.LUT R232, R232, 0xfff7ffff, RZ, 0xc0, !PT ;  /* 0xfff7ffffe8e87812 */ /* 0x000fe400078ec0ff */
[----:B------:R-:W-:-:S07]  /*91d0*/  ISETP.LT.OR P2, PT, R0, 0x9a, !P1 ;  /* 0x0000009a0000780c */ /* 0x000fce0004f41670 */
[----:B------:R-:W-:-:S04]  /*91e0*/  @P0 LOP3.LUT R232, R232, 0x80000, RZ, 0xfc, !PT ;  /* 0x00080000e8e80812 */ /* 0x000fc800078efcff */
[----:B------:R-:W-:-:S04]  /*91f0*/  LOP3.LUT R232, R232, 0xfffdffff, RZ, 0xc0, !PT ;  /* 0xfffdffffe8e87812 */ /* 0x000fc800078ec0ff */
[----:B------:R-:W-:Y:S02]  /*9200*/  @P1 LOP3.LUT R232, R232, 0x20000, RZ, 0xfc, !PT ;  /* 0x00020000e8e81812 */ /* 0x000fe400078efcff */
[----:B------:R-:W-:Y:S02]  /*9210*/  ISETP.LT.OR P1, PT, R0, 0x81, !P6 ;  /* 0x000000810000780c */ /* 0x000fe40007721670 */
[----:B------:R-:W-:-:S04]  /*9220*/  @!P2 IADD3 R82, P0, P5, R233, R2, R236 ;  /* 0x00000002e952a210 */ /* 0x000fc80007d1e0ec */
[----:B------:R-:W-:-:S07]  /*9230*/  @!P2 IADD3.X R83, R23, R3, R237, P0, P5 ;  /* 0x000000031753a210 */ /* 0x000fce00007ea4ed */
        /* <DEDUP_REMOVED lines=14> */
[----:B------:R-:W-:Y:S02]  /*9320*/  LOP3.LUT R18, R18, 0xff7fffff, RZ, 0xc0, !PT ;  /* 0xff7fffff12127812 */ /* 0x000fe400078ec0ff */
        /* <DEDUP_REMOVED lines=15> */
[----:B------:R-:W-:Y:S02]  /*9420*/  ISETP.LT.OR P1, PT, R0, 0x89, !P6 ;  /* 0x000000890000780c */ /* 0x000fe40007721670 */
[----:B------:R-:W-:Y:S02]  /*9430*/  LOP3.LUT R18, R18, 0xbfffffff, RZ, 0xc0, !PT ;  /* 0xbfffffff12127812 */ /* 0x000fe400078ec0ff */
[----:B0-----:R-:W-:-:S05]  /*9440*/  @!P0 PRMT R5, R16, 0x8880, RZ ;  /* 0x0000888010058816 */ /* 0x001fca00000000ff */
[----:B------:R-:W-:-:S04]  /*9450*/  @!P0 IMAD R4, R5, R19, RZ ;  /* 0x0000001305048224 */ /* 0x000fc800078e02ff */
[----:B---3--:R-:W-:-:S05]  /*9460*/  @!P0 IMAD R5, R57, R17, R4 ;  /* 0x0000001139058224 */ /* 0x008fca00078e0204 */
[----:B------:R0:W-:Y:S04]  /*9470*/  @!P0 STG.E.U8 desc[UR44][R42.64+0x28], R5 ;  /* 0x000028052a008986 */ /* 0x0001e8000c10112c */
[----:B------:R-:W0:Y:S01]  /*9480*/  @!P3 LDG.E.U8 R16, desc[UR44][R10.64+0x29] ;  /* 0x0000292c0a10b981 */ /* 0x000e22000c1e1100 */
[----:B------:R-:W-:Y:S02]  /*9490*/  @!P1 IADD3 R56, P0, P5, R233, R2, R35 ;  /* 0x00000002e9389210 */ /* 0x000fe40007d1e023 */
[----:B------:R-:W-:Y:S02]  /*94a0*/  @P1 LOP3.LUT R18, R18, 0x40000000, RZ, 0xfc, !PT ;  /* 0x4000000012121812 */ /* 0x000fe400078efcff */
[----:B------:R-:W-:Y:S02]  /*94b0*/  @!P1 IADD3.X R57, R23, R3, R38, P0, P5 ;  /* 0x0000000317399210 */ /* 0x000fe400007ea426 */
[----:B------:R-:W-:-:S02]  /*94c0*/  LOP3.LUT P0, RZ, R22, 0x4, RZ, 0xc0, !PT ;  /* 0x0000000416ff7812 */ /* 0x000fc4000780c0ff */
[----:B------:R-:W-:Y:S02]  /*94d0*/  ISETP.LT.OR P1, PT, R0, 0x8a, !P6 ;  /* 0x0000008a0000780c */ /* 0x000fe40007721670 */
[----:B------:R-:W-:Y:S02]  /*94e0*/  LOP3.LUT R232, R232, 0xfffbffff, RZ, 0xc0, !PT ;  /* 0xfffbffffe8e87812 */ /* 0x000fe400078ec0ff */
        /* <DEDUP_REMOVED lines=9> */
[----:B----4-:R-:W-:Y:S01]  /*9580*/  @!P3 IMAD R5, R61, R17, R4 ;  /* 0x000000113d05b224 */ /* 0x010fe200078e0204 */
[----:B------:R-:W-:Y:S02]  /*9590*/  @!P1 IADD3.X R61, R23, R3, R38, P0, P5 ;  /* 0x00000003173d9210 */ /* 0x000fe400007ea426 */
[C---:B------:R-:W-:Y:S02]  /*95a0*/  ISETP.LT.OR P5, PT, R0.reuse, 0x31, !P4 ;  /* 0x000000310000780c */ /* 0x040fe400067a1670 */
[----:B------:R0:W-:Y:S11]  /*95b0*/  @!P3 STG.E.U8 desc[UR44][R40.64+0x29], R5 ;  /* 0x000029052800b986 */ /* 0x0001f6000c10112c */
[----:B------:R-:W3:Y:S01]  /*95c0*/  @!P5 LDG.E.U8 R16, desc[UR44][R8.64+0x30] ;  /* 0x0000302c0810d981 */ /* 0x000ee2000c1e1100 */
[----:B------:R-:W-:-:S03]  /*95d0*/  ISETP.LT.OR P0, PT, R0, 0x92, !P6 ;  /* 0x000000920000780c */ /* 0x000fc60007701670 */
[----:B0-----:R-:W4:Y:S01]  /*95e0*/  LDL.LU R40, [R1+0xb4] ;  /* 0x0000b40001287983 */ /* 0x001f220000300800 */
[----:B------:R-:W-:Y:S02]  /*95f0*/  LOP3.LUT P3, RZ, R22, 0x2000, RZ, 0xc0, !PT ;  /* 0x0000200016ff7812 */ /* 0x000fe4000786c0ff */
[----:B---3--:R-:W-:Y:S01]  /*9600*/  @!P5 PRMT R5, R16, 0x8880, RZ ;  /* 0x000088801005d816 */ /* 0x008fe200000000ff */
[----:B------:R-:W3:Y:S04]  /*9610*/  LDL.LU R41, [R1+0xb8] ;  /* 0x0000b80001297983 */ /* 0x000ee80000300800 */
[----:B------:R-:W-:Y:S01]  /*9620*/  @!P5 IMAD R4, R5, R19, RZ ;  /* 0x000000130504d224 */ /* 0x000fe200078e02ff */
[----:B------:R-:W-:Y:S01]  /*9630*/  LOP3.LUT R22, R22, 0xffffffef, RZ, 0xc0, !PT ;  /* 0xffffffef16167812 */ /* 0x000fe200078ec0ff */
[----:B------:R-:W3:Y:S02]  /*9640*/  LDL.LU R44, [R1+0xbc] ;  /* 0x0000bc00012c7983 */ /* 0x000ee40000300800 */
[----:B------:R-:W-:Y:S01]  /*9650*/  @!P5 IMAD R5, R63, R17, R4 ;  /* 0x000000113f05d224 */ /* 0x000fe200078e0204 */
[----:B------:R-:W-:Y:S01]  /*9660*/  @P1 LOP3.LUT R22, R22, 0x10, RZ, 0xfc, !PT ;  /* 0x0000001016161812 */ /* 0x000fe200078efcff */
[----:B------:R-:W3:Y:S04]  /*9670*/  LDL.LU R45, [R1+0x40] ;  /* 0x00004000012d7983 */ /* 0x000ee80000300800 */
[----:B------:R0:W-:Y:S01]  /*9680*/  @!P5 STG.E.U8 desc[UR44][R6.64+0x30], R5 ;  /* 0x000030050600d986 */ /* 0x0001e2000c10112c */
[----:B------:R-:W-:-:S02]  /*9690*/  ISETP.LT.OR P5, PT, R0, 0x32, !P4 ;  /* 0x000000320000780c */ /* 0x000fc400067a1670 */
[----:B------:R-:W-:Y:S01]  /*96a0*/  LOP3.LUT R22, R22, 0xfffffffd, RZ, 0xc0, !PT ;  /* 0xfffffffd16167812 */ /* 0x000fe200078ec0ff */
[----:B------:R-:W3:Y:S10]  /*96b0*/  LDL.LU R46, [R1+0x44] ;  /* 0x00004400012e7983 */ /* 0x000ef40000300800 */
[----:B------:R-:W0:Y:S01]  /*96c0*/  @!P5 LDG.E.U8 R16, desc[UR44][R8.64+0x31] ;  /* 0x0000312c0810d981 */ /* 0x000e22000c1e1100 */
[----:B------:R-:W-:-:S02]  /*96d0*/  @!P0 IADD3 R62, P2, P1, R233, R2, R35 ;  /* 0x00000002e93e8210 */ /* 0x000fc4000795e023 */
[----:B------:R-:W-:Y:S01]  /*96e0*/  @P0 LOP3.LUT R22, R22, 0x2, RZ, 0xfc, !PT ;  /* 0x0000000216160812 */ /* 0x000fe200078efcff */
[----:B------:R-:W3:Y:S01]  /*96f0*/  LDL.LU R47, [R1+0x48] ;  /* 0x00004800012f7983 */ /* 0x000ee20000300800 */
[----:B------:R-:W-:Y:S02]  /*9700*/  @!P0 IADD3.X R63, R23, R3, R38, P2, P1 ;  /* 0x00000003173f8210 */ /* 0x000fe400017e2426 */
[----:B------:R-:W-:Y:S01]  /*9710*/  LOP3.LUT P0, RZ, R232, 0x40000, RZ, 0xc0, !PT ;  /* 0x00040000e8ff7812 */ /* 0x000fe2000780c0ff */
[----:B------:R-:W3:Y:S01]  /*9720*/  LDL.LU R48, [R1+0x4c] ;  /* 0x00004c0001307983 */ /* 0x000ee20000300800 */
[----:B0-----:R-:W-:-:S03]  /*9730*/  @!P5 PRMT R5, R16, 0x8880, RZ ;  /* 0x000088801005d816 */ /* 0x001fc600000000ff */
[----:B------:R-:W3:Y:S02]  /*9740*/  LDL.LU R49, [R1+0x50] ;  /* 0x0000500001317983 */ /* 0x000ee40000300800 */
[----:B------:R-:W-:Y:S01]  /*9750*/  @!P5 IMAD R4, R5, R19, RZ ;  /* 0x000000130504d224 */ /* 0x000fe200078e02ff */
[----:B------:R-:W-:Y:S01]  /*9760*/  ISETP.LT.OR P2, PT, R0, 0x99, !P6 ;  /* 0x000000990000780c */ /* 0x000fe20007741670 */
[----:B------:R-:W3:Y:S02]  /*9770*/  LDL.LU R50, [R1+0x54] ;  /* 0x0000540001327983 */ /* 0x000ee40000300800 */
[----:B--2---:R-:W-:Y:S01]  /*9780*/  @!P5 IMAD R5, R64, R17, R4 ;  /* 0x000000114005d224 */ /* 0x004fe200078e0204 */
[----:B------:R-:W-:Y:S01]  /*9790*/  ISETP.LT.OR P6, PT, R0, 0x9a, !P6 ;  /* 0x0000009a0000780c */ /* 0x000fe200077c1670 */
[----:B------:R-:W2:Y:S04]  /*97a0*/  LDL.LU R51, [R1+0x58] ;  /* 0x0000580001337983 */ /* 0x000ea80000300800 */
[----:B------:R0:W-:Y:S04]  /*97b0*/  @!P5 STG.E.U8 desc[UR44][R6.64+0x31], R5 ;  /* 0x000031050600d986 */ /* 0x0001e8000c10112c */
[----:B------:R-:W0:Y:S01]  /*97c0*/  @!P0 LDG.E.U8 R16, desc[UR44][R10.64+0x30] ;  /* 0x0000302c0a108981 */ /* 0x000e22000c1e1100 */
[----:B------:R-:W-:-:S02]  /*97d0*/  LOP3.LUT P1, RZ, R232, 0x20000, RZ, 0xc0, !PT ;  /* 0x00020000e8ff7812 */ /* 0x000fc4000782c0ff */
[----:B------:R-:W-:Y:S01]  /*97e0*/  LOP3.LUT R22, R22, 0xfffffff7, RZ, 0xc0, !PT ;  /* 0xfffffff716167812 */ /* 0x000fe200078ec0ff */
[----:B------:R-:W2:Y:S01]  /*97f0*/  LDL.LU R52, [R1+0x5c] ;  /* 0x00005c0001347983 */ /* 0x000ea20000300800 */
[----:B0-----:R-:W-:-:S03]  /*9800*/  @!P0 PRMT R5, R16, 0x8880, RZ ;  /* 0x0000888010058816 */ /* 0x001fc600000000ff */
[----:B------:R-:W2:Y:S02]  /*9810*/  LDL.LU R53, [R1+0x60] ;  /* 0x0000600001357983 */ /* 0x000ea40000300800 */
[----:B------:R-:W-:Y:S01]  /*9820*/  @!P0 IMAD R4, R5, R19, RZ ;  /* 0x0000001305048224 */ /* 0x000fe200078e02ff */
[----:B------:R-:W-:Y:S01]  /*9830*/  @P2 LOP3.LUT R22, R22, 0x8, RZ, 0xfc, !PT ;  /* 0x0000000816162812 */ /* 0x000fe200078efcff */
[----:B------:R-:W2:Y:S02]  /*9840*/  LDL.LU R54, [R1+0x64] ;  /* 0x0000640001367983 */ /* 0x000ea40000300800 */
[----:B------:R-:W-:Y:S01]  /*9850*/  @!P0 IMAD R5, R65, R17, R4 ;  /* 0x0000001141058224 */ /* 0x000fe200078e0204 */
[----:B------:R-:W-:Y:S01]  /*9860*/  LOP3.LUT R232, R232, 0xfffff7ff, RZ, 0xc0, !PT ;  /* 0xfffff7ffe8e87812 */ /* 0x000fe200078ec0ff */
[----:B------:R-:W2:Y:S04]  /*9870*/  LDL.LU R55, [R1+0x68] ;  /* 0x0000680001377983 */ /* 0x000ea80000300800 */
[----:B------:R0:W-:Y:S04]  /*9880*/  @!P0 STG.E.U8 desc[UR44][R30.64+0x30], R5 ;  /* 0x000030051e008986 */ /* 0x0001e8000c10112c */
[----:B------:R-:W0:Y:S01]  /*9890*/  @!P3 LDG.E.U8 R16, desc[UR44][R10.64+0x31] ;  /* 0x0000312c0a10b981 */ /* 0x000e22000c1e1100 */
[----:B------:R-:W-:-:S04]  /*98a0*/  @!P2 IADD3 R64, P0, P5, R233, R2, R35 ;  /* 0x00000002e940a210 */ /* 0x000fc80007d1e023 */
[----:B------:R-:W-:Y:S02]  /*98b0*/  @!P2 IADD3.X R65, R23, R3, R38, P0, P5 ;  /* 0x000000031741a210 */ /* 0x000fe400007ea426 */
[----:B------:R-:W-:-:S04]  /*98c0*/  @!P6 IADD3 R66, P2, P5, R233, R2, R35 ;  /* 0x00000002e942e210 */ /* 0x000fc80007d5e023 */
[----:B------:R-:W-:Y:S02]  /*98d0*/  @!P6 IADD3.X R67, R23, R3, R38, P2, P5 ;  /* 0x000000031743e210 */ /* 0x000fe400017ea426 */
[----:B0-----:R-:W-:-:S05]  /*98e0*/  @!P3 PRMT R5, R16, 0x8880, RZ ;  /* 0x000088801005b816 */ /* 0x001fca00000000ff */
[----:B------:R-:W-:-:S04]  /*98f0*/  @!P3 IMAD R4, R5, R19, RZ ;  /* 0x000000130504b224 */ /* 0x000fc800078e02ff */
[----:B------:R-:W-:-:S05]  /*9900*/  @!P3 IMAD R5, R69, R17, R4 ;  /* 0x000000114505b224 */ /* 0x000fca00078e0204 */
[----:B------:R0:W-:Y:S01]  /*9910*/  @!P3 STG.E.U8 desc[UR44][R28.64+0x31], R5 ;  /* 0x000031051c00b986 */ /* 0x0001e2000c10112c */
[----:B------:R-:W-:-:S13]  /*9920*/  ISETP.LT.OR P3, PT, R0, 0xa1, !P1 ;  /* 0x000000a10000780c */ /* 0x000fda0004f61670 */
        /* <DEDUP_REMOVED lines=10> */
[----:B------:R-:W-:Y:S02]  /*99d0*/  LOP3.LUT P0, RZ, R22, 0x1000, RZ, 0xc0, !PT ;  /* 0x0000100016ff7812 */ /* 0x000fe4000780c0ff */
[----:B0-----:R-:W-:-:S05]  /*99e0*/  @!P5 PRMT R5, R16, 0x8880, RZ ;  /* 0x000088801005d816 */ /* 0x001fca00000000ff */
[----:B------:R-:W-:-:S04]  /*99f0*/  @!P5 IMAD R4, R5, R19, RZ ;  /* 0x000000130504d224 */ /* 0x000fc800078e02ff */
[----:B----4-:R-:W-:-:S05]  /*9a00*/  @!P5 IMAD R5, R40, R17, R4 ;  /* 0x000000112805d224 */ /* 0x010fca00078e0204 */
[----:B------:R0:W-:Y:S04]  /*9a10*/  @!P5 STG.E.U8 desc[UR44][R6.64+0x39], R5 ;  /* 0x000039050600d986 */ /* 0x0001e8000c10112c */
[----:B------:R-:W0:Y:S01]  /*9a20*/  @!P0 LDG.E.U8 R16, desc[UR44][R10.64+0x38] ;  /* 0x0000382c0a108981 */ /* 0x000e22000c1e1100 */
[----:B------:R-:W-:-:S04]  /*9a30*/  LOP3.LUT R22, R22, 0xfffffffb, RZ, 0xc0, !PT ;  /* 0xfffffffb16167812 */ /* 0x000fc800078ec0ff */
[----:B------:R-:W-:-:S04]  /*9a40*/  @P6 LOP3.LUT R22, R22, 0x4, RZ, 0xfc, !PT ;  /* 0x0000000416166812 */ /* 0x000fc800078efcff */
[----:B------:R-:W-:Y:S02]  /*9a50*/  LOP3.LUT P6, RZ, R22, 0x400, RZ, 0xc0, !PT ;  /* 0x0000040016ff7812 */ /* 0x000fe400078cc0ff */
[----:B------:R-:W-:Y:S02]  /*9a60*/  ISETP.LT.OR P2, PT, R0, 0xa2, !P1 ;  /* 0x000000a20000780c */ /* 0x000fe40004f41670 */
[----:B------:R-:W-:Y:S02]  /*9a70*/  LOP3.LUT R22, R22, 0xfbffffff, RZ, 0xc0, !PT ;  /* 0xfbffffff16167812 */ /* 0x000fe400078ec0ff */
[----:B------:R-:W-:Y:S02]  /*9a80*/  @P4 LOP3.LUT R232, R232, 0x800, RZ, 0xfc, !PT ;  /* 0x00000800e8e84812 */ /* 0x000fe400078efcff */
[----:B------:R-:W-:-:S07]  /*9a90*/  @P3 LOP3.LUT R22, R22, 0x4000000, RZ, 0xfc, !PT ;  /* 0x0400000016163812 */ /* 0x000fce00078efcff */
[----:B------:R-:W-:Y:S02]  /*9aa0*/  @!P2 IADD3 R70, P4, P3, R233, R2, R236 ;  /* 0x00000002e946a210 */ /* 0x000fe40007b9e0ec */
[----:B0-----:R-:W-:-:S05]  /*9ab0*/  @!P0 PRMT R5, R16, 0x8880, RZ ;  /* 0x0000888010058816 */ /* 0x001fca00000000ff */
[----:B------:R-:W-:-:S04]  /*9ac0*/  @!P0 IMAD R4, R5, R19, RZ ;  /* 0x0000001305048224 */ /* 0x000fc800078e02ff */
[----:B---3--:R-:W-:-:S05]  /*9ad0*/  @!P0 IMAD R5, R41, R17, R4 ;  /* 0x0000001129058224 */ /* 0x008fca00078e0204 */
[----:B------:R0:W-:Y:S04]  /*9ae0*/  @!P0 STG.E.U8 desc[UR44][R26.64+0x38], R5 ;  /* 0x000038051a008986 */ /* 0x0001e8000c10112c */
[----:B------:R-:W0:Y:S01]  /*9af0*/  @!P6 LDG.E.U8 R16, desc[UR44][R10.64+0x39] ;  /* 0x0000392c0a10e981 */ /* 0x000e22000c1e1100 */
[----:B------:R-:W-:Y:S02]  /*9b00*/  @!P2 IADD3.X R71, R23, R3, R237, P4, P3 ;  /* 0x000000031747a210 */ /* 0x000fe400027e64ed */
[----:B------:R-:W-:Y:S02]  /*9b10*/  ISETP.LT.OR P4, PT, R0, 0xa9, !P1 ;  /* 0x000000a90000780c */ /* 0x000fe40004f81670 */
[----:B------:R-:W-:-:S04]  /*9b20*/  LOP3.LUT R22, R22, 0xfdffffff, RZ, 0xc0, !PT ;  /* 0xfdffffff16167812 */ /* 0x000fc800078ec0ff */
[----:B------:R-:W-:-:S07]  /*9b30*/  @P2 LOP3.LUT R22, R22, 0x2000000, RZ, 0xfc, !PT ;  /* 0x0200000016162812 */ /* 0x000fce00078efcff */
[----:B------:R-:W-:-:S04]  /*9b40*/  @!P4 IADD3 R40, P0, P5, R233, R2, R236 ;  /* 0x00000002e928c210 */ /* 0x000fc80007d1e0ec */
[----:B------:R-:W-:Y:S02]  /*9b50*/  @!P4 IADD3.X R41, R23, R3, R237, P0, P5 ;  /* 0x000000031729c210 */ /* 0x000fe400007ea4ed */
[----:B------:R-:W-:Y:S02]  /*9b60*/  ISETP.LT.OR P0, PT, R0, 0xaa, !P1 ;  /* 0x000000aa0000780c */ /* 0x000fe40004f01670 */
[----:B------:R-:W-:-:S04]  /*9b70*/  LOP3.LUT R22, R22, 0xfeffffff, RZ, 0xc0, !PT ;  /* 0xfeffffff16167812 */ /* 0x000fc800078ec0ff */
[----:B------:R-:W-:-:S04]  /*9b80*/  @P4 LOP3.LUT R22, R22, 0x1000000, RZ, 0xfc, !PT ;  /* 0x0100000016164812 */ /* 0x000fc800078efcff */
[----:B------:R-:W-:-:S03]  /*9b90*/  LOP3.LUT R22, R22, 0xff7fffff, RZ, 0xc0, !PT ;  /* 0xff7fffff16167812 */ /* 0x000fc600078ec0ff */
[----:B------:R-:W-:Y:S02]  /*9ba0*/  @!P0 IADD3 R42, P4, P5, R233, R2, R236 ;  /* 0x00000002e92a8210 */ /* 0x000fe40007d9e0ec */
[----:B------:R-:W-:Y:S02]  /*9bb0*/  @P0 LOP3.LUT R22, R22, 0x800000, RZ, 0xfc, !PT ;  /* 0x0080000016160812 */ /* 0x000fe400078efcff */
[----:B------:R-:W-:Y:S02]  /*9bc0*/  @!P0 IADD3.X R43, R23, R3, R237, P4, P5 ;  /* 0x00000003172b8210 */ /* 0x000fe400027ea4ed */
[----:B------:R-:W-:-:S04]  /*9bd0*/  LOP3.LUT P0, RZ, R232, 0x4000, RZ, 0xc0, !PT ;  /* 0x00004000e8ff7812 */ /* 0x000fc8000780c0ff */
[----:B------:R-:W-:Y:S02]  /*9be0*/  ISETP.LT.OR P5, PT, R0, 0x41, !P0 ;  /* 0x000000410000780c */ /* 0x000fe400047a1670 */
[----:B0-----:R-:W-:-:S05]  /*9bf0*/  @!P6 PRMT R5, R16, 0x8880, RZ ;  /* 0x000088801005e816 */ /* 0x001fca00000000ff */
[----:B------:R-:W-:-:S04]  /*9c00*/  @!P6 IMAD R4, R5, R19, RZ ;  /* 0x000000130504e224 */ /* 0x000fc800078e02ff */
[----:B------:R-:W-:-:S05]  /*9c10*/  @!P6 IMAD R5, R44, R17, R4 ;  /* 0x000000112c05e224 */ /* 0x000fca00078e0204 */
[----:B------:R0:W-:Y:S04]  /*9c20*/  @!P6 STG.E.U8 desc[UR44][R24.64+0x39], R5 ;  /* 0x000039051800e986 */ /* 0x0001e8000c10112c */
[----:B------:R-:W0:Y:S01]  /*9c30*/  @!P5 LDG.E.U8 R16, desc[UR44][R234.64+0x40] ;  /* 0x0000402cea10d981 */ /* 0x000e22000c1e1100 */
        /* <DEDUP_REMOVED lines=8> */
[----:B------:R-:W0:Y:S01]  /*9cc0*/  @!P5 LDG.E.U8 R16, desc[UR44][R234.64+0x41] ;  /* 0x0000412cea10d981 */ /* 0x000e22000c1e1100 */
[----:B------:R-:W-:Y:S02]  /*9cd0*/  LOP3.LUT P3, RZ, R232, 0x8000, RZ, 0xc0, !PT ;  /* 0x00008000e8ff7812 */ /* 0x000fe4000786c0ff */
        /* <DEDUP_REMOVED lines=57> */
[C---:B------:R-:W-:Y:S02]  /*a070*/  LOP3.LUT P2, RZ, R232.reuse, 0x10000, RZ, 0xc0, !PT ;  /* 0x00010000e8ff7812 */ /* 0x040fe4000784c0ff */
[----:B------:R-:W-:-:S04]  /*a080*/  LOP3.LUT R232, R232, 0xffffff7f, RZ, 0xc0, !PT ;  /* 0xffffff7fe8e87812 */ /* 0x000fc800078ec0ff */
[----:B------:R-:W-:Y:S02]  /*a090*/  @P1 LOP3.LUT R232, R232, 0x80, RZ, 0xfc, !PT ;  /* 0x00000080e8e81812 */ /* 0x000fe400078efcff */
[----:B0-----:R-:W-:-:S05]  /*a0a0*/  @!P5 IADD3 R24, P1, R2, R233, RZ ;  /* 0x000000e90218d210 */ /* 0x001fca0007f3e0ff */
[----:B------:R-:W-:Y:S01]  /*a0b0*/  @!P5 IMAD.X R25, R3, 0x1, R23, P1 ;  /* 0x000000010319d824 */ /* 0x000fe200008e0617 */
[----:B--2---:R-:W-:-:S05]  /*a0c0*/  @!P5 PRMT R5, R16, 0x8880, RZ ;  /* 0x000088801005d816 */ /* 0x004fca00000000ff */
[----:B------:R-:W-:-:S04]  /*a0d0*/  @!P5 IMAD R4, R5, R19, RZ ;  /* 0x000000130504d224 */ /* 0x000fc800078e02ff */
[----:B------:R-:W-:-:S05]  /*a0e0*/  @!P5 IMAD R5, R52, R17, R4 ;  /* 0x000000113405d224 */ /* 0x000fca00078e0204 */
[----:B------:R0:W-:Y:S01]  /*a0f0*/  @!P5 STG.E.U8 desc[UR44][R24.64+0x49], R5 ;  /* 0x000049051800d986 */ /* 0x0001e2000c10112c */
[----:B------:R-:W-:Y:S02]  /*a100*/  ISETP.LT.OR P5, PT, R0, 0x51, !P0 ;  /* 0x000000510000780c */ /* 0x000fe400047a1670 */
[----:B------:R-:W-:Y:S02]  /*a110*/  LOP3.LUT R22, R22, 0xfffbffff, RZ, 0xc0, !PT ;  /* 0xfffbffff16167812 */ /* 0x000fe400078ec0ff */
[----:B------:R-:W-:Y:S01]  /*a120*/  ISETP.GE.AND P4, PT, R39, 0x109, PT ;  /* 0x000001092700780c */ /* 0x000fe20003f86270 */
[----:B0-----:R-:W2:Y:S08]  /*a130*/  LDL.LU R24, [R1+0x6c] ;  /* 0x00006c0001187983 */ /* 0x001eb00000300800 */
[----:B------:R-:W3:Y:S01]  /*a140*/  @!P5 LDG.E.U8 R16, desc[UR44][R234.64+0x50] ;  /* 0x0000502cea10d981 */ /* 0x000ee2000c1e1100 */
[----:B------:R-:W-:-:S02]  /*a150*/  @P6 LOP3.LUT R22, R22, 0x40000, RZ, 0xfc, !PT ;  /* 0x0004000016166812 */ /* 0x000fc400078efcff */
[----:B------:R-:W-:Y:S01]  /*a160*/  ISETP.LT.OR P6, PT, R0, 0xa1, !P4 ;  /* 0x000000a10000780c */ /* 0x000fe200067c1670 */
[----:B------:R-:W4:Y:S01]  /*a170*/  LDL.LU R25, [R1+0x70] ;  /* 0x0000700001197983 */ /* 0x000f220000300800 */
[----:B---3--:R-:W-:-:S05]  /*a180*/  @!P5 PRMT R5, R16, 0x8880, RZ ;  /* 0x000088801005d816 */ /* 0x008fca00000000ff */
        /* <DEDUP_REMOVED lines=24> */
[----:B------:R-:W-:Y:S02]  /*a310*/  ISETP.LT.OR P5, PT, R0, 0x52, !P3 ;  /* 0x000000520000780c */ /* 0x000fe40005fa1670 */
[----:B------:R-:W-:Y:S01]  /*a320*/  LOP3.LUT R22, R22, 0xffff7fff, RZ, 0xc0, !PT ;  /* 0xffff7fff16167812 */ /* 0x000fe200078ec0ff */
[----:B0-----:R-:W3:Y:S10]  /*a330*/  LDL.LU R27, [R1+0x74] ;  /* 0x00007400011b7983 */ /* 0x001ef40000300800 */
[----:B------:R-:W2:Y:S01]  /*a340*/  @!P5 LDG.E.U8 R16, desc[UR44][R20.64+0x51] ;  /* 0x0000512c1410d981 */ /* 0x000ea2000c1e1100 */
[----:B------:R-:W-:-:S05]  /*a350*/  @!P5 IADD3 R28, P1, R2, R233, RZ ;  /* 0x000000e9021cd210 */ /* 0x000fca0007f3e0ff */
[----:B------:R-:W-:Y:S01]  /*a360*/  @!P5 IMAD.X R29, R3, 0x1, R23, P1 ;  /* 0x00000001031dd824 */ /* 0x000fe200008e0617 */
[----:B--2---:R-:W-:-:S05]  /*a370*/  @!P5 PRMT R5, R16, 0x8880, RZ ;  /* 0x000088801005d816 */ /* 0x004fca00000000ff */
[----:B------:R-:W-:-:S04]  /*a380*/  @!P5 IMAD R4, R5, R19, RZ ;  /* 0x000000130504d224 */ /* 0x000fc800078e02ff */
[----:B------:R-:W-:-:S05]  /*a390*/  @!P5 IMAD R5, R24, R17, R4 ;  /* 0x000000111805d224 */ /* 0x000fca00078e0204 */
[----:B------:R0:W-:Y:S01]  /*a3a0*/  @!P5 STG.E.U8 desc[UR44][R28.64+0x51], R5 ;  /* 0x000051051c00d986 */ /* 0x0001e2000c10112c */
[----:B------:R-:W-:Y:S02]  /*a3b0*/  ISETP.LT.OR P5, PT, R0, 0x59, !P0 ;  /* 0x000000590000780c */ /* 0x000fe400047a1670 */
[----:B------:R-:W-:Y:S01]  /*a3c0*/  @P6 LOP3.LUT R22, R22, 0x8000, RZ, 0xfc, !PT ;  /* 0x0000800016166812 */ /* 0x000fe200078efcff */
[----:B0-----:R-:W2:Y:S10]  /*a3d0*/  LDL.LU R29, [R1+0x78] ;  /* 0x00007800011d7983 */ /* 0x001eb40000300800 */
[----:B------:R-:W4:Y:S01]  /*a3e0*/  @!P5 LDG.E.U8 R16, desc[UR44][R234.64+0x58] ;  /* 0x0000582cea10d981 */ /* 0x000f22000c1e1100 */
[----:B------:R-:W-:-:S02]  /*a3f0*/  ISETP.LT.OR P6, PT, R0, 0xa9, !P4 ;  /* 0x000000a90000780c */ /* 0x000fc400067c1670 */
[----:B------:R-:W-:Y:S01]  /*a400*/  LOP3.LUT R232, R232, 0xfffffbff, RZ, 0xc0, !PT ;  /* 0xfffffbffe8e87812 */ /* 0x000fe200078ec0ff */
[----:B------:R-:W2:Y:S01]  /*a410*/  LDL.LU R30, [R1+0x7c] ;  /* 0x00007c00011e7983 */ /* 0x000ea20000300800 */
[----:B----4-:R-:W-:-:S03]  /*a420*/  @!P5 PRMT R5, R16, 0x8880, RZ ;  /* 0x000088801005d816 */ /* 0x010fc600000000ff */
[----:B------:R-:W4:Y:S02]  /*a430*/  LDL.LU R31, [R1] ;  /* 0x00000000011f7983 */ /* 0x000f240000300800 */
[----:B------:R-:W-:Y:S01]  /*a440*/  @!P5 IMAD R4, R5, R19, RZ ;  /* 0x000000130504d224 */ /* 0x000fe200078e02ff */
[----:B------:R-:W-:Y:S01]  /*a450*/  @P0 LOP3.LUT R232, R232, 0x400, RZ, 0xfc, !PT ;  /* 0x00000400e8e80812 */ /* 0x000fe200078efcff */
[----:B------:R-:W4:Y:S02]  /*a460*/  LDL.LU R34, [R1+0x8] ;  /* 0x0000080001227983 */ /* 0x000f240000300800 */
        /* <DEDUP_REMOVED lines=8> */
[----:B---3--:R-:W-:-:S05]  /*a4f0*/  @!P5 IMAD R5, R27, R17, R4 ;  /* 0x000000111b05d224 */ /* 0x008fca00078e0204 */
[----:B------:R0:W-:Y:S01]  /*a500*/  @!P5 STG.E.U8 desc[UR44][R2.64+0x59], R5 ;  /* 0x000059050200d986 */ /* 0x0001e2000c10112c */
[----:B------:R-:W-:-:S13]  /*a510*/  ISETP.LT.OR P5, PT, R0, 0x59, !P3 ;  /* 0x000000590000780c */ /* 0x000fda0005fa1670 */
[----:B------:R-:W0:Y:S01]  /*a520*/  @!P5 LDG.E.U8 R16, desc[UR44][R20.64+0x58] ;  /* 0x0000582c1410d981 */ /* 0x000e22000c1e1100 */
[----:B------:R-:W-:-:S05]  /*a530*/  @!P5 IADD3 R26, P1, R2, R233, RZ ;  /* 0x000000e9021ad210 */ /* 0x000fca0007f3e0ff */
[----:B------:R-:W-:Y:S01]  /*a540*/  @!P5 IMAD.X R27, R3, 0x1, R23, P1 ;  /* 0x00000001031bd824 */ /* 0x000fe200008e0617 */
[----:B------:R-:W-:Y:S02]  /*a550*/  ISETP.LT.OR P1, PT, R0, 0xaa, !P4 ;  /* 0x000000aa0000780c */ /* 0x000fe40006721670 */
[----:B0-----:R-:W-:-:S05]  /*a560*/  @!P5 PRMT R5, R16, 0x8880, RZ ;  /* 0x000088801005d816 */ /* 0x001fca00000000ff */
[----:B------:R-:W-:-:S04]  /*a570*/  @!P5 IMAD R4, R5, R19, RZ ;  /* 0x000000130504d224 */ /* 0x000fc800078e02ff */
[----:B--2---:R-:W-:-:S05]  /*a580*/  @!P5 IMAD R5, R29, R17, R4 ;  /* 0x000000111d05d224 */ /* 0x004fca00078e0204 */
[----:B------:R0:W-:Y:S02]  /*a590*/  @!P5 STG.E.U8 desc[UR44][R26.64+0x58], R5 ;  /* 0x000058051a00d986 */ /* 0x0001e4000c10112c */
[----:B0-----:R-:W-:-:S04]  /*a5a0*/  @!P1 IADD3 R26, P0, P5, R233, R2, R35 ;  /* 0x00000002e91a9210 */ /* 0x001fc80007d1e023 */
[----:B------:R-:W-:Y:S02]  /*a5b0*/  @!P1 IADD3.X R27, R23, R3, R38, P0, P5 ;  /* 0x00000003171b9210 */ /* 0x000fe400007ea426 */
[----:B------:R-:W-:-:S13]  /*a5c0*/  ISETP.LT.OR P5, PT, R0, 0x5a, !P3 ;  /* 0x0000005a0000780c */ /* 0x000fda0005fa1670 */
[----:B------:R-:W2:Y:S01]  /*a5d0*/  @!P5 LDG.E.U8 R16, desc[UR44][R20.64+0x59] ;  /* 0x0000592c1410d981 */ /* 0x000ea2000c1e1100 */
[----:B------:R-:W-:-:S04]  /*a5e0*/  LOP3.LUT R22, R22, 0xffffbfff, RZ, 0xc0, !PT ;  /* 0xffffbfff16167812 */ /* 0x000fc800078ec0ff */
[----:B------:R-:W-:-:S04]  /*a5f0*/  @P6 LOP3.LUT R22, R22, 0x4000, RZ, 0xfc, !PT ;  /* 0x0000400016166812 */ /* 0x000fc800078efcff */
[----:B------:R-:W-:-:S04]  /*a600*/  LOP3.LUT R22, R22, 0xffffefff, RZ, 0xc0, !PT ;  /* 0xffffefff16167812 */ /* 0x000fc800078ec0ff */
[----:B------:R-:W-:-:S04]  /*a610*/  @P1 LOP3.LUT R22, R22, 0x1000, RZ, 0xfc, !PT ;  /* 0x0000100016161812 */ /* 0x000fc800078efcff */
[----:B------:R-:W-:Y:S02]  /*a620*/  LOP3.LUT P6, RZ, R22, 0x10000, RZ, 0xc0, !PT ;  /* 0x0001000016ff7812 */ /* 0x000fe400078cc0ff */
[----:B------:R-:W-:-:S11]  /*a630*/  LOP3.LUT R232, R232, 0xffffefff, RZ, 0xc0, !PT ;  /* 0xffffefffe8e87812 */ /* 0x000fd600078ec0ff */
[----:B------:R-:W-:-:S04]  /*a640*/  @P6 LOP3.LUT R232, R232, 0x1000, RZ, 0xfc, !PT ;  /* 0x00001000e8e86812 */ /* 0x000fc800078efcff */
[----:B------:R-:W-:-:S04]  /*a650*/  LOP3.LUT R232, R232, 0xffffdfff, RZ, 0xc0, !PT ;  /* 0xffffdfffe8e87812 */ /* 0x000fc800078ec0ff */
[----:B------:R-:W-:Y:S02]  /*a660*/  @P3 LOP3.LUT R232, R232, 0x2000, RZ, 0xfc, !PT ;  /* 0x00002000e8e83812 */ /* 0x000fe400078efcff */
[----:B------:R-:W-:Y:S02]  /*a670*/  ISETP.LT.OR P3, PT, R0, 0xb1, !P4 ;  /* 0x000000b10000780c */ /* 0x000fe40006761670 */
[----:B------:R-:W-:-:S05]  /*a680*/  @!P5 IADD3 R28, P0, R2, R233, RZ ;  /* 0x000000e9021cd210 */ /* 0x000fca0007f1e0ff */
[----:B------:R-:W-:Y:S01]  /*a690*/  @!P5 IMAD.X R29, R3, 0x1, R23, P0 ;  /* 0x00000001031dd824 */ /* 0x000fe200000e0617 */
[----:B--2---:R-:W-:-:S05]  /*a6a0*/  @!P5 PRMT R5, R16, 0x8880, RZ ;  /* 0x000088801005d816 */ /* 0x004fca00000000ff */
[----:B------:R-:W-:-:S04]  /*a6b0*/  @!P5 IMAD R4, R5, R19, RZ ;  /* 0x000000130504d224 */ /* 0x000fc800078e02ff */
[----:B------:R-:W-:-:S05]  /*a6c0*/  @!P5 IMAD R5, R30, R17, R4 ;  /* 0x000000111e05d224 */ /* 0x000fca00078e0204 */
[----:B------:R0:W-:Y:S02]  /*a6d0*/  @!P5 STG.E.U8 desc[UR44][R28.64+0x59], R5 ;  /* 0x000059051c00d986 */ /* 0x0001e4000c10112c */
[----:B0-----:R-:W-:-:S04]  /*a6e0*/  @!P3 IADD3 R28, P1, P5, R233, R2, R35 ;  /* 0x00000002e91cb210 */ /* 0x001fc80007d3e023 */
[----:B------:R-:W-:Y:S02]  /*a6f0*/  @!P3 IADD3.X R29, R23, R3, R38, P1, P5 ;  /* 0x00000003171db210 */ /* 0x000fe40000fea426 */
[----:B------:R-:W-:-:S13]  /*a700*/  ISETP.LT.OR P5, PT, R0, 0x41, !P2 ;  /* 0x000000410000780c */ /* 0x000fda00057a1670 */
[----:B------:R-:W2:Y:S02]  /*a710*/  @!P5 LDG.E.U8 R16, desc[UR44][R14.64+0x40] ;  /* 0x0000402c0e10d981 */ /* 0x000ea4000c1e1100 */
[----:B--2---:R-:W-:-:S05]  /*a720*/  @!P5 PRMT R5, R16, 0x8880, RZ ;  /* 0x000088801005d816 */ /* 0x004fca00000000ff */
[----:B------:R-:W-:-:S04]  /*a730*/  @!P5 IMAD R4, R5, R19, RZ ;  /* 0x000000130504d224 */ /* 0x000fc800078e02ff */
[----:B----4-:R-:W-:-:S05]  /*a740*/  @!P5 IMAD R5, R31, R17, R4 ;  /* 0x000000111f05d224 */ /* 0x010fca00078e0204 */
[----:B------:R0:W-:Y:S01]  /*a750*/  @!P5 STG.E.U8 desc[UR44][R36.64+0x40], R5 ;  /* 0x000040052400d986 */ /* 0x0001e2000c10112c */
[----:B------:R-:W-:-:S13]  /*a760*/  ISETP.LT.OR P5, PT, R0, 0x42, !P2 ;  /* 0x000000420000780c */ /* 0x000fda00057a1670 */
[----:B------:R-:W0:Y:S01]  /*a770*/  @!P5 LDG.E.U8 R16, desc[UR44][R14.64+0x41] ;  /* 0x0000412c0e10d981 */ /* 0x000e22000c1e1100 */
[C---:B------:R-:W-:Y:S02]  /*a780*/  LOP3.LUT P0, RZ, R22.reuse, 0x40000000, RZ, 0xc0, !PT ;  /* 0x4000000016ff7812 */ /* 0x040fe4000780c0ff */
[----:B------:R-:W-:-:S04]  /*a790*/  LOP3.LUT R22, R22, 0xffffdfff, RZ, 0xc0, !PT ;  /* 0xffffdfff16167812 */ /* 0x000fc800078ec0ff */
[----:B------:R-:W-:Y:S02]  /*a7a0*/  @P3 LOP3.LUT R22, R22, 0x2000, RZ, 0xfc, !PT ;  /* 0x0000200016163812 */ /* 0x000fe400078efcff */
[----:B------:R-:W-:Y:S02]  /*a7b0*/  ISETP.LT.OR P3, PT, R0, 0xb2, !P4 ;  /* 0x000000b20000780c */ /* 0x000fe40006761670 */
[----:B0-----:R-:W-:-:S05]  /*a7c0*/  @!P5 PRMT R5, R16, 0x8880, RZ ;  /* 0x000088801005d816 */ /* 0x001fca00000000ff */
[----:B------:R-:W-:Y:S02]  /*a7d0*/  @!P5 IMAD R4, R5, R19, RZ ;  /* 0x000000130504d224 */ /* 0x000fe400078e02ff */
[----:B------:R-:W2:Y:S04]  /*a7e0*/  LDL.LU R5, [R1+0x4] ;  /* 0x0000040001057983 */ /* 0x000ea80000300800 */
[----:B------:R-:W-:-:S04]  /*a7f0*/  @!P3 IADD3 R30, P1, P6, R233, R2, R35 ;  /* 0x00000002e91eb210 */ /* 0x000fc80007e3e023 */
[----:B------:R-:W-:Y:S02]  /*a800*/  @!P3 IADD3.X R31, R23, R3, R38, P1, P6 ;  /* 0x00000003171fb210 */ /* 0x000fe40000fec426 */
[----:B------:R-:W-:Y:S01]  /*a810*/  LOP3.LUT P6, RZ, R232, 0x1000, RZ, 0xc0, !PT ;  /* 0x00001000e8ff7812 */ /* 0x000fe200078cc0ff */
[----:B--2---:R-:W-:-:S05]  /*a820*/  @!P5 IMAD R5, R5, R17, R4 ;  /* 0x000000110505d224 */ /* 0x004fca00078e0204 */
[----:B------:R0:W-:Y:S07]  /*a830*/  @!P5 STG.E.U8 desc[UR44][R36.64+0x41], R5 ;  /* 0x000041052400d986 */ /* 0x0001ee000c10112c */
[----:B------:R-:W0:Y:S02]  /*a840*/  @!P6 LDG.E.U8 R16, desc[UR44][R12.64+0x40] ;  /* 0x0000402c0c10e981 */ /* 0x000e24000c1e1100 */
[----:B0-----:R-:W-:-:S05]  /*a850*/  @!P6 PRMT R5, R16, 0x8880, RZ ;  /* 0x000088801005e816 */ /* 0x001fca00000000ff */
[----:B------:R-:W-:-:S04]  /*a860*/  @!P6 IMAD R4, R5, R19, RZ ;  /* 0x000000130504e224 */ /* 0x000fc800078e02ff */
[----:B------:R-:W-:-:S05]  /*a870*/  @!P6 IMAD R5, R34, R17, R4 ;  /* 0x000000112205e224 */ /* 0x000fca00078e0204 */
[----:B------:R0:W-:Y:S04]  /*a880*/  @!P6 STG.E.U8 desc[UR44][R32.64+0x40], R5 ;  /* 0x000040052000e986 */ /* 0x0001e8000c10112c */
[----:B------:R-:W2:Y:S01]  /*a890*/  @!P0 LDG.E.U8 R16, desc[UR44][R12.64+0x41] ;  /* 0x0000412c0c108981 */ /* 0x000ea2000c1e1100 */
[----:B------:R-:W-:-:S13]  /*a8a0*/  ISETP.LT.OR P6, PT, R0, 0xb9, !P4 ;  /* 0x000000b90000780c */ /* 0x000fda00067c1670 */
[----:B0-----:R-:W-:-:S04]  /*a8b0*/  @!P6 IADD3 R32, P1, P5, R233, R2, R35 ;  /* 0x00000002e920e210 */ /* 0x001fc80007d3e023 */
[----:B------:R-:W-:Y:S02]  /*a8c0*/  @!P6 IADD3.X R33, R23, R3, R38, P1, P5 ;  /* 0x000000031721e210 */ /* 0x000fe40000fea426 */
[----:B--2---:R-:W-:-:S05]  /*a8d0*/  @!P0 PRMT R5, R16, 0x8880, RZ ;  /* 0x0000888010058816 */ /* 0x004fca00000000ff */
[----:B------:R-:W-:Y:S02]  /*a8e0*/  @!P0 IMAD R4, R5, R19, RZ ;  /* 0x0000001305048224 */ /* 0x000fe400078e02ff */
[----:B------:R-:W2:Y:S01]  /*a8f0*/  LDL.LU R5, [R1+0xc] ;  /* 0x00000c0001057983 */ /* 0x000ea20000300800 */
[----:B------:R-:W-:-:S13]  /*a900*/  ISETP.LT.OR P1, PT, R0, 0xba, !P4 ;  /* 0x000000ba0000780c */ /* 0x000fda0006721670 */
[----:B------:R-:W-:-:S04]  /*a910*/  @!P1 IADD3 R34, P4, P5, R233, R2, R35 ;  /* 0x00000002e9229210 */ /* 0x000fc80007d9e023 */
[----:B------:R-:W-:Y:S02]  /*a920*/  @!P1 IADD3.X R35, R23, R3, R38, P4, P5 ;  /* 0x0000000317239210 */ /* 0x000fe400027ea426 */
[----:B------:R-:W-:Y:S01]  /*a930*/  ISETP.LT.OR P5, PT, R0, 0x49, !P2 ;  /* 0x000000490000780c */ /* 0x000fe200057a1670 */
[----:B------:R-:W3:Y:S01]  /*a940*/  LDL.LU R38, [R1+0x440] ;  /* 0x0004400001267983 */ /* 0x000ee20000300800 */
[----:B--2---:R-:W-:-:S05]  /*a950*/  @!P0 IMAD R5, R5, R17, R4 ;  /* 0x0000001105058224 */ /* 0x004fca00078e0204 */
[----:B------:R0:W-:Y:S06]  /*a960*/  @!P0 STG.E.U8 desc[UR44][R166.64+0x41], R5 ;  /* 0x00004105a6008986 */ /* 0x0001ec000c10112c */
[----:B------:R-:W2:Y:S04]  /*a970*/  @!P5 LDG.E.U8 R16, desc[UR44][R14.64+0x48] ;  /* 0x0000482c0e10d981 */ /* 0x000ea8000c1e1100 */
[----:B0-----:R-:W4:Y:S01]  /*a980*/  LDL.LU.64 R166, [R1+0x438] ;  /* 0x0004380001a67983 */ /* 0x001f220000300a00 */
[----:B--2---:R-:W-:-:S05]  /*a990*/  @!P5 PRMT R5, R16, 0x8880, RZ ;  /* 0x000088801005d816 */ /* 0x004fca00000000ff */
[----:B------:R-:W-:Y:S02]  /*a9a0*/  @!P5 IMAD R4, R5, R19, RZ ;  /* 0x000000130504d224 */ /* 0x000fe400078e02ff */
[----:B------:R-:W2:Y:S02]  /*a9b0*/  LDL.LU R5, [R1+0x10] ;  /* 0x0000100001057983 */ /* 0x000ea40000300800 */
[----:B--2---:R-:W-:-:S05]  /*a9c0*/  @!P5 IMAD R5, R5, R17, R4 ;  /* 0x000000110505d224 */ /* 0x004fca00078e0204 */
[----:B------:R0:W-:Y:S01]  /*a9d0*/  @!P5 STG.E.U8 desc[UR44][R36.64+0x48], R5 ;  /* 0x000048052400d986 */ /* 0x0001e2000c10112c */
[----:B------:R-:W-:-:S13]  /*a9e0*/  ISETP.LT.OR P5, PT, R0, 0x4a, !P2 ;  /* 0x0000004a0000780c */ /* 0x000fda00057a1670 */
[----:B------:R-:W0:Y:S01]  /*a9f0*/  @!P5 LDG.E.U8 R16, desc[UR44][R14.64+0x49] ;  /* 0x0000492c0e10d981 */ /* 0x000e22000c1e1100 */
[----:B------:R-:W-:-:S04]  /*aa00*/  LOP3.LUT R22, R22, 0xfffffbff, RZ, 0xc0, !PT ;  /* 0xfffffbff16167812 */ /* 0x000fc800078ec0ff */
[----:B------:R-:W-:Y:S02]  /*aa10*/  @P3 LOP3.LUT R22, R22, 0x400, RZ, 0xfc, !PT ;  /* 0x0000040016163812 */ /* 0x000fe400078efcff */
[----:B------:R-:W-:Y:S02]  /*aa20*/  LOP3.LUT P3, RZ, R232, 0x2000, RZ, 0xc0, !PT ;  /* 0x00002000e8ff7812 */ /* 0x000fe4000786c0ff */
[----:B------:R-:W-:Y:S02]  /*aa30*/  LOP3.LUT R22, R22, 0xfffeffff, RZ, 0xc0, !PT ;  /* 0xfffeffff16167812 */ /* 0x000fe400078ec0ff */
[----:B0-----:R-:W-:-:S05]  /*aa40*/  @!P5 PRMT R5, R16, 0x8880, RZ ;  /* 0x000088801005d816 */ /* 0x001fca00000000ff */
[----:B------:R-:W-:Y:S02]  /*aa50*/  @!P5 IMAD R4, R5, R19, RZ ;  /* 0x000000130504d224 */ /* 0x000fe400078e02ff */
[----:B------:R-:W2:Y:S01]  /*aa60*/  LDL.LU R5, [R1+0x14] ;  /* 0x0000140001057983 */ /* 0x000ea20000300800 */
[C---:B------:R-:W-:Y:S02]  /*aa70*/  LOP3.LUT P4, RZ, R232.reuse, 0x800, RZ, 0xc0, !PT ;  /* 0x00000800e8ff7812 */ /* 0x040fe4000788c0ff */
[----:B------:R-:W-:Y:S02]  /*aa80*/  LOP3.LUT R232, R232, 0xfffffeff, RZ, 0xc0, !PT ;  /* 0xfffffeffe8e87812 */ /* 0x000fe400078ec0ff */
[----:B------:R-:W-:Y:S02]  /*aa90*/  @P6 LOP3.LUT R22, R22, 0x10000, RZ, 0xfc, !PT ;  /* 0x0001000016166812 */ /* 0x000fe400078efcff */
[----:B------:R-:W-:Y:S02]  /*aaa0*/  @P1 LOP3.LUT R232, R232, 0x100, RZ, 0xfc, !PT ;  /* 0x00000100e8e81812 */ /* 0x000fe400078efcff */
[----:B------:R-:W-:Y:S01]  /*aab0*/  LOP3.LUT P1, RZ, R22, 0x20000000, RZ, 0xc0, !PT ;  /* 0x2000000016ff7812 */ /* 0x000fe2000782c0ff */
[----:B--2---:R-:W-:-:S05]  /*aac0*/  @!P5 IMAD R5, R5, R17, R4 ;  /* 0x000000110505d224 */ /* 0x004fca00078e0204 */
[----:B------:R0:W-:Y:S07]  /*aad0*/  @!P5 STG.E.U8 desc[UR44][R36.64+0x49], R5 ;  /* 0x000049052400d986 */ /* 0x0001ee000c10112c */
[----:B------:R-:W0:Y:S01]  /*aae0*/  @!P1 LDG.E.U8 R16, desc[UR44][R12.64+0x48] ;  /* 0x0000482c0c109981 */ /* 0x000e22000c1e1100 */
[----:B------:R-:W-:Y:S02]  /*aaf0*/  LOP3.LUT P6, RZ, R22, 0x10000000, RZ, 0xc0, !PT ;  /* 0x1000000016ff7812 */ /* 0x000fe400078cc0ff */
[----:B0-----:R-:W-:-:S05]  /*ab00*/  @!P1 PRMT R5, R16, 0x8880, RZ ;  /* 0x0000888010059816 */ /* 0x001fca00000000ff */
[----:B------:R-:W-:Y:S02]  /*ab10*/  @!P1 IMAD R4, R5, R19, RZ ;  /* 0x0000001305049224 */ /* 0x000fe400078e02ff */
[----:B------:R-:W2:Y:S02]  /*ab20*/  LDL.LU R5, [R1+0x18] ;  /* 0x0000180001057983 */ /* 0x000ea40000300800 */
[----:B--2---:R-:W-:-:S05]  /*ab30*/  @!P1 IMAD R5, R5, R17, R4 ;  /* 0x0000001105059224 */ /* 0x004fca00078e0204 */
[----:B------:R0:W-:Y:S04]  /*ab40*/  @!P1 STG.E.U8 desc[UR44][R136.64+0x48], R5 ;  /* 0x0000480588009986 */ /* 0x0001e8000c10112c */
[----:B------:R-:W2:Y:S04]  /*ab50*/  @!P6 LDG.E.U8 R16, desc[UR44][R12.64+0x49] ;  /* 0x0000492c0c10e981 */ /* 0x000ea8000c1e1100 */
[----:B0-----:R-:W3:Y:S01]  /*ab60*/  LDL.LU.64 R136, [R1+0x430] ;  /* 0x0004300001887983 */ /* 0x001ee20000300a00 */
[----:B--2---:R-:W-:-:S05]  /*ab70*/  @!P6 PRMT R5, R16, 0x8880, RZ ;  /* 0x000088801005e816 */ /* 0x004fca00000000ff */
[----:B------:R-:W-:Y:S02]  /*ab80*/  @!P6 IMAD R4, R5, R19, RZ ;  /* 0x000000130504e224 */ /* 0x000fe400078e02ff */
[----:B------:R-:W2:Y:S01]  /*ab90*/  LDL.LU R5, [R1+0x1c] ;  /* 0x00001c0001057983 */ /* 0x000ea20000300800 */
[----:B------:R-:W-:Y:S01]  /*aba0*/  ISETP.LT.OR P5, PT, R0, 0x51, !P2 ;  /* 0x000000510000780c */ /* 0x000fe200057a1670 */
[----:B--2---:R-:W-:-:S05]  /*abb0*/  @!P6 IMAD R5, R5, R17, R4 ;  /* 0x000000110505e224 */ /* 0x004fca00078e0204 */
[----:B------:R0:W-:Y:S07]  /*abc0*/  @!P6 STG.E.U8 desc[UR44][R138.64+0x49], R5 ;  /* 0x000049058a00e986 */ /* 0x0001ee000c10112c */
[----:B------:R-:W2:Y:S04]  /*abd0*/  @!P5 LDG.E.U8 R16, desc[UR44][R14.64+0x50] ;  /* 0x0000502c0e10d981 */ /* 0x000ea8000c1e1100 */
[----:B0-----:R-:W3:Y:S01]  /*abe0*/  LDL.LU.64 R138, [R1+0x428] ;  /* 0x00042800018a7983 */ /* 0x001ee20000300a00 */
[----:B--2---:R-:W-:-:S05]  /*abf0*/  @!P5 PRMT R5, R16, 0x8880, RZ ;  /* 0x000088801005d816 */ /* 0x004fca00000000ff */
[----:B------:R-:W-:Y:S02]  /*ac00*/  @!P5 IMAD R4, R5, R19, RZ ;  /* 0x000000130504d224 */ /* 0x000fe400078e02ff */
[----:B------:R-:W2:Y:S02]  /*ac10*/  LDL.LU R5, [R1+0x20] ;  /* 0x0000200001057983 */ /* 0x000ea40000300800 */
[----:B--2---:R-:W-:-:S05]  /*ac20*/  @!P5 IMAD R5, R5, R17, R4 ;  /* 0x000000110505d224 */ /* 0x004fca00078e0204 */
[----:B------:R0:W-:Y:S01]  /*ac30*/  @!P5 STG.E.U8 desc[UR44][R36.64+0x50], R5 ;  /* 0x000050052400d986 */ /* 0x0001e2000c10112c */
[----:B------:R-:W-:-:S13]  /*ac40*/  ISETP.LT.OR P5, PT, R0, 0x52, !P2 ;  /* 0x000000520000780c */ /* 0x000fda00057a1670 */
[----:B------:R-:W0:Y:S02]  /*ac50*/  @!P5 LDG.E.U8 R16, desc[UR44][R14.64+0x51] ;  /* 0x0000512c0e10d981 */ /* 0x000e24000c1e1100 */
[----:B0-----:R-:W-:-:S05]  /*ac60*/  @!P5 PRMT R5, R16, 0x8880, RZ ;  /* 0x000088801005d816 */ /* 0x001fca00000000ff */
[----:B------:R-:W-:Y:S02]  /*ac70*/  @!P5 IMAD R4, R5, R19, RZ ;  /* 0x000000130504d224 */ /* 0x000fe400078e02ff */
[----:B------:R-:W2:Y:S02]  /*ac80*/  LDL.LU R5, [R1+0x24] ;  /* 0x0000240001057983 */ /* 0x000ea40000300800 */
[----:B--2---:R-:W-:-:S05]  /*ac90*/  @!P5 IMAD R5, R5, R17, R4 ;  /* 0x000000110505d224 */ /* 0x004fca00078e0204 */
[----:B------:R0:W-:Y:S01]  /*aca0*/  @!P5 STG.E.U8 desc[UR44][R36.64+0x51], R5 ;  /* 0x000051052400d986 */ /* 0x0001e2000c10112c */
[----:B------:R-:W-:-:S13]  /*acb0*/  LOP3.LUT P5, RZ, R22, 0x8000000, RZ, 0xc0, !PT ;  /* 0x0800000016ff7812 */ /* 0x000fda00078ac0ff */
        /* <DEDUP_REMOVED lines=23> */
[----:B------:R-:W0:Y:S01]  /*ae30*/  @!P5 LDG.E.U8 R16, desc[UR44][R14.64+0x59] ;  /* 0x0000592c0e10d981 */ /* 0x000e22000c1e1100 */
[----:B------:R-:W-:Y:S02]  /*ae40*/  LOP3.LUT P1, RZ, R22, 0x200, RZ, 0xc0, !PT ;  /* 0x0000020016ff7812 */ /* 0x000fe4000782c0ff */
[----:B0-----:R-:W-:-:S05]  /*ae50*/  @!P5 PRMT R5, R16, 0x8880, RZ ;  /* 0x000088801005d816 */ /* 0x001fca00000000ff */
[----:B------:R-:W-:Y:S02]  /*ae60*/  @!P5 IMAD R4, R5, R19, RZ ;  /* 0x000000130504d224 */ /* 0x000fe400078e02ff */
[----:B------:R-:W2:Y:S02]  /*ae70*/  LDL.LU R5, [R1+0x34] ;  /* 0x0000340001057983 */ /* 0x000ea40000300800 */
[----:B--2---:R-:W-:-:S05]  /*ae80*/  @!P5 IMAD R5, R5, R17, R4 ;  /* 0x000000110505d224 */ /* 0x004fca00078e0204 */
[----:B------:R0:W-:Y:S04]  /*ae90*/  @!P5 STG.E.U8 desc[UR44][R36.64+0x59], R5 ;  /* 0x000059052400d986 */ /* 0x0001e8000c10112c */
        /* <DEDUP_REMOVED lines=15> */
[----:B------:R-:W2:Y:S01]  /*af90*/  @!P5 LDG.E.U8 R16, desc[UR44][R8.64+0x40] ;  /* 0x0000402c0810d981 */ /* 0x000ea2000c1e1100 */
[C---:B------:R-:W-:Y:S02]  /*afa0*/  LOP3.LUT P0, RZ, R22.reuse, 0x40, RZ, 0xc0, !PT ;  /* 0x0000004016ff7812 */ /* 0x040fe4000780c0ff */
[----:B------:R-:W-:Y:S01]  /*afb0*/  LOP3.LUT P1, RZ, R22, 0x20, RZ, 0xc0, !PT ;  /* 0x0000002016ff7812 */ /* 0x000fe2000782c0ff */
[----:B0-----:R-:W3:Y:S01]  /*afc0*/  LDL.LU.64 R146, [R1+0x408] ;  /* 0x0004080001927983 */ /* 0x001ee20000300a00 */
[----:B--2---:R-:W-:-:S05]  /*afd0*/  @!P5 PRMT R5, R16, 0x8880, RZ ;  /* 0x000088801005d816 */ /* 0x004fca00000000ff */
[----:B------:R-:W-:-:S04]  /*afe0*/  @!P5 IMAD R4, R5, R19, RZ ;  /* 0x000000130504d224 */ /* 0x000fc800078e02ff */
[----:B------:R-:W-:-:S05]  /*aff0*/  @!P5 IMAD R216, R216, R17, R4 ;  /* 0x00000011d8d8d224 */ /* 0x000fca00078e0204 */
[----:B------:R-:W-:Y:S01]  /*b000*/  @!P5 STG.E.U8 desc[UR44][R6.64+0x40], R216 ;  /* 0x000040d80600d986 */ /* 0x000fe2000c10112c */
[----:B------:R-:W-:-:S13]  /*b010*/  ISETP.LT.OR P5, PT, R0, 0x42, !P4 ;  /* 0x000000420000780c */ /* 0x000fda00067a1670 */
[----:B------:R-:W2:Y:S02]  /*b020*/  @!P5 LDG.E.U8 R16, desc[UR44][R8.64+0x41] ;  /* 0x0000412c0810d981 */ /* 0x000ea4000c1e1100 */
[----:B--2---:R-:W-:-:S05]  /*b030*/  @!P5 PRMT R5, R16, 0x8880, RZ ;  /* 0x000088801005d816 */ /* 0x004fca00000000ff */
[----:B------:R-:W-:-:S04]  /*b040*/  @!P5 IMAD R4, R5, R19, RZ ;  /* 0x000000130504d224 */ /* 0x000fc800078e02ff */
[----:B------:R-:W-:-:S05]  /*b050*/  @!P5 IMAD R217, R217, R17, R4 ;  /* 0x00000011d9d9d224 */ /* 0x000fca00078e0204 */
[----:B------:R-:W-:Y:S01]  /*b060*/  @!P5 STG.E.U8 desc[UR44][R6.64+0x41], R217 ;  /* 0x000041d90600d986 */ /* 0x000fe2000c10112c */
[----:B------:R-:W-:-:S13]  /*b070*/  LOP3.LUT P5, RZ, R22, 0x80, RZ, 0xc0, !PT ;  /* 0x0000008016ff7812 */ /* 0x000fda00078ac0ff */
[----:B------:R-:W2:Y:S02]  /*b080*/  @!P5 LDG.E.U8 R16, desc[UR44][R10.64+0x40] ;  /* 0x0000402c0a10d981 */ /* 0x000ea4000c1e1100 */
[----:B--2---:R-:W-:-:S05]  /*b090*/  @!P5 PRMT R5, R16, 0x8880, RZ ;  /* 0x000088801005d816 */ /* 0x004fca00000000ff */
[----:B------:R-:W-:-:S04]  /*b0a0*/  @!P5 IMAD R4, R5, R19, RZ ;  /* 0x000000130504d224 */ /* 0x000fc800078e02ff */
[----:B------:R-:W-:-:S05]  /*b0b0*/  @!P5 IMAD R218, R218, R17, R4 ;  /* 0x00000011dadad224 */ /* 0x000fca00078e0204 */
[----:B------:R0:W-:Y:S04]  /*b0c0*/  @!P5 STG.E.U8 desc[UR44][R148.64+0x40], R218 ;  /* 0x000040da9400d986 */ /* 0x0001e8000c10112c */
[----:B------:R-:W2:Y:S01]  /*b0d0*/  @!P0 LDG.E.U8 R16, desc[UR44][R10.64+0x41] ;  /* 0x0000412c0a108981 */ /* 0x000ea2000c1e1100 */
[----:B------:R-:W-:Y:S02]  /*b0e0*/  ISETP.LT.OR P5, PT, R0, 0x49, !P4 ;  /* 0x000000490000780c */ /* 0x000fe400067a1670 */
[----:B------:R-:W-:Y:S01]  /*b0f0*/  LOP3.LUT P6, RZ, R22, 0x1, RZ, 0xc0, !PT ;  /* 0x0000000116ff7812 */ /* 0x000fe200078cc0ff */
[----:B0-----:R-:W3:Y:S01]  /*b100*/  LDL.LU.64 R148, [R1+0x400] ;  /* 0x0004000001947983 */ /* 0x001ee20000300a00 */
[----:B--2---:R-:W-:-:S05]  /*b110*/  @!P0 PRMT R5, R16, 0x8880, RZ ;  /* 0x0000888010058816 */ /* 0x004fca00000000ff */
[----:B------:R-:W-:-:S04]  /*b120*/  @!P0 IMAD R4, R5, R19, RZ ;  /* 0x0000001305048224 */ /* 0x000fc800078e02ff */
[----:B------:R-:W-:-:S05]  /*b130*/  @!P0 IMAD R219, R219, R17, R4 ;  /* 0x00000011dbdb8224 */ /* 0x000fca00078e0204 */
[----:B------:R0:W-:Y:S04]  /*b140*/  @!P0 STG.E.U8 desc[UR44][R150.64+0x41], R219 ;  /* 0x000041db96008986 */ /* 0x0001e8000c10112c */
[----:B------:R-:W2:Y:S04]  /*b150*/  @!P5 LDG.E.U8 R16, desc[UR44][R8.64+0x48] ;  /* 0x0000482c0810d981 */ /* 0x000ea8000c1e1100 */
        /* <DEDUP_REMOVED lines=10> */
[----:B------:R-:W-:Y:S04]  /*b200*/  @!P5 STG.E.U8 desc[UR44][R6.64+0x49], R221 ;  /* 0x000049dd0600d986 */ /* 0x000fe8000c10112c */
        /* <DEDUP_REMOVED lines=13> */
[----:B------:R-:W2:Y:S01]  /*b2e0*/  @!P5 LDG.E.U8 R16, desc[UR44][R8.64+0x50] ;  /* 0x0000502c0810d981 */ /* 0x000ea2000c1e1100 */
[----:B------:R-:W-:-:S03]  /*b2f0*/  LOP3.LUT P1, RZ, R18, 0x8000, RZ, 0xc0, !PT ;  /* 0x0000800012ff7812 */ /* 0x000fc6000782c0ff */
        /* <DEDUP_REMOVED lines=11> */
[----:B------:R-:W2:Y:S01]  /*b3b0*/  @!P0 LDG.E.U8 R16, desc[UR44][R10.64+0x50] ;  /* 0x0000502c0a108981 */ /* 0x000ea2000c1e1100 */
[----:B------:R-:W-:Y:S02]  /*b3c0*/  LOP3.LUT P5, RZ, R18, 0x20000, RZ, 0xc0, !PT ;  /* 0x0002000012ff7812 */ /* 0x000fe400078ac0ff */
        /* <DEDUP_REMOVED lines=10> */
[----:B------:R0:W-:Y:S01]  /*b470*/  @!P5 STG.E.U8 desc[UR44][R126.64+0x51], R227 ;  /* 0x000051e37e00d986 */ /* 0x0001e2000c10112c */
[----:B------:R-:W-:Y:S02]  /*b480*/  ISETP.LT.OR P5, PT, R0, 0x59, !P4 ;  /* 0x000000590000780c */ /* 0x000fe400067a1670 */
[----:B------:R-:W-:Y:S01]  /*b490*/  LOP3.LUT P0, RZ, R232, 0x400, RZ, 0xc0, !PT ;  /* 0x00000400e8ff7812 */ /* 0x000fe2000780c0ff */
[----:B0-----:R-:W2:Y:S10]  /*b4a0*/  LDL.LU.64 R126, [R1+0x3d8] ;  /* 0x0003d800017e7983 */ /* 0x001eb40000300a00 */
[----:B------:R-:W4:Y:S02]  /*b4b0*/  @!P5 LDG.E.U8 R16, desc[UR44][R8.64+0x58] ;  /* 0x0000582c0810d981 */ /* 0x000f24000c1e1100 */
[----:B----4-:R-:W-:-:S05]  /*b4c0*/  @!P5 PRMT R5, R16, 0x8880, RZ ;  /* 0x000088801005d816 */ /* 0x010fca00000000ff */
[----:B------:R-:W-:-:S04]  /*b4d0*/  @!P5 IMAD R4, R5, R19, RZ ;  /* 0x000000130504d224 */ /* 0x000fc800078e02ff */
[----:B------:R-:W-:-:S05]  /*b4e0*/  @!P5 IMAD R228, R228, R17, R4 ;  /* 0x00000011e4e4d224 */ /* 0x000fca00078e0204 */
[----:B------:R-:W-:Y:S01]  /*b4f0*/  @!P5 STG.E.U8 desc[UR44][R6.64+0x58], R228 ;  /* 0x000058e40600d986 */ /* 0x000fe2000c10112c */
[----:B------:R-:W-:-:S13]  /*b500*/  ISETP.LT.OR P5, PT, R0, 0x5a, !P4 ;  /* 0x0000005a0000780c */ /* 0x000fda00067a1670 */
[----:B------:R-:W4:Y:S02]  /*b510*/  @!P5 LDG.E.U8 R16, desc[UR44][R8.64+0x59] ;  /* 0x0000592c0810d981 */ /* 0x000f24000c1e1100 */
[----:B----4-:R-:W-:-:S05]  /*b520*/  @!P5 PRMT R5, R16, 0x8880, RZ ;  /* 0x000088801005d816 */ /* 0x010fca00000000ff */
[----:B------:R-:W-:-:S04]  /*b530*/  @!P5 IMAD R4, R5, R19, RZ ;  /* 0x000000130504d224 */ /* 0x000fc800078e02ff */
[----:B------:R-:W-:-:S05]  /*b540*/  @!P5 IMAD R229, R229, R17, R4 ;  /* 0x00000011e5e5d224 */ /* 0x000fca00078e0204 */
[----:B------:R-:W-:Y:S04]  /*b550*/  @!P5 STG.E.U8 desc[UR44][R6.64+0x59], R229 ;  /* 0x000059e50600d986 */ /* 0x000fe8000c10112c */
[----:B------:R-:W4:Y:S02]  /*b560*/  @!P1 LDG.E.U8 R16, desc[UR44][R10.64+0x58] ;  /* 0x0000582c0a109981 */ /* 0x000f24000c1e1100 */
[----:B----4-:R-:W-:-:S05]  /*b570*/  @!P1 PRMT R5, R16, 0x8880, RZ ;  /* 0x0000888010059816 */ /* 0x010fca00000000ff */
[----:B------:R-:W-:-:S04]  /*b580*/  @!P1 IMAD R4, R5, R19, RZ ;  /* 0x0000001305049224 */ /* 0x000fc800078e02ff */
[----:B------:R-:W-:-:S05]  /*b590*/  @!P1 IMAD R230, R230, R17, R4 ;  /* 0x00000011e6e69224 */ /* 0x000fca00078e0204 */
[----:B------:R0:W-:Y:S04]  /*b5a0*/  @!P1 STG.E.U8 desc[UR44][R128.64+0x58], R230 ;  /* 0x000058e680009986 */ /* 0x0001e8000c10112c */
[----:B------:R-:W4:Y:S01]  /*b5b0*/  @!P6 LDG.E.U8 R16, desc[UR44][R10.64+0x59] ;  /* 0x0000592c0a10e981 */ /* 0x000f22000c1e1100 */
[----:B------:R-:W-:-:S03]  /*b5c0*/  ISETP.LT.OR P5, PT, R0, 0x61, !P0 ;  /* 0x000000610000780c */ /* 0x000fc600047a1670 */
[----:B0-----:R-:W2:Y:S01]  /*b5d0*/  LDL.LU.64 R128, [R1+0x3d0] ;  /* 0x0003d00001807983 */ /* 0x001ea20000300a00 */
[----:B----4-:R-:W-:-:S05]  /*b5e0*/  @!P6 PRMT R5, R16, 0x8880, RZ ;  /* 0x000088801005e816 */ /* 0x010fca00000000ff */
[----:B------:R-:W-:-:S04]  /*b5f0*/  @!P6 IMAD R4, R5, R19, RZ ;  /* 0x000000130504e224 */ /* 0x000fc800078e02ff */
[----:B------:R-:W-:-:S05]  /*b600*/  @!P6 IMAD R231, R231, R17, R4 ;  /* 0x00000011e7e7e224 */ /* 0x000fca00078e0204 */
[----:B------:R0:W-:Y:S04]  /*b610*/  @!P6 STG.E.U8 desc[UR44][R130.64+0x59], R231 ;  /* 0x000059e78200e986 */ /* 0x0001e8000c10112c */
[----:B------:R-:W4:Y:S04]  /*b620*/  @!P5 LDG.E.U8 R16, desc[UR44][R234.64+0x60] ;  /* 0x0000602cea10d981 */ /* 0x000f28000c1e1100 */
[----:B0-----:R-:W2:Y:S01]  /*b630*/  LDL.LU.64 R130, [R1+0x3c8] ;  /* 0x0003c80001827983 */ /* 0x001ea20000300a00 */
[----:B----4-:R-:W-:-:S05]  /*b640*/  @!P5 PRMT R5, R16, 0x8880, RZ ;  /* 0x000088801005d816 */ /* 0x010fca00000000ff */
[----:B------:R-:W-:-:S04]  /*b650*/  @!P5 IMAD R4, R5, R19, RZ ;  /* 0x000000130504d224 */ /* 0x000fc800078e02ff */
[----:B------:R-:W-:-:S05]  /*b660*/  @!P5 IMAD R200, R200, R17, R4 ;  /* 0x00000011c8c8d224 */ /* 0x000fca00078e0204 */
[----:B------:R0:W-:Y:S01]  /*b670*/  @!P5 STG.E.U8 desc[UR44][R2.64+0x60], R200 ;  /* 0x000060c80200d986 */ /* 0x0001e2000c10112c */
[----:B------:R-:W-:-:S13]  /*b680*/  ISETP.LT.OR P5, PT, R0, 0x62, !P0 ;  /* 0x000000620000780c */ /* 0x000fda00047a1670 */
[----:B------:R-:W4:Y:S02]  /*b690*/  @!P5 LDG.E.U8 R16, desc[UR44][R234.64+0x61] ;  /* 0x0000612cea10d981 */ /* 0x000f24000c1e1100 */
[----:B----4-:R-:W-:-:S05]  /*b6a0*/  @!P5 PRMT R5, R16, 0x8880, RZ ;  /* 0x000088801005d816 */ /* 0x010fca00000000ff */
[----:B------:R-:W-:-:S04]  /*b6b0*/  @!P5 IMAD R4, R5, R19, RZ ;  /* 0x000000130504d224 */ /* 0x000fc800078e02ff */
[----:B------:R-:W-:-:S05]  /*b6c0*/  @!P5 IMAD R201, R201, R17, R4 ;  /* 0x00000011c9c9d224 */ /* 0x000fca00078e0204 */
[----:B------:R4:W-:Y:S01]  /*b6d0*/  @!P5 STG.E.U8 desc[UR44][R2.64+0x61], R201 ;  /* 0x000061c90200d986 */ /* 0x0009e2000c10112c */
[----:B------:R-:W-:-:S13]  /*b6e0*/  ISETP.LT.OR P5, PT, R0, 0x61, !P3 ;  /* 0x000000610000780c */ /* 0x000fda0005fa1670 */
[----:B------:R-:W3:Y:S01]  /*b6f0*/  @!P5 LDG.E.U8 R16, desc[UR44][R20.64+0x60] ;  /* 0x0000602c1410d981 */ /* 0x000ee2000c1e1100 */
[----:B0-----:R-:W-:-:S05]  /*b700*/  @!P5 IADD3 R200, P1, R2, R233, RZ ;  /* 0x000000e902c8d210 */ /* 0x001fca0007f3e0ff */
[----:B----4-:R-:W-:Y:S01]  /*b710*/  @!P5 IMAD.X R201, R3, 0x1, R23, P1 ;  /* 0x0000000103c9d824 */ /* 0x010fe200008e0617 */
[----:B---3--:R-:W-:-:S05]  /*b720*/  @!P5 PRMT R5, R16, 0x8880, RZ ;  /* 0x000088801005d816 */ /* 0x008fca00000000ff */
[----:B------:R-:W-:-:S04]  /*b730*/  @!P5 IMAD R4, R5, R19, RZ ;  /* 0x000000130504d224 */ /* 0x000fc800078e02ff */
[----:B------:R-:W-:-:S05]  /*b740*/  @!P5 IMAD R202, R202, R17, R4 ;  /* 0x00000011cacad224 */ /* 0x000fca00078e0204 */
[----:B------:R0:W-:Y:S01]  /*b750*/  @!P5 STG.E.U8 desc[UR44][R200.64+0x60], R202 ;  /* 0x000060cac800d986 */ /* 0x0001e2000c10112c */
        /* <DEDUP_REMOVED lines=9> */
[----:B------:R-:W3:Y:S02]  /*b7f0*/  @!P5 LDG.E.U8 R16, desc[UR44][R234.64+0x68] ;  /* 0x0000682cea10d981 */ /* 0x000ee4000c1e1100 */
[----:B---3--:R-:W-:-:S05]  /*b800*/  @!P5 PRMT R5, R16, 0x8880, RZ ;  /* 0x000088801005d816 */ /* 0x008fca00000000ff */
[----:B------:R-:W-:-:S04]  /*b810*/  @!P5 IMAD R4, R5, R19, RZ ;  /* 0x000000130504d224 */ /* 0x000fc800078e02ff */
[----:B------:R-:W-:-:S05]  /*b820*/  @!P5 IMAD R204, R204, R17, R4 ;  /* 0x00000011ccccd224 */ /* 0x000fca00078e0204 */
[----:B------:R-:W-:Y:S01]  /*b830*/  @!P5 STG.E.U8 desc[UR44][R2.64+0x68], R204 ;  /* 0x000068cc0200d986 */ /* 0x000fe2000c10112c */
[----:B------:R-:W-:-:S13]  /*b840*/  ISETP.LT.OR P5, PT, R0, 0x6a, !P0 ;  /* 0x0000006a0000780c */ /* 0x000fda00047a1670 */
[----:B------:R-:W3:Y:S02]  /*b850*/  @!P5 LDG.E.U8 R16, desc[UR44][R234.64+0x69] ;  /* 0x0000692cea10d981 */ /* 0x000ee4000c1e1100 */
[----:B---3--:R-:W-:-:S05]  /*b860*/  @!P5 PRMT R5, R16, 0x8880, RZ ;  /* 0x000088801005d816 */ /* 0x008fca00000000ff */
[----:B------:R-:W-:-:S04]  /*b870*/  @!P5 IMAD R4, R5, R19, RZ ;  /* 0x000000130504d224 */ /* 0x000fc800078e02ff */
[----:B------:R-:W-:-:S05]  /*b880*/  @!P5 IMAD R205, R205, R17, R4 ;  /* 0x00000011cdcdd224 */ /* 0x000fca00078e0204 */
[----:B------:R-:W-:Y:S01]  /*b890*/  @!P5 STG.E.U8 desc[UR44][R2.64+0x69], R205 ;  /* 0x000069cd0200d986 */ /* 0x000fe2000c10112c */
        /* <DEDUP_REMOVED lines=84> */
[----:B------:R-:W-:-:S13]  /*bde0*/  LOP3.LUT P5, RZ, R18, 0x4000000, RZ, 0xc0, !PT ;  /* 0x0400000012ff7812 */ /* 0x000fda00078ac0ff */
[----:B------:R-:W3:Y:S01]  /*bdf0*/  @!P5 LDG.E.U8 R16, desc[UR44][R12.64+0x60] ;  /* 0x0000602c0c10d981 */ /* 0x000ee2000c1e1100 */
[----:B------:R-:W-:Y:S02]  /*be00*/  LOP3.LUT P6, RZ, R18, 0x10000, RZ, 0xc0, !PT ;  /* 0x0001000012ff7812 */ /* 0x000fe400078cc0ff */
[----:B---3--:R-:W-:-:S05]  /*be10*/  @!P5 PRMT R5, R16, 0x8880, RZ ;  /* 0x000088801005d816 */ /* 0x008fca00000000ff */
[----:B------:R-:W-:-:S04]  /*be20*/  @!P5 IMAD R4, R5, R19, RZ ;  /* 0x000000130504d224 */ /* 0x000fc800078e02ff */
[----:B------:R-:W-:-:S05]  /*be30*/  @!P5 IMAD R186, R186, R17, R4 ;  /* 0x00000011babad224 */ /* 0x000fca00078e0204 */
[----:B------:R0:W-:Y:S04]  /*be40*/  @!P5 STG.E.U8 desc[UR44][R132.64+0x60], R186 ;  /* 0x000060ba8400d986 */ /* 0x0001e8000c10112c */
[----:B------:R-:W3:Y:S01]  /*be50*/  @!P6 LDG.E.U8 R16, desc[UR44][R12.64+0x61] ;  /* 0x0000612c0c10e981 */ /* 0x000ee2000c1e1100 */
[----:B------:R-:W-:Y:S02]  /*be60*/  ISETP.LT.OR P5, PT, R0, 0x69, !P2 ;  /* 0x000000690000780c */ /* 0x000fe400057a1670 */
[----:B------:R-:W-:Y:S01]  /*be70*/  LOP3.LUT P1, RZ, R18, 0x1000, RZ, 0xc0, !PT ;  /* 0x0000100012ff7812 */ /* 0x000fe2000782c0ff */
[----:B0-----:R-:W4:Y:S01]  /*be80*/  LDL.LU.64 R132, [R1+0x3c0] ;  /* 0x0003c00001847983 */ /* 0x001f220000300a00 */
[----:B---3--:R-:W-:-:S05]  /*be90*/  @!P6 PRMT R5, R16, 0x8880, RZ ;  /* 0x000088801005e816 */ /* 0x008fca00000000ff */
[----:B------:R-:W-:-:S04]  /*bea0*/  @!P6 IMAD R4, R5, R19, RZ ;  /* 0x000000130504e224 */ /* 0x000fc800078e02ff */
[----:B------:R-:W-:-:S05]  /*beb0*/  @!P6 IMAD R187, R187, R17, R4 ;  /* 0x00000011bbbbe224 */ /* 0x000fca00078e0204 */
[----:B------:R0:W-:Y:S04]  /*bec0*/  @!P6 STG.E.U8 desc[UR44][R134.64+0x61], R187 ;  /* 0x000061bb8600e986 */ /* 0x0001e8000c10112c */
[----:B------:R-:W3:Y:S04]  /*bed0*/  @!P5 LDG.E.U8 R16, desc[UR44][R14.64+0x68] ;  /* 0x0000682c0e10d981 */ /* 0x000ee8000c1e1100 */
[----:B0-----:R-:W4:Y:S01]  /*bee0*/  LDL.LU.64 R134, [R1+0x3b8] ;  /* 0x0003b80001867983 */ /* 0x001f220000300a00 */
        /* <DEDUP_REMOVED lines=11> */
[----:B------:R-:W3:Y:S02]  /*bfa0*/  @!P5 LDG.E.U8 R16, desc[UR44][R12.64+0x68] ;  /* 0x0000682c0c10d981 */ /* 0x000ee4000c1e1100 */
        /* <DEDUP_REMOVED lines=75> */
[----:B------:R-:W-:Y:S04]  /*c460*/  @!P5 STG.E.U8 desc[UR44][R6.64+0x61], R169 ;  /* 0x000061a90600d986 */ /* 0x000fe8000c10112c */
[----:B------:R-:W3:Y:S01]  /*c470*/  @!P6 LDG.E.U8 R16, desc[UR44][R10.64+0x60] ;  /* 0x0000602c0a10e981 */ /* 0x000ee2000c1e1100 */
[----:B------:R-:W-:Y:S02]  /*c480*/  LOP3.LUT P5, RZ, R18, 0x40, RZ, 0xc0, !PT ;  /* 0x0000004012ff7812 */ /* 0x000fe400078ac0ff */
[----:B---3--:R-:W-:-:S05]  /*c490*/  @!P6 PRMT R5, R16, 0x8880, RZ ;  /* 0x000088801005e816 */ /* 0x008fca00000000ff */
[----:B------:R-:W-:-:S04]  /*c4a0*/  @!P6 IMAD R4, R5, R19, RZ ;  /* 0x000000130504e224 */ /* 0x000fc800078e02ff */
[----:B------:R-:W-:-:S05]  /*c4b0*/  @!P6 IMAD R170, R170, R17, R4 ;  /* 0x00000011aaaae224 */ /* 0x000fca00078e0204 */
[----:B------:R0:W-:Y:S04]  /*c4c0*/  @!P6 STG.E.U8 desc[UR44][R116.64+0x60], R170 ;  /* 0x000060aa7400e986 */ /* 0x0001e8000c10112c */
[----:B------:R-:W3:Y:S01]  /*c4d0*/  @!P5 LDG.E.U8 R16, desc[UR44][R10.64+0x61] ;  /* 0x0000612c0a10d981 */ /* 0x000ee2000c1e1100 */
[----:B------:R-:W-:-:S03]  /*c4e0*/  LOP3.LUT P1, RZ, R18, 0x4, RZ, 0xc0, !PT ;  /* 0x0000000412ff7812 */ /* 0x000fc6000782c0ff */
[----:B0-----:R-:W4:Y:S01]  /*c4f0*/  LDL.LU.64 R116, [R1+0x380] ;  /* 0x0003800001747983 */ /* 0x001f220000300a00 */
[----:B---3--:R-:W-:-:S05]  /*c500*/  @!P5 PRMT R5, R16, 0x8880, RZ ;  /* 0x000088801005d816 */ /* 0x008fca00000000ff */
[----:B------:R-:W-:-:S04]  /*c510*/  @!P5 IMAD R4, R5, R19, RZ ;  /* 0x000000130504d224 */ /* 0x000fc800078e02ff */
[----:B------:R-:W-:-:S05]  /*c520*/  @!P5 IMAD R171, R171, R17, R4 ;  /* 0x00000011ababd224 */ /* 0x000fca00078e0204 */
[----:B------:R0:W-:Y:S01]  /*c530*/  @!P5 STG.E.U8 desc[UR44][R118.64+0x61], R171 ;  /* 0x000061ab7600d986 */ /* 0x0001e2000c10112c */
[----:B------:R-:W-:Y:S02]  /*c540*/  ISETP.LT.OR P5, PT, R0, 0x69, !P4 ;  /* 0x000000690000780c */ /* 0x000fe400067a1670 */
[----:B------:R-:W-:Y:S01]  /*c550*/  LOP3.LUT P6, RZ, R232, 0x200, RZ, 0xc0, !PT ;  /* 0x00000200e8ff7812 */ /* 0x000fe200078cc0ff */
[----:B0-----:R-:W3:Y:S10]  /*c560*/  LDL.LU.64 R118, [R1+0x378] ;  /* 0x0003780001767983 */ /* 0x001ef40000300a00 */
[----:B------:R-:W2:Y:S02]  /*c570*/  @!P5 LDG.E.U8 R16, desc[UR44][R8.64+0x68] ;  /* 0x0000682c0810d981 */ /* 0x000ea4000c1e1100 */
        /* <DEDUP_REMOVED lines=17> */
[----:B------:R-:W-:-:S03]  /*c690*/  ISETP.LT.OR P5, PT, R0, 0x71, !P4 ;  /* 0x000000710000780c */ /* 0x000fc600067a1670 */
        /* <DEDUP_REMOVED lines=38> */
[----:B------:R-:W2:Y:S01]  /*c900*/  @!P5 LDG.E.U8 R16, desc[UR44][R8.64+0x79] ;  /* 0x0000792c0810d981 */ /* 0x000ea2000c1e1100 */
[----:B------:R-:W-:Y:S02]  /*c910*/  LOP3.LUT P6, RZ, R18, 0x2, RZ, 0xc0, !PT ;  /* 0x0000000212ff7812 */ /* 0x000fe400078cc0ff */
        /* <DEDUP_REMOVED lines=21> */
[----:B------:R0:W-:Y:S01]  /*ca70*/  @!P5 STG.E.U8 desc[UR44][R2.64+0x80], R152 ;  /* 0x000080980200d986 */ /* 0x0001e2000c10112c */
[----:B------:R-:W-:-:S13]  /*ca80*/  ISETP.LT.OR P5, PT, R0, 0x82, !P0 ;  /* 0x000000820000780c */ /* 0x000fda00047a1670 */
[----:B------:R-:W2:Y:S02]  /*ca90*/  @!P5 LDG.E.U8 R16, desc[UR44][R234.64+0x81] ;  /* 0x0000812cea10d981 */ /* 0x000ea4000c1e1100 */
[----:B--2---:R-:W-:-:S05]  /*caa0*/  @!P5 PRMT R5, R16, 0x8880, RZ ;  /* 0x000088801005d816 */ /* 0x004fca00000000ff */
[----:B------:R-:W-:-:S04]  /*cab0*/  @!P5 IMAD R4, R5, R19, RZ ;  /* 0x000000130504d224 */ /* 0x000fc800078e02ff */
[----:B------:R-:W-:-:S05]  /*cac0*/  @!P5 IMAD R153, R153, R17, R4 ;  /* 0x000000119999d224 */ /* 0x000fca00078e0204 */
[----:B------:R2:W-:Y:S01]  /*cad0*/  @!P5 STG.E.U8 desc[UR44][R2.64+0x81], R153 ;  /* 0x000081990200d986 */ /* 0x0005e2000c10112c */
[----:B------:R-:W-:-:S13]  /*cae0*/  ISETP.LT.OR P5, PT, R0, 0x81, !P3 ;  /* 0x000000810000780c */ /* 0x000fda0005fa1670 */
[----:B------:R-:W4:Y:S01]  /*caf0*/  @!P5 LDG.E.U8 R16, desc[UR44][R20.64+0x80] ;  /* 0x0000802c1410d981 */ /* 0x000f22000c1e1100 */
[----:B0-----:R-:W-:-:S05]  /*cb00*/  @!P5 IADD3 R152, P6, R2, R233, RZ ;  /* 0x000000e90298d210 */ /* 0x001fca0007fde0ff */
[----:B--2---:R-:W-:Y:S01]  /*cb10*/  @!P5 IMAD.X R153, R3, 0x1, R23, P6 ;  /* 0x000000010399d824 */ /* 0x004fe200030e0617 */
[----:B----4-:R-:W-:-:S05]  /*cb20*/  @!P5 PRMT R5, R16, 0x8880, RZ ;  /* 0x000088801005d816 */ /* 0x010fca00000000ff */
[----:B------:R-:W-:-:S04]  /*cb30*/  @!P5 IMAD R4, R5, R19, RZ ;  /* 0x000000130504d224 */ /* 0x000fc800078e02ff */
[----:B------:R-:W-:-:S05]  /*cb40*/  @!P5 IMAD R154, R154, R17, R4 ;  /* 0x000000119a9ad224 */ /* 0x000fca00078e0204 */
[----:B------:R0:W-:Y:S01]  /*cb50*/  @!P5 STG.E.U8 desc[UR44][R152.64+0x80], R154 ;  /* 0x0000809a9800d986 */ /* 0x0001e2000c10112c */
        /* <DEDUP_REMOVED lines=71> */
[----:B------:R-:W0:Y:S02]  /*cfd0*/  @!P5 LDG.E.U8 R16, desc[UR44][R234.64+0x99] ;  /* 0x0000992cea10d981 */ /* 0x000e24000c1e1100 */
[----:B0-----:R-:W-:-:S05]  /*cfe0*/  @!P5 PRMT R152, R16, 0x8880, RZ ;  /* 0x000088801098d816 */ /* 0x001fca00000000ff */
[----:B------:R-:W-:-:S04]  /*cff0*/  @!P5 IMAD R4, R152, R19, RZ ;  /* 0x000000139804d224 */ /* 0x000fc800078e02ff */
[----:B------:R-:W-:-:S05]  /*d000*/  @!P5 IMAD R165, R165, R17, R4 ;  /* 0x00000011a5a5d224 */ /* 0x000fca00078e0204 */
[----:B------:R-:W-:Y:S01]  /*d010*/  @!P5 STG.E.U8 desc[UR44][R2.64+0x99], R165 ;  /* 0x000099a50200d986 */ /* 0x000fe2000c10112c */
[----:B------:R-:W-:-:S13]  /*d020*/  ISETP.LT.OR P5, PT, R0, 0x99, !P3 ;  /* 0x000000990000780c */ /* 0x000fda0005fa1670 */
[----:B------:R-:W2:Y:S01]  /*d030*/  @!P5 LDG.E.U8 R16, desc[UR44][R20.64+0x98] ;  /* 0x0000982c1410d981 */ /* 0x000ea2000c1e1100 */
[----:B------:R-:W-:-:S05]  /*d040*/  @!P5 IADD3 R152, P6, R2, R233, RZ ;  /* 0x000000e90298d210 */ /* 0x000fca0007fde0ff */
        /* <DEDUP_REMOVED lines=22> */
[----:B0-----:R-:W-:-:S04]  /*d1b0*/  @!P5 IMAD.MOV.U32 R152, RZ, RZ, R154 ;  /* 0x000000ffff98d224 */ /* 0x001fc800078e009a */
[----:B------:R-:W-:-:S04]  /*d1c0*/  @!P5 IMAD R4, R152, R19, RZ ;  /* 0x000000139804d224 */ /* 0x000fc800078e02ff */
[----:B------:R-:W-:-:S05]  /*d1d0*/  @!P5 IMAD R137, R137, R17, R4 ;  /* 0x000000118989d224 */ /* 0x000fca00078e0204 */
[----:B------:R-:W-:Y:S01]  /*d1e0*/  @!P5 STG.E.U8 desc[UR44][R36.64+0x81], R137 ;  /* 0x000081892400d986 */ /* 0x000fe2000c10112c */
[----:B------:R-:W-:-:S13]  /*d1f0*/  LOP3.LUT P5, RZ, R18, 0x200000, RZ, 0xc0, !PT ;  /* 0x0020000012ff7812 */ /* 0x000fda00078ac0ff */
[----:B------:R-:W2:Y:S01]  /*d200*/  @!P5 LDG.E.U8 R16, desc[UR44][R12.64+0x80] ;  /* 0x0000802c0c10d981 */ /* 0x000ea2000c1e1100 */
[----:B------:R-:W-:Y:S02]  /*d210*/  P2R R5, PR, RZ, 0x1 ;  /* 0x00000001ff057803 */ /* 0x000fe40000000000 */
[----:B------:R-:W-:Y:S02]  /*d220*/  LOP3.LUT P0, RZ, R18, 0x40000, RZ, 0xc0, !PT ;  /* 0x0004000012ff7812 */ /* 0x000fe4000780c0ff */
[----:B--2---:R-:W-:-:S05]  /*d230*/  @!P5 PRMT R152, R16, 0x8880, RZ ;  /* 0x000088801098d816 */ /* 0x004fca00000000ff */
[----:B------:R-:W-:-:S04]  /*d240*/  @!P5 IMAD R4, R152, R19, RZ ;  /* 0x000000139804d224 */ /* 0x000fc800078e02ff */
[----:B------:R-:W-:-:S05]  /*d250*/  @!P5 IMAD R138, R138, R17, R4 ;  /* 0x000000118a8ad224 */ /* 0x000fca00078e0204 */
[----:B------:R0:W-:Y:S04]  /*d260*/  @!P5 STG.E.U8 desc[UR44][R100.64+0x80], R138 ;  /* 0x0000808a6400d986 */ /* 0x0001e8000c10112c */
[----:B------:R-:W2:Y:S01]  /*d270*/  @!P0 LDG.E.U8 R16, desc[UR44][R12.64+0x81] ;  /* 0x0000812c0c108981 */ /* 0x000ea2000c1e1100 */
[----:B------:R-:W-:Y:S02]  /*d280*/  ISETP.LT.OR P5, PT, R0, 0x89, !P2 ;  /* 0x000000890000780c */ /* 0x000fe400057a1670 */
[C---:B------:R-:W-:Y:S02]  /*d290*/  LOP3.LUT P6, RZ, R18.reuse, 0x100000, RZ, 0xc0, !PT ;  /* 0x0010000012ff7812 */ /* 0x040fe400078cc0ff */
[----:B------:R-:W-:Y:S01]  /*d2a0*/  LOP3.LUT P1, RZ, R18, 0x80000, RZ, 0xc0, !PT ;  /* 0x0008000012ff7812 */ /* 0x000fe2000782c0ff */
[----:B0-----:R-:W4:Y:S01]  /*d2b0*/  LDL.LU.64 R100, [R1+0x340] ;  /* 0x0003400001647983 */ /* 0x001f220000300a00 */
[----:B--2---:R-:W-:-:S05]  /*d2c0*/  @!P0 PRMT R136, R16, 0x8880, RZ ;  /* 0x0000888010888816 */ /* 0x004fca00000000ff */
[----:B------:R-:W-:-:S04]  /*d2d0*/  @!P0 IMAD R4, R136, R19, RZ ;  /* 0x0000001388048224 */ /* 0x000fc800078e02ff */
[----:B------:R-:W-:-:S05]  /*d2e0*/  @!P0 IMAD R139, R139, R17, R4 ;  /* 0x000000118b8b8224 */ /* 0x000fca00078e0204 */
[----:B------:R0:W-:Y:S04]  /*d2f0*/  @!P0 STG.E.U8 desc[UR44][R102.64+0x81], R139 ;  /* 0x0000818b66008986 */ /* 0x0001e8000c10112c */
[----:B------:R-:W2:Y:S04]  /*d300*/  @!P5 LDG.E.U8 R16, desc[UR44][R14.64+0x88] ;  /* 0x0000882c0e10d981 */ /* 0x000ea8000c1e1100 */
[----:B0-----:R-:W4:Y:S01]  /*d310*/  LDL.LU.64 R102, [R1+0x338] ;  /* 0x0003380001667983 */ /* 0x001f220000300a00 */
        /* <DEDUP_REMOVED lines=18> */
[----:B0-----:R-:W4:Y:S01]  /*d440*/  LDL.LU.64 R72, [R1+0x330] ;  /* 0x0003300001487983 */ /* 0x001f220000300a00 */
[----:B--2---:R-:W-:-:S05]  /*d450*/  @!P1 PRMT R136, R16, 0x8880, RZ ;  /* 0x0000888010889816 */ /* 0x004fca00000000ff */
[----:B------:R-:W-:-:S04]  /*d460*/  @!P1 IMAD R4, R136, R19, RZ ;  /* 0x0000001388049224 */ /* 0x000fc800078e02ff */
[----:B------:R-:W-:-:S05]  /*d470*/  @!P1 IMAD R143, R143, R17, R4 ;  /* 0x000000118f8f9224 */ /* 0x000fca00078e0204 */
[----:B------:R0:W-:Y:S04]  /*d480*/  @!P1 STG.E.U8 desc[UR44][R74.64+0x89], R143 ;  /* 0x0000898f4a009986 */ /* 0x0001e8000c10112c */
[----:B------:R-:W2:Y:S01]  /*d490*/  @!P5 LDG.E.U8 R16, desc[UR44][R14.64+0x90] ;  /* 0x0000902c0e10d981 */ /* 0x000ea2000c1e1100 */
[----:B------:R-:W-:-:S03]  /*d4a0*/  LOP3.LUT P6, RZ, R18, 0x1000000, RZ, 0xc0, !PT ;  /* 0x0100000012ff7812 */ /* 0x000fc600078cc0ff */
        /* <DEDUP_REMOVED lines=127> */
[----:B------:R0:W-:Y:S01]  /*dca0*/  @!P5 STG.E.U8 desc[UR44][R62.64+0x91], R131 ;  /* 0x000091833e00d986 */ /* 0x0001e2000c10112c */
[----:B------:R-:W-:Y:S02]  /*dcb0*/  ISETP.LT.OR P5, PT, R0, 0x99, !P4 ;  /* 0x000000990000780c */ /* 0x000fe400067a1670 */
[----:B------:R-:W-:Y:S01]  /*dcc0*/  ISETP.NE.AND P0, PT, R5, RZ, PT ;  /* 0x000000ff0500720c */ /* 0x000fe20003f05270 */
[----:B0-----:R-:W2:Y:S10]  /*dcd0*/  LDL.LU.64 R62, [R1+0x2d8] ;  /* 0x0002d800013e7983 */ /* 0x001eb40000300a00 */
        /* <DEDUP_REMOVED lines=11> */
[----:B------:R-:W3:Y:S02]  /*dd90*/  @!P6 LDG.E.U8 R16, desc[UR44][R10.64+0x98] ;  /* 0x0000982c0a10e981 */ /* 0x000ee4000c1e1100 */
[----:B---3--:R-:W-:-:S05]  /*dda0*/  @!P6 PRMT R120, R16, 0x8880, RZ ;  /* 0x000088801078e816 */ /* 0x008fca00000000ff */
[----:B------:R-:W-:-:S04]  /*ddb0*/  @!P6 IMAD R4, R120, R19, RZ ;  /* 0x000000137804e224 */ /* 0x000fc800078e02ff */
[----:B------:R-:W-:-:S05]  /*ddc0*/  @!P6 IMAD R134, R134, R17, R4 ;  /* 0x000000118686e224 */ /* 0x000fca00078e0204 */
[----:B------:R0:W-:Y:S04]  /*ddd0*/  @!P6 STG.E.U8 desc[UR44][R64.64+0x98], R134 ;  /* 0x000098864000e986 */ /* 0x0001e8000c10112c */
[----:B------:R-:W3:Y:S01]  /*dde0*/  @!P1 LDG.E.U8 R16, desc[UR44][R10.64+0x99] ;  /* 0x0000992c0a109981 */ /* 0x000ee2000c1e1100 */
[----:B------:R-:W-:-:S03]  /*ddf0*/  ISETP.LT.OR P5, PT, R0, 0xa1, !P0 ;  /* 0x000000a10000780c */ /* 0x000fc600047a1670 */
[----:B0-----:R-:W2:Y:S01]  /*de00*/  LDL.LU.64 R64, [R1+0x2d0] ;  /* 0x0002d00001407983 */ /* 0x001ea20000300a00 */
[----:B---3--:R-:W-:-:S05]  /*de10*/  @!P1 PRMT R120, R16, 0x8880, RZ ;  /* 0x0000888010789816 */ /* 0x008fca00000000ff */
[----:B------:R-:W-:-:S04]  /*de20*/  @!P1 IMAD R4, R120, R19, RZ ;  /* 0x0000001378049224 */ /* 0x000fc800078e02ff */
[----:B------:R-:W-:-:S05]  /*de30*/  @!P1 IMAD R135, R135, R17, R4 ;  /* 0x0000001187879224 */ /* 0x000fca00078e0204 */
[----:B------:R0:W-:Y:S04]  /*de40*/  @!P1 STG.E.U8 desc[UR44][R66.64+0x99], R135 ;  /* 0x0000998742009986 */ /* 0x0001e8000c10112c */
[----:B------:R-:W3:Y:S04]  /*de50*/  @!P5 LDG.E.U8 R16, desc[UR44][R234.64+0xa0] ;  /* 0x0000a02cea10d981 */ /* 0x000ee8000c1e1100 */
[----:B0-----:R-:W2:Y:S01]  /*de60*/  LDL.LU.64 R66, [R1+0x2c8] ;  /* 0x0002c80001427983 */ /* 0x001ea20000300a00 */
        /* <DEDUP_REMOVED lines=9> */
[----:B------:R3:W-:Y:S01]  /*df00*/  @!P5 STG.E.U8 desc[UR44][R2.64+0xa1], R121 ;  /* 0x0000a1790200d986 */ /* 0x0007e2000c10112c */
[----:B------:R-:W-:-:S13]  /*df10*/  ISETP.LT.OR P5, PT, R0, 0xa1, !P3 ;  /* 0x000000a10000780c */ /* 0x000fda0005fa1670 */
[----:B------:R-:W4:Y:S01]  /*df20*/  @!P5 LDG.E.U8 R16, desc[UR44][R20.64+0xa0] ;  /* 0x0000a02c1410d981 */ /* 0x000f22000c1e1100 */
[----:B------:R-:W-:-:S05]  /*df30*/  @!P5 IADD3 R104, P6, R2, R233, RZ ;  /* 0x000000e90268d210 */ /* 0x000fca0007fde0ff */
[----:B------:R-:W-:Y:S01]  /*df40*/  @!P5 IMAD.X R105, R3, 0x1, R23, P6 ;  /* 0x000000010369d824 */ /* 0x000fe200030e0617 */
[----:B----4-:R-:W-:-:S05]  /*df50*/  @!P5 PRMT R120, R16, 0x8880, RZ ;  /* 0x000088801078d816 */ /* 0x010fca00000000ff */
[----:B------:R-:W-:-:S04]  /*df60*/  @!P5 IMAD R4, R120, R19, RZ ;  /* 0x000000137804d224 */ /* 0x000fc800078e02ff */
[----:B0-----:R-:W-:-:S05]  /*df70*/  @!P5 IMAD R5, R106, R17, R4 ;  /* 0x000000116a05d224 */ /* 0x001fca00078e0204 */
[----:B------:R0:W-:Y:S01]  /*df80*/  @!P5 STG.E.U8 desc[UR44][R104.64+0xa0], R5 ;  /* 0x0000a0056800d986 */ /* 0x0001e2000c10112c */
[----:B------:R-:W-:-:S13]  /*df90*/  ISETP.LT.OR P5, PT, R0, 0xa2, !P3 ;  /* 0x000000a20000780c */ /* 0x000fda0005fa1670 */
[----:B------:R-:W4:Y:S01]  /*dfa0*/  @!P5 LDG.E.U8 R16, desc[UR44][R20.64+0xa1] ;  /* 0x0000a12c1410d981 */ /* 0x000f22000c1e1100 */
[----:B------:R-:W-:-:S05]  /*dfb0*/  @!P5 IADD3 R120, P6, R2, R233, RZ ;  /* 0x000000e90278d210 */ /* 0x000fca0007fde0ff */
[----:B---3--:R-:W-:Y:S01]  /*dfc0*/  @!P5 IMAD.X R121, R3, 0x1, R23, P6 ;  /* 0x000000010379d824 */ /* 0x008fe200030e0617 */
[----:B----4-:R-:W-:-:S05]  /*dfd0*/  @!P5 PRMT R106, R16, 0x8880, RZ ;  /* 0x00008880106ad816 */ /* 0x010fca00000000ff */
        /* <DEDUP_REMOVED lines=17> */
[----:B------:R-:W-:-:S05]  /*e0f0*/  @!P5 IADD3 R104, P6, R2, R233, RZ ;  /* 0x000000e90268d210 */ /* 0x000fca0007fde0ff */
[----:B------:R-:W-:Y:S01]  /*e100*/  @!P5 IMAD.X R105, R3, 0x1, R23, P6 ;  /* 0x000000010369d824 */ /* 0x000fe200030e0617 */
[----:B---3--:R-:W-:-:S05]  /*e110*/  @!P5 PRMT R106, R16, 0x8880, RZ ;  /* 0x00008880106ad816 */ /* 0x008fca00000000ff */
[----:B------:R-:W-:-:S04]  /*e120*/  @!P5 IMAD R4, R106, R19, RZ ;  /* 0x000000136a04d224 */ /* 0x000fc800078e02ff */
[----:B0-----:R-:W-:-:S05]  /*e130*/  @!P5 IMAD R5, R110, R17, R4 ;  /* 0x000000116e05d224 */ /* 0x001fca00078e0204 */
[----:B------:R0:W-:Y:S01]  /*e140*/  @!P5 STG.E.U8 desc[UR44][R104.64+0xa8], R5 ;  /* 0x0000a8056800d986 */ /* 0x0001e2000c10112c */
[----:B------:R-:W-:-:S13]  /*e150*/  ISETP.LT.OR P5, PT, R0, 0xaa, !P3 ;  /* 0x000000aa0000780c */ /* 0x000fda0005fa1670 */
[----:B------:R-:W3:Y:S01]  /*e160*/  @!P5 LDG.E.U8 R16, desc[UR44][R20.64+0xa9] ;  /* 0x0000a92c1410d981 */ /* 0x000ee2000c1e1100 */
[----:B------:R-:W-:-:S05]  /*e170*/  @!P5 IADD3 R106, P6, R2, R233, RZ ;  /* 0x000000e9026ad210 */ /* 0x000fca0007fde0ff */
[----:B------:R-:W-:Y:S01]  /*e180*/  @!P5 IMAD.X R107, R3, 0x1, R23, P6 ;  /* 0x00000001036bd824 */ /* 0x000fe200030e0617 */
        /* <DEDUP_REMOVED lines=71> */
[----:B------:R0:W-:Y:S01]  /*e600*/  @!P5 STG.E.U8 desc[UR44][R36.64+0xa1], R89 ;  /* 0x0000a1592400d986 */ /* 0x0001e2000c10112c */
[----:B------:R-:W-:-:S13]  /*e610*/  LOP3.LUT P5, RZ, R22, 0x4000000, RZ, 0xc0, !PT ;  /* 0x0400000016ff7812 */ /* 0x000fda00078ac0ff */
[----:B------:R-:W3:Y:S01]  /*e620*/  @!P5 LDG.E.U8 R16, desc[UR44][R12.64+0xa0] ;  /* 0x0000a02c0c10d981 */ /* 0x000ee2000c1e1100 */
[----:B------:R-:W-:Y:S02]  /*e630*/  LOP3.LUT P6, RZ, R22, 0x2000000, RZ, 0xc0, !PT ;  /* 0x0200000016ff7812 */ /* 0x000fe400078cc0ff */
[----:B---3--:R-:W-:-:S05]  /*e640*/  @!P5 PRMT R104, R16, 0x8880, RZ ;  /* 0x000088801068d816 */ /* 0x008fca00000000ff */
[----:B------:R-:W-:-:S04]  /*e650*/  @!P5 IMAD R4, R104, R19, RZ ;  /* 0x000000136804d224 */ /* 0x000fc800078e02ff */
[----:B------:R-:W-:-:S05]  /*e660*/  @!P5 IMAD R90, R90, R17, R4 ;  /* 0x000000115a5ad224 */ /* 0x000fca00078e0204 */
[----:B------:R3:W-:Y:S04]  /*e670*/  @!P5 STG.E.U8 desc[UR44][R68.64+0xa0], R90 ;  /* 0x0000a05a4400d986 */ /* 0x0007e8000c10112c */
[----:B------:R-:W4:Y:S01]  /*e680*/  @!P6 LDG.E.U8 R16, desc[UR44][R12.64+0xa1] ;  /* 0x0000a12c0c10e981 */ /* 0x000f22000c1e1100 */
[----:B------:R-:W-:Y:S02]  /*e690*/  ISETP.LT.OR P5, PT, R0, 0xa9, !P2 ;  /* 0x000000a90000780c */ /* 0x000fe400057a1670 */
[----:B------:R-:W-:Y:S02]  /*e6a0*/  LOP3.LUT P1, RZ, R22, 0x1000000, RZ, 0xc0, !PT ;  /* 0x0100000016ff7812 */ /* 0x000fe4000782c0ff */
[----:B0-----:R-:W-:Y:S01]  /*e6b0*/  P2R R89, PR, RZ, 0x4 ;  /* 0x00000004ff597803 */ /* 0x001fe20000000000 */
[----:B---3--:R-:W3:Y:S01]  /*e6c0*/  LDL.LU.64 R68, [R1+0x2c0] ;  /* 0x0002c00001447983 */ /* 0x008ee20000300a00 */
[----:B----4-:R-:W-:-:S05]  /*e6d0*/  @!P6 PRMT R88, R16, 0x8880, RZ ;  /* 0x000088801058e816 */ /* 0x010fca00000000ff */
[----:B------:R-:W-:-:S04]  /*e6e0*/  @!P6 IMAD R4, R88, R19, RZ ;  /* 0x000000135804e224 */ /* 0x000fc800078e02ff */
[----:B------:R-:W-:-:S05]  /*e6f0*/  @!P6 IMAD R91, R91, R17, R4 ;  /* 0x000000115b5be224 */ /* 0x000fca00078e0204 */
[----:B------:R0:W-:Y:S04]  /*e700*/  @!P6 STG.E.U8 desc[UR44][R70.64+0xa1], R91 ;  /* 0x0000a15b4600e986 */ /* 0x0001e8000c10112c */
[----:B------:R-:W4:Y:S04]  /*e710*/  @!P5 LDG.E.U8 R16, desc[UR44][R14.64+0xa8] ;  /* 0x0000a82c0e10d981 */ /* 0x000f28000c1e1100 */
[----:B0-----:R-:W3:Y:S01]  /*e720*/  LDL.LU.64 R70, [R1+0x2b8] ;  /* 0x0002b80001467983 */ /* 0x001ee20000300a00 */
        /* <DEDUP_REMOVED lines=10> */
[----:B------:R-:W4:Y:S01]  /*e7d0*/  @!P1 LDG.E.U8 R16, desc[UR44][R12.64+0xa8] ;  /* 0x0000a82c0c109981 */ /* 0x000f22000c1e1100 */
[----:B------:R-:W-:Y:S02]  /*e7e0*/  LOP3.LUT P5, RZ, R22, 0x800000, RZ, 0xc0, !PT ;  /* 0x0080000016ff7812 */ /* 0x000fe400078ac0ff */
[----:B----4-:R-:W-:-:S05]  /*e7f0*/  @!P1 PRMT R88, R16, 0x8880, RZ ;  /* 0x0000888010589816 */ /* 0x010fca00000000ff */
[----:B------:R-:W-:-:S04]  /*e800*/  @!P1 IMAD R4, R88, R19, RZ ;  /* 0x0000001358049224 */ /* 0x000fc800078e02ff */
[----:B------:R-:W-:-:S05]  /*e810*/  @!P1 IMAD R94, R94, R17, R4 ;  /* 0x000000115e5e9224 */ /* 0x000fca00078e0204 */
[----:B------:R0:W-:Y:S04]  /*e820*/  @!P1 STG.E.U8 desc[UR44][R40.64+0xa8], R94 ;  /* 0x0000a85e28009986 */ /* 0x0001e8000c10112c */
[----:B------:R-:W4:Y:S01]  /*e830*/  @!P5 LDG.E.U8 R16, desc[UR44][R12.64+0xa9] ;  /* 0x0000a92c0c10d981 */ /* 0x000f22000c1e1100 */
[----:B------:R-:W-:-:S03]  /*e840*/  LOP3.LUT P6, RZ, R22, 0x200000, RZ, 0xc0, !PT ;  /* 0x0020000016ff7812 */ /* 0x000fc600078cc0ff */
[----:B0-----:R-:W3:Y:S01]  /*e850*/  LDL.LU.64 R40, [R1+0x2b0] ;  /* 0x0002b00001287983 */ /* 0x001ee20000300a00 */
[----:B----4-:R-:W-:-:S05]  /*e860*/  @!P5 PRMT R88, R16, 0x8880, RZ ;  /* 0x000088801058d816 */ /* 0x010fca00000000ff */
[----:B------:R-:W-:-:S04]  /*e870*/  @!P5 IMAD R4, R88, R19, RZ ;  /* 0x000000135804d224 */ /* 0x000fc800078e02ff */
[----:B------:R-:W-:-:S05]  /*e880*/  @!P5 IMAD R95, R95, R17, R4 ;  /* 0x000000115f5fd224 */ /* 0x000fca00078e0204 */
[----:B------:R0:W-:Y:S01]  /*e890*/  @!P5 STG.E.U8 desc[UR44][R42.64+0xa9], R95 ;  /* 0x0000a95f2a00d986 */ /* 0x0001e2000c10112c */
[----:B------:R-:W-:Y:S02]  /*e8a0*/  ISETP.LT.OR P5, PT, R0, 0xb1, !P2 ;  /* 0x000000b10000780c */ /* 0x000fe400057a1670 */
[----:B------:R-:W-:Y:S01]  /*e8b0*/  LOP3.LUT P1, RZ, R232, 0x100, RZ, 0xc0, !PT ;  /* 0x00000100e8ff7812 */ /* 0x000fe2000782c0ff */
[----:B0-----:R-:W4:Y:S10]  /*e8c0*/  LDL.LU.64 R42, [R1+0x2a8] ;  /* 0x0002a800012a7983 */ /* 0x001f340000300a00 */
        /* <DEDUP_REMOVED lines=37> */
[----:B------:R-:W2:Y:S01]  /*eb20*/  @!P5 LDG.E.U8 R16, desc[UR44][R12.64+0xb8] ;  /* 0x0000b82c0c10d981 */ /* 0x000ea2000c1e1100 */
[----:B------:R-:W-:Y:S02]  /*eb30*/  LOP3.LUT P2, RZ, R22, 0x40000, RZ, 0xc0, !PT ;  /* 0x0004000016ff7812 */ /* 0x000fe4000784c0ff */
        /* <DEDUP_REMOVED lines=103> */
[----:B------:R-:W-:Y:S02]  /*f1b0*/  ISETP.LT.OR P5, PT, R0, 0xc1, !P3 ;  /* 0x000000c10000780c */ /* 0x000fe40005fa1670 */
[----:B--2---:R-:W-:-:S05]  /*f1c0*/  @!P2 PRMT R74, R16, 0x8880, RZ ;  /* 0x00008880104aa816 */ /* 0x004fca00000000ff */
[----:B------:R-:W-:-:S04]  /*f1d0*/  @!P2 IMAD R4, R74, R19, RZ ;  /* 0x000000134a04a224 */ /* 0x000fc800078e02ff */
[----:B------:R-:W-:-:S05]  /*f1e0*/  @!P2 IMAD R86, R86, R17, R4 ;  /* 0x000000115656a224 */ /* 0x000fca00078e0204 */
[----:B------:R0:W-:Y:S04]  /*f1f0*/  @!P2 STG.E.U8 desc[UR44][R32.64+0xb8], R86 ;  /* 0x0000b8562000a986 */ /* 0x0001e8000c10112c */
[----:B------:R-:W2:Y:S01]  /*f200*/  @!P1 LDG.E.U8 R16, desc[UR44][R10.64+0xb9] ;  /* 0x0000b92c0a109981 */ /* 0x000ea2000c1e1100 */
[----:B------:R-:W-:Y:S02]  /*f210*/  ISETP.LT.OR P2, PT, R0, 0xc2, !P3 ;  /* 0x000000c20000780c */ /* 0x000fe40005f41670 */
[----:B------:R-:W-:-:S05]  /*f220*/  @!P5 IADD3 R72, P6, R2, R233, RZ ;  /* 0x000000e90248d210 */ /* 0x000fca0007fde0ff */
[----:B------:R-:W-:Y:S01]  /*f230*/  @!P5 IMAD.X R73, R3, 0x1, R23, P6 ;  /* 0x000000010349d824 */ /* 0x000fe200030e0617 */
[----:B0-----:R-:W4:Y:S05]  /*f240*/  LDL.LU.64 R32, [R1+0x250] ;  /* 0x0002500001207983 */ /* 0x001f2a0000300a00 */
[----:B------:R-:W-:-:S05]  /*f250*/  @!P2 IADD3 R74, P6, R2, R233, RZ ;  /* 0x000000e9024aa210 */ /* 0x000fca0007fde0ff */
[----:B------:R-:W-:Y:S01]  /*f260*/  @!P2 IMAD.X R75, R3, 0x1, R23, P6 ;  /* 0x00000001034ba824 */ /* 0x000fe200030e0617 */
[----:B------:R-:W-:Y:S02]  /*f270*/  ISETP.LT.OR P6, PT, R0, 0xc1, !P0 ;  /* 0x000000c10000780c */ /* 0x000fe400047c1670 */
        /* <DEDUP_REMOVED lines=15> */
[----:B------:R2:W-:Y:S04]  /*f370*/  @!P6 STG.E.U8 desc[UR44][R2.64+0xc1], R77 ;  /* 0x0000c14d0200e986 */ /* 0x0005e8000c10112c */
[----:B------:R-:W3:Y:S01]  /*f380*/  @!P5 LDG.E.U8 R16, desc[UR44][R20.64+0xc0] ;  /* 0x0000c02c1410d981 */ /* 0x000ee2000c1e1100 */
[----:B------:R-:W-:Y:S02]  /*f390*/  ISETP.LT.OR P1, PT, R0, 0xc9, !P3 ;  /* 0x000000c90000780c */ /* 0x000fe40005f21670 */
[----:B---3--:R-:W-:-:S05]  /*f3a0*/  @!P5 PRMT R76, R16, 0x8880, RZ ;  /* 0x00008880104cd816 */ /* 0x008fca00000000ff */
[----:B------:R-:W-:-:S04]  /*f3b0*/  @!P5 IMAD R4, R76, R19, RZ ;  /* 0x000000134c04d224 */ /* 0x000fc800078e02ff */
[----:B0-----:R-:W-:-:S05]  /*f3c0*/  @!P5 IMAD R5, R58, R17, R4 ;  /* 0x000000113a05d224 */ /* 0x001fca00078e0204 */
[----:B------:R0:W-:Y:S04]  /*f3d0*/  @!P5 STG.E.U8 desc[UR44][R72.64+0xc0], R5 ;  /* 0x0000c0054800d986 */ /* 0x0001e8000c10112c */
[----:B------:R-:W3:Y:S01]  /*f3e0*/  @!P2 LDG.E.U8 R16, desc[UR44][R20.64+0xc1] ;  /* 0x0000c12c1410a981 */ /* 0x000ee2000c1e1100 */
[----:B------:R-:W-:-:S05]  /*f3f0*/  @!P1 IADD3 R56, P6, R2, R233, RZ ;  /* 0x000000e902389210 */ /* 0x000fca0007fde0ff */
[----:B------:R-:W-:Y:S01]  /*f400*/  @!P1 IMAD.X R57, R3, 0x1, R23, P6 ;  /* 0x0000000103399824 */ /* 0x000fe200030e0617 */
[----:B------:R-:W-:-:S13]  /*f410*/  ISETP.LT.OR P6, PT, R0, 0xca, !P3 ;  /* 0x000000ca0000780c */ /* 0x000fda0005fc1670 */
[----:B------:R-:W-:-:S05]  /*f420*/  @!P6 IADD3 R76, P5, R2, R233, RZ ;  /* 0x000000e9024ce210 */ /* 0x000fca0007fbe0ff */
[----:B--2---:R-:W-:Y:S01]  /*f430*/  @!P6 IMAD.X R77, R3, 0x1, R23, P5 ;  /* 0x00000001034de824 */ /* 0x004fe200028e0617 */
[----:B------:R-:W-:Y:S02]  /*f440*/  ISETP.LT.OR P5, PT, R0, 0xc9, !P0 ;  /* 0x000000c90000780c */ /* 0x000fe400047a1670 */
[----:B---3--:R-:W-:-:S05]  /*f450*/  @!P2 PRMT R58, R16, 0x8880, RZ ;  /* 0x00008880103aa816 */ /* 0x008fca00000000ff */
[----:B------:R-:W-:-:S04]  /*f460*/  @!P2 IMAD R4, R58, R19, RZ ;  /* 0x000000133a04a224 */ /* 0x000fc800078e02ff */
[----:B------:R-:W-:-:S05]  /*f470*/  @!P2 IMAD R59, R59, R17, R4 ;  /* 0x000000113b3ba224 */ /* 0x000fca00078e0204 */
[----:B------:R-:W-:Y:S04]  /*f480*/  @!P2 STG.E.U8 desc[UR44][R74.64+0xc1], R59 ;  /* 0x0000c13b4a00a986 */ /* 0x000fe8000c10112c */
[----:B------:R-:W2:Y:S02]  /*f490*/  @!P5 LDG.E.U8 R16, desc[UR44][R234.64+0xc8] ;  /* 0x0000c82cea10d981 */ /* 0x000ea4000c1e1100 */
[----:B--2---:R-:W-:-:S05]  /*f4a0*/  @!P5 PRMT R58, R16, 0x8880, RZ ;  /* 0x00008880103ad816 */ /* 0x004fca00000000ff */
[----:B------:R-:W-:-:S04]  /*f4b0*/  @!P5 IMAD R4, R58, R19, RZ ;  /* 0x000000133a04d224 */ /* 0x000fc800078e02ff */
[----:B0-----:R-:W-:-:S05]  /*f4c0*/  @!P5 IMAD R5, R60, R17, R4 ;  /* 0x000000113c05d224 */ /* 0x001fca00078e0204 */
[----:B------:R0:W-:Y:S01]  /*f4d0*/  @!P5 STG.E.U8 desc[UR44][R2.64+0xc8], R5 ;  /* 0x0000c8050200d986 */ /* 0x0001e2000c10112c */
        /* <DEDUP_REMOVED lines=9> */
[----:B0-----:R-:W-:-:S05]  /*f570*/  @!P1 IMAD R5, R62, R17, R4 ;  /* 0x000000113e059224 */ /* 0x001fca00078e0204 */
[----:B------:R0:W-:Y:S04]  /*f580*/  @!P1 STG.E.U8 desc[UR44][R56.64+0xc8], R5 ;  /* 0x0000c80538009986 */ /* 0x0001e8000c10112c */
        /* <DEDUP_REMOVED lines=19> */
[----:B------:R-:W-:-:S13]  /*f6c0*/  ISETP.LT.OR P2, PT, R0, 0xd1, !P3 ;  /* 0x000000d10000780c */ /* 0x000fda0005f41670 */
[----:B------:R-:W-:-:S05]  /*f6d0*/  @!P2 IADD3 R58, P5, R2, R233, RZ ;  /* 0x000000e9023aa210 */ /* 0x000fca0007fbe0ff */
[----:B------:R-:W-:Y:S01]  /*f6e0*/  @!P2 IMAD.X R59, R3, 0x1, R23, P5 ;  /* 0x00000001033ba824 */ /* 0x000fe200028e0617 */
[----:B------:R-:W-:Y:S02]  /*f6f0*/  ISETP.LT.OR P5, PT, R0, 0xd2, !P3 ;  /* 0x000000d20000780c */ /* 0x000fe40005fa1670 */
[----:B--2---:R-:W-:-:S05]  /*f700*/  @!P6 PRMT R56, R16, 0x8880, RZ ;  /* 0x000088801038e816 */ /* 0x004fca00000000ff */
[----:B------:R-:W-:-:S04]  /*f710*/  @!P6 IMAD R4, R56, R19, RZ ;  /* 0x000000133804e224 */ /* 0x000fc800078e02ff */
[----:B0-----:R-:W-:-:S05]  /*f720*/  @!P6 IMAD R5, R66, R17, R4 ;  /* 0x000000114205e224 */ /* 0x001fca00078e0204 */
[----:B------:R0:W-:Y:S04]  /*f730*/  @!P6 STG.E.U8 desc[UR44][R58.64+0xd0], R5 ;  /* 0x0000d0053a00e986 */ /* 0x0001e8000c10112c */
[----:B------:R-:W2:Y:S01]  /*f740*/  @!P5 LDG.E.U8 R16, desc[UR44][R20.64+0xd1] ;  /* 0x0000d12c1410d981 */ /* 0x000ea2000c1e1100 */
[----:B------:R-:W-:-:S05]  /*f750*/  @!P5 IADD3 R60, P1, R2, R233, RZ ;  /* 0x000000e9023cd210 */ /* 0x000fca0007f3e0ff */
[----:B------:R-:W-:Y:S01]  /*f760*/  @!P5 IMAD.X R61, R3, 0x1, R23, P1 ;  /* 0x00000001033dd824 */ /* 0x000fe200008e0617 */
[----:B--2---:R-:W-:-:S05]  /*f770*/  @!P5 PRMT R56, R16, 0x8880, RZ ;  /* 0x000088801038d816 */ /* 0x004fca00000000ff */
[----:B------:R-:W-:-:S04]  /*f780*/  @!P5 IMAD R4, R56, R19, RZ ;  /* 0x000000133804d224 */ /* 0x000fc800078e02ff */
[----:B------:R-:W-:-:S05]  /*f790*/  @!P5 IMAD R67, R67, R17, R4 ;  /* 0x000000114343d224 */ /* 0x000fca00078e0204 */
[----:B------:R-:W-:Y:S01]  /*f7a0*/  @!P5 STG.E.U8 desc[UR44][R60.64+0xd1], R67 ;  /* 0x0000d1433c00d986 */ /* 0x000fe2000c10112c */
[----:B------:R-:W-:-:S13]  /*f7b0*/  ISETP.LT.OR P5, PT, R0, 0xd9, !P0 ;  /* 0x000000d90000780c */ /* 0x000fda00047a1670 */
[----:B------:R-:W2:Y:S01]  /*f7c0*/  @!P5 LDG.E.U8 R16, desc[UR44][R234.64+0xd8] ;  /* 0x0000d82cea10d981 */ /* 0x000ea2000c1e1100 */
[----:B------:R-:W-:Y:S02]  /*f7d0*/  ISETP.LT.OR P0, PT, R0, 0xda, !P0 ;  /* 0x000000da0000780c */ /* 0x000fe40004701670 */
[----:B--2---:R-:W-:-:S05]  /*f7e0*/  @!P5 PRMT R56, R16, 0x8880, RZ ;  /* 0x000088801038d816 */ /* 0x004fca00000000ff */
[----:B------:R-:W-:-:S04]  /*f7f0*/  @!P5 IMAD R4, R56, R19, RZ ;  /* 0x000000133804d224 */ /* 0x000fc800078e02ff */
[----:B0-----:R-:W-:-:S05]  /*f800*/  @!P5 IMAD R5, R68, R17, R4 ;  /* 0x000000114405d224 */ /* 0x001fca00078e0204 */
[----:B------:R0:W-:Y:S04]  /*f810*/  @!P5 STG.E.U8 desc[UR44][R2.64+0xd8], R5 ;  /* 0x0000d8050200d986 */ /* 0x0001e8000c10112c */
[----:B------:R-:W2:Y:S01]  /*f820*/  @!P0 LDG.E.U8 R16, desc[UR44][R234.64+0xd9] ;  /* 0x0000d92cea108981 */ /* 0x000ea2000c1e1100 */
[----:B------:R-:W-:Y:S02]  /*f830*/  ISETP.LT.OR P5, PT, R0, 0xd9, !P3 ;  /* 0x000000d90000780c */ /* 0x000fe40005fa1670 */
[----:B--2---:R-:W-:-:S05]  /*f840*/  @!P0 PRMT R56, R16, 0x8880, RZ ;  /* 0x0000888010388816 */ /* 0x004fca00000000ff */
[----:B------:R-:W-:-:S04]  /*f850*/  @!P0 IMAD R4, R56, R19, RZ ;  /* 0x0000001338048224 */ /* 0x000fc800078e02ff */
[----:B------:R-:W-:-:S05]  /*f860*/  @!P0 IMAD R69, R69, R17, R4 ;  /* 0x0000001145458224 */ /* 0x000fca00078e0204 */
[----:B------:R-:W-:Y:S04]  /*f870*/  @!P0 STG.E.U8 desc[UR44][R2.64+0xd9], R69 ;  /* 0x0000d94502008986 */ /* 0x000fe8000c10112c */
[----:B------:R-:W2:Y:S01]  /*f880*/  @!P5 LDG.E.U8 R16, desc[UR44][R20.64+0xd8] ;  /* 0x0000d82c1410d981 */ /* 0x000ea2000c1e1100 */
[----:B------:R-:W-:Y:S02]  /*f890*/  ISETP.LT.OR P3, PT, R0, 0xda, !P3 ;  /* 0x000000da0000780c */ /* 0x000fe40005f61670 */
[----:B------:R-:W-:-:S05]  /*f8a0*/  @!P5 IADD3 R56, P0, R2, R233, RZ ;  /* 0x000000e90238d210 */ /* 0x000fca0007f1e0ff */
[----:B------:R-:W-:Y:S01]  /*f8b0*/  @!P5 IMAD.X R57, R3, 0x1, R23, P0 ;  /* 0x000000010339d824 */ /* 0x000fe200000e0617 */
[----:B--2---:R-:W-:-:S05]  /*f8c0*/  @!P5 PRMT R58, R16, 0x8880, RZ ;  /* 0x00008880103ad816 */ /* 0x004fca00000000ff */
[----:B------:R-:W-:-:S04]  /*f8d0*/  @!P5 IMAD R4, R58, R19, RZ ;  /* 0x000000133a04d224 */ /* 0x000fc800078e02ff */
[----:B0-----:R-:W-:-:S05]  /*f8e0*/  @!P5 IMAD R5, R70, R17, R4 ;  /* 0x000000114605d224 */ /* 0x001fca00078e0204 */
[----:B------:R0:W-:Y:S04]  /*f8f0*/  @!P5 STG.E.U8 desc[UR44][R56.64+0xd8], R5 ;  /* 0x0000d8053800d986 */ /* 0x0001e8000c10112c */
[----:B------:R-:W2:Y:S01]  /*f900*/  @!P3 LDG.E.U8 R16, desc[UR44][R20.64+0xd9] ;  /* 0x0000d92c1410b981 */ /* 0x000ea2000c1e1100 */
[----:B------:R-:W-:Y:S02]  /*f910*/  ISETP.NE.AND P2, PT, R89, RZ, PT ;  /* 0x000000ff5900720c */ /* 0x000fe40003f45270 */
[----:B------:R-:W-:Y:S02]  /*f920*/  @!P3 IADD3 R58, P5, R2, R233, RZ ;  /* 0x000000e9023ab210 */ /* 0x000fe40007fbe0ff */
[----:B------:R-:W-:-:S03]  /*f930*/  ISETP.LT.OR P0, PT, R0, 0xc1, !P2 ;  /* 0x000000c10000780c */ /* 0x000fc60005701670 */
[----:B------:R-:W-:Y:S01]  /*f940*/  @!P3 IMAD.X R59, R3, 0x1, R23, P5 ;  /* 0x00000001033bb824 */ /* 0x000fe200028e0617 */
        /* <DEDUP_REMOVED lines=10> */
[----:B------:R-:W3:Y:S01]  /*f9f0*/  @!P3 LDG.E.U8 R16, desc[UR44][R14.64+0xc1] ;  /* 0x0000c12c0e10b981 */ /* 0x000ee2000c1e1100 */
[----:B------:R-:W-:-:S04]  /*fa00*/  LOP3.LUT P1, RZ, R232, 0x80, RZ, 0xc0, !PT ;  /* 0x00000080e8ff7812 */ /* 0x000fc8000782c0ff */
[----:B------:R-:W-:Y:S02]  /*fa10*/  ISETP.LT.OR P0, PT, R0, 0xc1, !P1 ;  /* 0x000000c10000780c */ /* 0x000fe40004f01670 */
[----:B---3--:R-:W-:-:S05]  /*fa20*/  @!P3 PRMT R20, R16, 0x8880, RZ ;  /* 0x000088801014b816 */ /* 0x008fca00000000ff */
[----:B------:R-:W-:-:S04]  /*fa30*/  @!P3 IMAD R4, R20, R19, RZ ;  /* 0x000000131404b224 */ /* 0x000fc800078e02ff */
[----:B------:R-:W-:-:S05]  /*fa40*/  @!P3 IMAD R41, R41, R17, R4 ;  /* 0x000000112929b224 */ /* 0x000fca00078e0204 */
[----:B------:R3:W-:Y:S04]  /*fa50*/  @!P3 STG.E.U8 desc[UR44][R36.64+0xc1], R41 ;  /* 0x0000c1292400b986 */ /* 0x0007e8000c10112c */
[----:B------:R-:W0:Y:S01]  /*fa60*/  @!P0 LDG.E.U8 R16, desc[UR44][R12.64+0xc0] ;  /* 0x0000c02c0c108981 */ /* 0x000e22000c1e1100 */
[----:B------:R-:W-:-:S04]  /*fa70*/  @!P0 IADD3 R20, P3, P5, R233, R2, R236 ;  /* 0x00000002e9148210 */ /* 0x000fc80007d7e0ec */
[----:B------:R-:W-:Y:S02]  /*fa80*/  @!P0 IADD3.X R21, R23, R3, R237, P3, P5 ;  /* 0x0000000317158210 */ /* 0x000fe40001fea4ed */
[----:B------:R-:W-:Y:S02]  /*fa90*/  ISETP.LT.OR P3, PT, R0, 0xc2, !P1 ;  /* 0x000000c20000780c */ /* 0x000fe40004f61670 */
[----:B0-----:R-:W-:-:S05]  /*faa0*/  @!P0 PRMT R5, R16, 0x8880, RZ ;  /* 0x0000888010058816 */ /* 0x001fca00000000ff */
[----:B--2---:R-:W-:-:S04]  /*fab0*/  @!P0 IMAD.MOV.U32 R40, RZ, RZ, R5 ;  /* 0x000000ffff288224 */ /* 0x004fc800078e0005 */
[----:B------:R-:W-:-:S04]  /*fac0*/  @!P0 IMAD R4, R40, R19, RZ ;  /* 0x0000001328048224 */ /* 0x000fc800078e02ff */
[----:B----4-:R-:W-:-:S05]  /*fad0*/  @!P0 IMAD R5, R42, R17, R4 ;  /* 0x000000112a058224 */ /* 0x010fca00078e0204 */
[----:B------:R0:W-:Y:S04]  /*fae0*/  @!P0 STG.E.U8 desc[UR44][R20.64+0xc0], R5 ;  /* 0x0000c00514008986 */ /* 0x0001e8000c10112c */
[----:B------:R-:W2:Y:S01]  /*faf0*/  @!P3 LDG.E.U8 R16, desc[UR44][R12.64+0xc1] ;  /* 0x0000c12c0c10b981 */ /* 0x000ea2000c1e1100 */
[----:B------:R-:W-:-:S04]  /*fb00*/  @!P3 IADD3 R40, P0, P5, R233, R2, R236 ;  /* 0x00000002e928b210 */ /* 0x000fc80007d1e0ec */
[----:B---3--:R-:W-:Y:S02]  /*fb10*/  @!P3 IADD3.X R41, R23, R3, R237, P0, P5 ;  /* 0x000000031729b210 */ /* 0x008fe400007ea4ed */
[----:B------:R-:W-:Y:S02]  /*fb20*/  ISETP.LT.OR P0, PT, R0, 0xc9, !P2 ;  /* 0x000000c90000780c */ /* 0x000fe40005701670 */
[----:B--2---:R-:W-:-:S05]  /*fb30*/  @!P3 PRMT R42, R16, 0x8880, RZ ;  /* 0x00008880102ab816 */ /* 0x004fca00000000ff */
        /* <DEDUP_REMOVED lines=8> */
[----:B------:R-:W-:Y:S04]  /*fbc0*/  @!P0 STG.E.U8 desc[UR44][R36.64+0xc8], R44 ;  /* 0x0000c82c24008986 */ /* 0x000fe8000c10112c */
[----:B------:R-:W3:Y:S01]  /*fbd0*/  @!P3 LDG.E.U8 R16, desc[UR44][R14.64+0xc9] ;  /* 0x0000c92c0e10b981 */ /* 0x000ee2000c1e1100 */
[----:B------:R-:W-:Y:S02]  /*fbe0*/  ISETP.LT.OR P0, PT, R0, 0xc9, !P1 ;  /* 0x000000c90000780c */ /* 0x000fe40004f01670 */
[----:B---3--:R-:W-:-:S05]  /*fbf0*/  @!P3 PRMT R20, R16, 0x8880, RZ ;  /* 0x000088801014b816 */ /* 0x008fca00000000ff */
[----:B------:R-:W-:-:S04]  /*fc00*/  @!P3 IMAD R4, R20, R19, RZ ;  /* 0x000000131404b224 */ /* 0x000fc800078e02ff */
[----:B------:R-:W-:-:S05]  /*fc10*/  @!P3 IMAD R45, R45, R17, R4 ;  /* 0x000000112d2db224 */ /* 0x000fca00078e0204 */
[----:B------:R-:W-:Y:S04]  /*fc20*/  @!P3 STG.E.U8 desc[UR44][R36.64+0xc9], R45 ;  /* 0x0000c92d2400b986 */ /* 0x000fe8000c10112c */
[----:B------:R-:W2:Y:S01]  /*fc30*/  @!P0 LDG.E.U8 R16, desc[UR44][R12.64+0xc8] ;  /* 0x0000c82c0c108981 */ /* 0x000ea2000c1e1100 */
        /* <DEDUP_REMOVED lines=42> */
[----:B------:R-:W-:Y:S04]  /*fee0*/  @!P3 STG.E.U8 desc[UR44][R40.64+0xd1], R51 ;  /* 0x0000d1332800b986 */ /* 0x000fe8000c10112c */
[----:B------:R-:W0:Y:S01]  /*fef0*/  @!P0 LDG.E.U8 R16, desc[UR44][R14.64+0xd8] ;  /* 0x0000d82c0e108981 */ /* 0x000e22000c1e1100 */
[----:B------:R-:W-:Y:S02]  /*ff00*/  ISETP.LT.OR P2, PT, R0, 0xda, !P2 ;  /* 0x000000da0000780c */ /* 0x000fe40005741670 */
[----:B0-----:R-:W-:-:S05]  /*ff10*/  @!P0 PRMT R20, R16, 0x8880, RZ ;  /* 0x0000888010148816 */ /* 0x001fca00000000ff */
        /* <DEDUP_REMOVED lines=11> */
[----:B------:R-:W-:-:S04]  /*ffd0*/  @!P0 IADD3 R14, P2, P3, R233, R2, R236 ;  /* 0x00000002e90e8210 */ /* 0x000fc80007b5e0ec */
[----:B------:R-:W-:Y:S02]  /*ffe0*/  @!P0 IADD3.X R15, R23, R3, R237, P2, P3 ;  /* 0x00000003170f8210 */ /* 0x000fe400017e64ed */
[----:B------:R-:W-:Y:S01]  /*fff0*/  ISETP.GE.AND P6, PT, R39, 0x109, PT ;  /* 0x000001092700780c */ /* 0x000fe20003fc6270 */
[----:B0-----:R-:W3:Y:S04]  /*10000*/  LDL.LU.64 R36, [R1+0x240] ;  /* 0x0002400001247983 */ /* 0x001ee80000300a00 */
[----:B------:R-:W4:Y:S04]  /*10010*/  LDL R217, [R1+0x204] ;  /* 0x0002040001d97983 */ /* 0x000f280000100800 */
[----:B------:R-:W3:Y:S04]  /*10020*/  LDL R216, [R1+0x200] ;  /* 0x0002000001d87983 */ /* 0x000ee80000100800 */
[----:B------:R-:W3:Y:S01]  /*10030*/  LDL.LU R39, [R1+0x238] ;  /* 0x0002380001277983 */ /* 0x000ee20000300800 */
        /* <DEDUP_REMOVED lines=26> */
[----:B----4-:R-:W-:-:S04]  /*101e0*/  @!P2 IADD3 R12, P1, P3, R233, R2, R217 ;  /* 0x00000002e90ca210 */ /* 0x010fc80007b3e0d9 */
[----:B---3--:R-:W-:Y:S02]  /*101f0*/  @!P2 IADD3.X R13, R23, R3, R216, P1, P3 ;  /* 0x00000003170da210 */ /* 0x008fe40000fe64d8 */
[----:B--2---:R-:W-:-:S05]  /*10200*/  @!P2 PRMT R14, R16, 0x8880, RZ ;  /* 0x00008880100ea816 */ /* 0x004fca00000000ff */
[----:B------:R-:W-:-:S04]  /*10210*/  @!P2 IMAD R4, R14, R19, RZ ;  /* 0x000000130e04a224 */ /* 0x000fc800078e02ff */
[----:B0-----:R-:W-:-:S05]  /*10220*/  @!P2 IMAD R5, R26, R17, R4 ;  /* 0x000000111a05a224 */ /* 0x001fca00078e0204 */
        /* <DEDUP_REMOVED lines=14> */
[----:B------:R0:W-:Y:S04]  /*10310*/  @!P1 STG.E.U8 desc[UR44][R6.64+0xc8], R5 ;  /* 0x0000c80506009986 */ /* 0x0001e8000c10112c */
[----:B------:R-:W3:Y:S01]  /*10320*/  @!P0 LDG.E.U8 R16, desc[UR44][R8.64+0xc9] ;  /* 0x0000c92c08108981 */ /* 0x000ee2000c1e1100 */
[----:B------:R-:W-:Y:S02]  /*10330*/  ISETP.LT.OR P1, PT, R0, 0xc9, !P6 ;  /* 0x000000c90000780c */ /* 0x000fe40007721670 */
[----:B---3--:R-:W-:-:S05]  /*10340*/  @!P0 PRMT R12, R16, 0x8880, RZ ;  /* 0x00008880100c8816 */ /* 0x008fca00000000ff */
[----:B------:R-:W-:-:S04]  /*10350*/  @!P0 IMAD R4, R12, R19, RZ ;  /* 0x000000130c048224 */ /* 0x000fc800078e02ff */
[----:B------:R-:W-:-:S05]  /*10360*/  @!P0 IMAD R29, R29, R17, R4 ;  /* 0x000000111d1d8224 */ /* 0x000fca00078e0204 */
[----:B------:R-:W-:Y:S04]  /*10370*/  @!P0 STG.E.U8 desc[UR44][R6.64+0xc9], R29 ;  /* 0x0000c91d06008986 */ /* 0x000fe8000c10112c */
[----:B------:R-:W2:Y:S01]  /*10380*/  @!P1 LDG.E.U8 R16, desc[UR44][R10.64+0xc8] ;  /* 0x0000c82c0a109981 */ /* 0x000ea2000c1e1100 */
[----:B------:R-:W-:Y:S02]  /*10390*/  ISETP.LT.OR P0, PT, R0, 0xca, !P6 ;  /* 0x000000ca0000780c */ /* 0x000fe40007701670 */
[----:B------:R-:W-:-:S04]  /*103a0*/  @!P1 IADD3 R12, P2, P3, R233, R2, R217 ;  /* 0x00000002e90c9210 */ /* 0x000fc80007b5e0d9 */
[----:B------:R-:W-:Y:S02]  /*103b0*/  @!P1 IADD3.X R13, R23, R3, R216, P2, P3 ;  /* 0x00000003170d9210 */ /* 0x000fe400017e64d8 */
        /* <DEDUP_REMOVED lines=45> */
[----:B------:R0:W-:Y:S04]  /*10690*/  @!P1 STG.E.U8 desc[UR44][R6.64+0xd8], R5 ;  /* 0x0000d80506009986 */ /* 0x0001e8000c10112c */
[----:B------:R-:W2:Y:S01]  /*106a0*/  @!P4 LDG.E.U8 R16, desc[UR44][R8.64+0xd9] ;  /* 0x0000d92c0810c981 */ /* 0x000ea2000c1e1100 */
[----:B------:R-:W-:Y:S02]  /*106b0*/  ISETP.LT.OR P1, PT, R0, 0xd9, !P6 ;  /* 0x000000d90000780c */ /* 0x000fe40007721670 */
[----:B--2---:R-:W-:-:S05]  /*106c0*/  @!P4 PRMT R12, R16, 0x8880, RZ ;  /* 0x00008880100cc816 */ /* 0x004fca00000000ff */
[----:B------:R-:W-:-:S04]  /*106d0*/  @!P4 IMAD R4, R12, R19, RZ ;  /* 0x000000130c04c224 */ /* 0x000fc800078e02ff */
[----:B------:R-:W-:-:S05]  /*106e0*/  @!P4 IMAD R37, R37, R17, R4 ;  /* 0x000000112525c224 */ /* 0x000fca00078e0204 */
[----:B------:R2:W-:Y:S04]  /*106f0*/  @!P4 STG.E.U8 desc[UR44][R6.64+0xd9], R37 ;  /* 0x0000d9250600c986 */ /* 0x0005e8000c10112c */
[----:B------:R-:W3:Y:S01]  /*10700*/  @!P1 LDG.E.U8 R16, desc[UR44][R10.64+0xd8] ;  /* 0x0000d82c0a109981 */ /* 0x000ee2000c1e1100 */
[----:B------:R-:W-:Y:S02]  /*10710*/  ISETP.LT.OR P0, PT, R0, 0xda, !P6 ;  /* 0x000000da0000780c */ /* 0x000fe40007701670 */
[----:B------:R-:W-:-:S04]  /*10720*/  @!P1 IADD3 R8, P2, P3, R233, R2, R217 ;  /* 0x00000002e9089210 */ /* 0x000fc80007b5e0d9 */
[----:B------:R-:W-:Y:S02]  /*10730*/  @!P1 IADD3.X R9, R23, R3, R216, P2, P3 ;  /* 0x0000000317099210 */ /* 0x000fe400017e64d8 */
[----:B---3--:R-:W-:-:S05]  /*10740*/  @!P1 PRMT R12, R16, 0x8880, RZ ;  /* 0x00008880100c9816 */ /* 0x008fca00000000ff */
[----:B------:R-:W-:-:S04]  /*10750*/  @!P1 IMAD R4, R12, R19, RZ ;  /* 0x000000130c049224 */ /* 0x000fc800078e02ff */
[----:B0-----:R-:W-:-:S05]  /*10760*/  @!P1 IMAD R5, R38, R17, R4 ;  /* 0x0000001126059224 */ /* 0x001fca00078e0204 */
[----:B------:R2:W-:Y:S04]  /*10770*/  @!P1 STG.E.U8 desc[UR44][R8.64+0xd8], R5 ;  /* 0x0000d80508009986 */ /* 0x0005e8000c10112c */
[----:B------:R-:W3:Y:S02]  /*10780*/  @!P0 LDG.E.U8 R16, desc[UR44][R10.64+0xd9] ;  /* 0x0000d92c0a108981 */ /* 0x000ee4000c1e1100 */
[----:B---3--:R-:W-:-:S05]  /*10790*/  @!P0 PRMT R0, R16, 0x8880, RZ ;  /* 0x0000888010008816 */ /* 0x008fca00000000ff */
[----:B------:R-:W-:-:S04]  /*107a0*/  @!P0 IMAD R4, R0, R19, RZ ;  /* 0x0000001300048224 */ /* 0x000fc800078e02ff */
[----:B------:R-:W-:Y:S01]  /*107b0*/  IMAD R39, R39, R17, R4 ;  /* 0x0000001127277224 */ /* 0x000fe200078e0204 */
[----:B--2---:R-:W-:Y:S06]  /*107c0*/  @P0 BRA `(.L_x_81) ;  /* 0x0000007400a80947 */ /* 0x004fec0003800000 */
[----:B------:R-:W-:-:S04]  /*107d0*/  IADD3 R2, P0, P1, R233, R2, R217 ;  /* 0x00000002e9027210 */ /* 0x000fc8000791e0d9 */
[----:B------:R-:W-:-:S05]  /*107e0*/  IADD3.X R3, R23, R3, R216, P0, P1 ;  /* 0x0000000317037210 */ /* 0x000fca00007e24d8 */
[----:B------:R0:W-:Y:S01]  /*107f0*/  STG.E.U8 desc[UR44][R2.64+0xd9], R39 ;  /* 0x0000d92702007986 */ /* 0x0001e2000c10112c */
[----:B------:R-:W-:Y:S05]  /*10800*/  BRA `(.L_x_81) ;  /* 0x0000007400987947 */ /* 0x000fea0003800000 */
.L_x_36:
[----:B------:R-:W2:Y:S01]  /*10810*/  LDL.LU R4, [R1+0x1c0] ;  /* 0x0001c00001047983 */ /* 0x000ea20000300800 */
[----:B------:R-:W-:-:S03]  /*10820*/  ULDC.64 UR4, c[0x0][0x5c0] ;  /* 0x0001700000047ab9 */ /* 0x000fc60000000a00 */
[----:B------:R-:W3:Y:S04]  /*10830*/  LDL.LU R5, [R1+0x1c4] ;  /* 0x0001c40001057983 */ /* 0x000ee80000300800 */
[----:B------:R-:W4:Y:S04]  /*10840*/  LDL.LU R6, [R1+0x1c8] ;  /* 0x0001c80001067983 */ /* 0x000f280000300800 */
        /* <DEDUP_REMOVED lines=12> */
[----:B------:R0:W-:Y:S04]  /*10910*/  STL.64 [R1+0x430], R138 ;  /* 0x0004308a01007387 */ /* 0x0001e80000100a00 */
[----:B0-----:R-:W4:Y:S04]  /*10920*/  LDL.LU R139, [R1+0x1cc] ;  /* 0x0001cc00018b7983 */ /* 0x001f280000300800 */
[----:B------:R0:W-:Y:S04]  /*10930*/  STL.64 [R1+0x428], R140 ;  /* 0x0004288c01007387 */ /* 0x0001e80000100a00 */
[----:B0-----:R-:W4:Y:S04]  /*10940*/  LDL.LU R140, [R1+0x1f8] ;  /* 0x0001f800018c7983 */ /* 0x001f280000300800 */
[----:B------:R-:W4:Y:S04]  /*10950*/  LDL.LU R141, [R1+0x188] ;  /* 0x00018800018d7983 */ /* 0x000f280000300800 */
[----:B------:R0:W-:Y:S04]  /*10960*/  STL.64 [R1+0x420], R142 ;  /* 0x0004208e01007387 */ /* 0x0001e80000100a00 */
[----:B0-----:R-:W4:Y:S04]  /*10970*/  LDL.LU R143, [R1+0x1e0] ;  /* 0x0001e000018f7983 */ /* 0x001f280000300800 */
[----:B------:R-:W-:Y:S04]  /*10980*/  STL.64 [R1+0x418], R144 ;  /* 0x0004189001007387 */ /* 0x000fe80000100a00 */
[----:B------:R-:W-:Y:S04]  /*10990*/  STL.64 [R1+0x410], R146 ;  /* 0x0004109201007387 */ /* 0x000fe80000100a00 */
[----:B------:R-:W-:Y:S04]  /*109a0*/  STL.64 [R1+0x408], R148 ;  /* 0x0004089401007387 */ /* 0x000fe80000100a00 */
[----:B------:R0:W-:Y:S04]  /*109b0*/  STL [R1+0x400], R151 ;  /* 0x0004009701007387 */ /* 0x0001e80000100800 */
[----:B0-----:R-:W2:Y:S01]  /*109c0*/  LDL.LU R151, [R1+0x20c] ;  /* 0x00020c0001977983 */ /* 0x001ea20000300800 */
[----:B------:R-:W-:-:S03]  /*109d0*/  IADD3 R2, P1, R2, UR4, RZ ;  /* 0x0000000402027c10 */ /* 0x000fc6000ff3e0ff */
[----:B------:R-:W-:Y:S01]  /*109e0*/  STL.64 [R1+0x3f8], R120 ;  /* 0x0003f87801007387 */ /* 0x000fe20000100a00 */
[----:B------:R-:W-:-:S03]  /*109f0*/  IADD3.X R3, R14, UR5, RZ, P1, !PT ;  /* 0x000000050e037c10 */ /* 0x000fc60008ffe4ff */
        /* <DEDUP_REMOVED lines=55> */
[----:B------:R0:W-:Y:S04]  /*10d70*/  STL [R1+0x23c], R19 ;  /* 0x00023c1301007387 */ /* 0x0001e80000100800 */
[----:B0-----:R-:W4:Y:S04]  /*10d80*/  LDL R19, [R1+0x204] ;  /* 0x0002040001137983 */ /* 0x001f280000100800 */
[----:B------:R0:W-:Y:S04]  /*10d90*/  STL [R1+0x238], R16 ;  /* 0x0002381001007387 */ /* 0x0001e80000100800 */
[----:B0-----:R-:W4:Y:S01]  /*10da0*/  LDL R16, [R1+0x200] ;  /* 0x0002000001107983 */ /* 0x001f220000100800 */
[----:B------:R-:W-:-:S03]  /*10db0*/  LOP3.LUT R232, R232, 0xffdfffff, RZ, 0xc0, !PT ;  /* 0xffdfffffe8e87812 */ /* 0x000fc600078ec0ff */
[----:B------:R-:W4:Y:S04]  /*10dc0*/  LDL.LU R125, [R1+0x18c] ;  /* 0x00018c00017d7983 */ /* 0x000f280000300800 */
[----:B------:R-:W4:Y:S04]  /*10dd0*/  LDL.LU R122, [R1+0x190] ;  /* 0x00019000017a7983 */ /* 0x000f280000300800 */
[----:B------:R-:W4:Y:S04]  /*10de0*/  LDL.LU R123, [R1+0x194] ;  /* 0x00019400017b7983 */ /* 0x000f280000300800 */
[----:B------:R-:W4:Y:S04]  /*10df0*/  LDL.LU R120, [R1+0x198] ;  /* 0x0001980001787983 */ /* 0x000f280000300800 */
[----:B------:R-:W4:Y:S04]  /*10e00*/  LDL.LU R121, [R1+0x19c] ;  /* 0x00019c0001797983 */ /* 0x000f280000300800 */
[----:B------:R-:W4:Y:S04]  /*10e10*/  LDL.LU R144, [R1+0x1a0] ;  /* 0x0001a00001907983 */ /* 0x000f280000300800 */
[----:B------:R-:W4:Y:S04]  /*10e20*/  LDL.LU R145, [R1+0x1a4] ;  /* 0x0001a40001917983 */ /* 0x000f280000300800 */
[----:B------:R-:W4:Y:S01]  /*10e30*/  LDL.LU R142, [R1+0x1a8] ;  /* 0x0001a800018e7983 */ /* 0x000f220000300800 */
[----:B--2---:R-:W-:-:S02]  /*10e40*/  ISETP.GE.AND P6, PT, R151, 0x1, PT ;  /* 0x000000019700780c */ /* 0x004fc40003fc6270 */
[----:B------:R-:W-:Y:S02]  /*10e50*/  ISETP.GE.AND P1, PT, R151, 0x9, PT ;  /* 0x000000099700780c */ /* 0x000fe40003f26270 */
[C---:B------:R-:W-:Y:S02]  /*10e60*/  ISETP.LT.OR P0, PT, R0.reuse, 0x1, !P6 ;  /* 0x000000010000780c */ /* 0x040fe40007701670 */
[----:B------:R-:W-:-:S11]  /*10e70*/  ISETP.LT.OR P2, PT, R0, 0x2, !P1 ;  /* 0x000000020000780c */ /* 0x000fd60004f41670 */
[----:B------:R-:W-:-:S05]  /*10e80*/  @!P0 IMAD R4, R4, R17, RZ ;  /* 0x0000001104048224 */ /* 0x000fca00078e02ff */
[----:B------:R3:W-:Y:S01]  /*10e90*/  @!P0 STG.E.U8 desc[UR44][R2.64], R4 ;  /* 0x0000000402008986 */ /* 0x0007e2000c10112c */
[----:B------:R-:W-:-:S13]  /*10ea0*/  ISETP.LT.OR P0, PT, R0, 0x2, !P6 ;  /* 0x000000020000780c */ /* 0x000fda0007701670 */
[----:B---3--:R-:W-:-:S05]  /*10eb0*/  @!P0 IMAD R4, R5, R17, RZ ;  /* 0x0000001105048224 */ /* 0x008fca00078e02ff */
[----:B------:R0:W-:Y:S01]  /*10ec0*/  @!P0 STG.E.U8 desc[UR44][R2.64+0x1], R4 ;  /* 0x0000010402008986 */ /* 0x0001e2000c10112c */
[----:B------:R-:W-:-:S13]  /*10ed0*/  ISETP.LT.OR P0, PT, R0, 0x1, !P1 ;  /* 0x000000010000780c */ /* 0x000fda0004f01670 */
[----:B0-----:R-:W-:Y:S01]  /*10ee0*/  @!P0 IADD3 R4, P3, R2, R233, RZ ;  /* 0x000000e902048210 */ /* 0x001fe20007f7e0ff */
[----:B----4-:R-:W-:-:S04]  /*10ef0*/  @!P0 IMAD R6, R6, R17, RZ ;  /* 0x0000001106068224 */ /* 0x010fc800078e02ff */
[----:B------:R-:W-:-:S05]  /*10f00*/  @!P0 IMAD.X R5, R3, 0x1, R23, P3 ;  /* 0x0000000103058824 */ /* 0x000fca00018e0617 */
[----:B------:R0:W-:Y:S01]  /*10f10*/  @!P0 STG.E.U8 desc[UR44][R4.64], R6 ;  /* 0x0000000604008986 */ /* 0x0001e2000c10112c */
[----:B------:R-:W-:Y:S02]  /*10f20*/  ISETP.LT.OR P0, PT, R0, 0x9, !P6 ;  /* 0x000000090000780c */ /* 0x000fe40007701670 */
[----:B0-----:R-:W-:Y:S01]  /*10f30*/  @!P2 IADD3 R4, P3, R2, R233, RZ ;  /* 0x000000e90204a210 */ /* 0x001fe20007f7e0ff */
[----:B------:R-:W-:-:S04]  /*10f40*/  @!P2 IMAD R6, R139, R17, RZ ;  /* 0x000000118b06a224 */ /* 0x000fc800078e02ff */
[----:B------:R-:W-:Y:S01]  /*10f50*/  @!P2 IMAD.X R5, R3, 0x1, R23, P3 ;  /* 0x000000010305a824 */ /* 0x000fe200018e0617 */
[----:B------:R-:W-:-:S04]  /*10f60*/  ISETP.GE.AND P3, PT, R151, 0x89, PT ;  /* 0x000000899700780c */ /* 0x000fc80003f66270 */
[----:B------:R0:W-:Y:S01]  /*10f70*/  @!P2 STG.E.U8 desc[UR44][R4.64+0x1], R6 ;  /* 0x000001060400a986 */ /* 0x0001e2000c10112c */
[C---:B------:R-:W-:Y:S02]  /*10f80*/  ISETP.LT.OR P2, PT, R0.reuse, 0xa, !P6 ;  /* 0x0000000a0000780c */ /* 0x040fe40007741670 */
[----:B------:R-:W-:Y:S01]  /*10f90*/  ISETP.LT.OR P4, PT, R0, 0x1, !P3 ;  /* 0x000000010000780c */ /* 0x000fe20005f81670 */
[----:B0-----:R-:W-:-:S12]  /*10fa0*/  @!P0 IMAD R4, R235, R17, RZ ;  /* 0x00000011eb048224 */ /* 0x001fd800078e02ff */
[----:B------:R-:W-:Y:S01]  /*10fb0*/  @P4 LOP3.LUT R232, R232, 0x200000, RZ, 0xfc, !PT ;  /* 0x00200000e8e84812 */ /* 0x000fe200078efcff */
[----:B------:R0:W-:Y:S01]  /*10fc0*/  @!P0 STG.E.U8 desc[UR44][R2.64+0x8], R4 ;  /* 0x0000080402008986 */ /* 0x0001e2000c10112c */
[----:B------:R-:W-:Y:S01]  /*10fd0*/  ISETP.LT.OR P0, PT, R0, 0x2, !P3 ;  /* 0x000000020000780c */ /* 0x000fe20005f01670 */
[----:B0-----:R-:W-:-:S05]  /*10fe0*/  @!P2 IMAD R4, R234, R17, RZ ;  /* 0x00000011ea04a224 */ /* 0x001fca00078e02ff */
[----:B------:R0:W-:Y:S01]  /*10ff0*/  @!P2 STG.E.U8 desc[UR44][R2.64+0x9], R4 ;  /* 0x000009040200a986 */ /* 0x0001e2000c10112c */
[----:B------:R-:W-:-:S04]  /*11000*/  @!P4 IADD3 R234, P2, P5, R233, R2, R236 ;  /* 0x00000002e9eac210 */ /* 0x000fc80007d5e0ec */
[----:B------:R-:W-:Y:S02]  /*11010*/  @!P4 IADD3.X R235, R23, R3, R237, P2, P5 ;  /* 0x0000000317ebc210 */ /* 0x000fe400017ea4ed */
[----:B------:R-:W-:Y:S02]  /*11020*/  @!P0 IADD3 R138, P2, P5, R236, 0x1, R2 ;  /* 0x00000001ec8a8810 */ /* 0x000fe40007d5e002 */
[C---:B------:R-:W-:Y:S02]  /*11030*/  ISETP.LT.OR P4, PT, R0.reuse, 0xa, !P3 ;  /* 0x0000000a0000780c */ /* 0x040fe40005f81670 */
[----:B------:R-:W-:Y:S02]  /*11040*/  @!P0 IADD3.X R139, R237, RZ, R3, P2, P5 ;  /* 0x000000ffed8b8210 */ /* 0x000fe400017ea403 */
[----:B------:R-:W-:-:S13]  /*11050*/  ISETP.LT.OR P5, PT, R0, 0x9, !P1 ;  /* 0x000000090000780c */ /* 0x000fda0004fa1670 */
[----:B0-----:R-:W-:Y:S01]  /*11060*/  @!P5 IADD3 R4, P2, R2, R233, RZ ;  /* 0x000000e90204d210 */ /* 0x001fe20007f5e0ff */
[----:B------:R-:W-:-:S04]  /*11070*/  @!P5 IMAD R6, R21, R17, RZ ;  /* 0x000000111506d224 */ /* 0x000fc800078e02ff */
[----:B------:R-:W-:Y:S01]  /*11080*/  @!P5 IMAD.X R5, R3, 0x1, R23, P2 ;  /* 0x000000010305d824 */ /* 0x000fe200010e0617 */
[----:B------:R-:W-:-:S04]  /*11090*/  ISETP.LT.OR P2, PT, R0, 0xa, !P1 ;  /* 0x0000000a0000780c */ /* 0x000fc80004f41670 */
[----:B------:R0:W-:Y:S09]  /*110a0*/  @!P5 STG.E.U8 desc[UR44][R4.64+0x8], R6 ;  /* 0x000008060400d986 */ /* 0x0001f2000c10112c */
[----:B0-----:R-:W-:Y:S01]  /*110b0*/  @!P2 IADD3 R4, P5, R2, R233, RZ ;  /* 0x000000e90204a210 */ /* 0x001fe20007fbe0ff */
[----:B------:R-:W-:-:S04]  /*110c0*/  @!P2 IMAD R6, R20, R17, RZ ;  /* 0x000000111406a224 */ /* 0x000fc800078e02ff */
[----:B------:R-:W-:-:S05]  /*110d0*/  @!P2 IMAD.X R5, R3, 0x1, R23, P5 ;  /* 0x000000010305a824 */ /* 0x000fca00028e0617 */
[----:B------:R0:W-:Y:S01]  /*110e0*/  @!P2 STG.E.U8 desc[UR44][R4.64+0x9], R6 ;  /* 0x000009060400a986 */ /* 0x0001e2000c10112c */
[----:B------:R-:W-:-:S04]  /*110f0*/  @!P4 IADD3 R20, P2, P5, R233, R2, R236 ;  /* 0x00000002e914c210 */ /* 0x000fc80007d5e0ec */
[----:B------:R-:W-:Y:S02]  /*11100*/  @!P4 IADD3.X R21, R23, R3, R237, P2, P5 ;  /* 0x000000031715c210 */ /* 0x000fe400017ea4ed */
[C---:B------:R-:W-:Y:S02]  /*11110*/  ISETP.LT.OR P2, PT, R0.reuse, 0x11, !P6 ;  /* 0x000000110000780c */ /* 0x040fe40007741670 */
[----:B------:R-:W-:-:S11]  /*11120*/  ISETP.LT.OR P4, PT, R0, 0x11, !P3 ;  /* 0x000000110000780c */ /* 0x000fd60005f81670 */
[----:B0-----:R-:W-:Y:S02]  /*11130*/  @!P2 IMAD R4, R143, R17, RZ ;  /* 0x000000118f04a224 */ /* 0x001fe400078e02ff */
[----:B------:R-:W2:Y:S04]  /*11140*/  LDL.LU R143, [R1+0x1ac] ;  /* 0x0001ac00018f7983 */ /* 0x000ea80000300800 */
[----:B------:R0:W-:Y:S01]  /*11150*/  @!P2 STG.E.U8 desc[UR44][R2.64+0x10], R4 ;  /* 0x000010040200a986 */ /* 0x0001e2000c10112c */
[----:B------:R-:W-:-:S13]  /*11160*/  ISETP.LT.OR P2, PT, R0, 0x12, !P6 ;  /* 0x000000120000780c */ /* 0x000fda0007741670 */
[----:B0-----:R-:W-:-:S05]  /*11170*/  @!P2 IMAD R4, R15, R17, RZ ;  /* 0x000000110f04a224 */ /* 0x001fca00078e02ff */
[----:B------:R0:W-:Y:S01]  /*11180*/  @!P2 STG.E.U8 desc[UR44][R2.64+0x11], R4 ;  /* 0x000011040200a986 */ /* 0x0001e2000c10112c */
[----:B------:R-:W-:-:S04]  /*11190*/  @!P4 IADD3 R14, P2, P5, R233, R2, R236 ;  /* 0x00000002e90ec210 */ /* 0x000fc80007d5e0ec */
[----:B------:R-:W-:Y:S02]  /*111a0*/  @!P4 IADD3.X R15, R23, R3, R237, P2, P5 ;  /* 0x00000003170fc210 */ /* 0x000fe400017ea4ed */
[C---:B------:R-:W-:Y:S02]  /*111b0*/  ISETP.LT.OR P2, PT, R0.reuse, 0x11, !P1 ;  /* 0x000000110000780c */ /* 0x040fe40004f41670 */
[----:B------:R-:W-:-:S11]  /*111c0*/  ISETP.LT.OR P4, PT, R0, 0x12, !P3 ;  /* 0x000000120000780c */ /* 0x000fd60005f81670 */
[----:B0-----:R-:W-:Y:S01]  /*111d0*/  @!P2 IADD3 R4, P5, R2, R233, RZ ;  /* 0x000000e90204a210 */ /* 0x001fe20007fbe0ff */
[----:B------:R-:W-:-:S04]  /*111e0*/  @!P2 IMAD R6, R13, R17, RZ ;  /* 0x000000110d06a224 */ /* 0x000fc800078e02ff */
[----:B------:R-:W-:-:S05]  /*111f0*/  @!P2 IMAD.X R5, R3, 0x1, R23, P5 ;  /* 0x000000010305a824 */ /* 0x000fca00028e0617 */
[----:B------:R0:W-:Y:S01]  /*11200*/  @!P2 STG.E.U8 desc[UR44][R4.64+0x10], R6 ;  /* 0x000010060400a986 */ /* 0x0001e2000c10112c */
[----:B------:R-:W-:-:S13]  /*11210*/  ISETP.LT.OR P2, PT, R0, 0x12, !P1 ;  /* 0x000000120000780c */ /* 0x000fda0004f41670 */
[----:B0-----:R-:W-:Y:S01]  /*11220*/  @!P2 IADD3 R4, P5, R2, R233, RZ ;  /* 0x000000e90204a210 */ /* 0x001fe20007fbe0ff */
[----:B------:R-:W-:-:S04]  /*11230*/  @!P2 IMAD R6, R12, R17, RZ ;  /* 0x000000110c06a224 */ /* 0x000fc800078e02ff */
[----:B------:R-:W-:-:S05]  /*11240*/  @!P2 IMAD.X R5, R3, 0x1, R23, P5 ;  /* 0x000000010305a824 */ /* 0x000fca00028e0617 */
[----:B------:R0:W-:Y:S01]  /*11250*/  @!P2 STG.E.U8 desc[UR44][R4.64+0x11], R6 ;  /* 0x000011060400a986 */ /* 0x0001e2000c10112c */
[----:B------:R-:W-:-:S04]  /*11260*/  @!P4 IADD3 R12, P2, P5, R233, R2, R236 ;  /* 0x00000002e90cc210 */ /* 0x000fc80007d5e0ec */
[----:B------:R-:W-:Y:S02]  /*11270*/  @!P4 IADD3.X R13, R23, R3, R237, P2, P5 ;  /* 0x00000003170dc210 */ /* 0x000fe400017ea4ed */
[----:B------:R-:W-:Y:S02]  /*11280*/  ISETP.LT.OR P2, PT, R0, 0x19, !P6 ;  /* 0x000000190000780c */ /* 0x000fe40007741670 */
[C---:B------:R-:W-:Y:S02]  /*11290*/  LOP3.LUT P4, RZ, R232.reuse, 0x200000, RZ, 0xc0, !PT ;  /* 0x00200000e8ff7812 */ /* 0x040fe4000788c0ff */
[----:B------:R-:W-:-:S04]  /*112a0*/  LOP3.LUT R232, R232, 0xfff7ffff, RZ, 0xc0, !PT ;  /* 0xfff7ffffe8e87812 */ /* 0x000fc800078ec0ff */
[----:B------:R-:W-:-:S05]  /*112b0*/  @P1 LOP3.LUT R232, R232, 0x80000, RZ, 0xfc, !PT ;  /* 0x00080000e8e81812 */ /* 0x000fca00078efcff */
[----:B0-----:R-:W-:-:S05]  /*112c0*/  @!P2 IMAD R4, R11, R17, RZ ;  /* 0x000000110b04a224 */ /* 0x001fca00078e02ff */
[----:B------:R0:W-:Y:S01]  /*112d0*/  @!P2 STG.E.U8 desc[UR44][R2.64+0x18], R4 ;  /* 0x000018040200a986 */ /* 0x0001e2000c10112c */
[C---:B------:R-:W-:Y:S02]  /*112e0*/  ISETP.LT.OR P2, PT, R0.reuse, 0x1a, !P6 ;  /* 0x0000001a0000780c */ /* 0x040fe40007741670 */
[----:B------:R-:W-:-:S11]  /*112f0*/  ISETP.LT.OR P6, PT, R0, 0x19, !P3 ;  /* 0x000000190000780c */ /* 0x000fd60005fc1670 */
[----:B0-----:R-:W-:-:S05]  /*11300*/  @!P2 IMAD R4, R10, R17, RZ ;  /* 0x000000110a04a224 */ /* 0x001fca00078e02ff */
[----:B------:R0:W-:Y:S01]  /*11310*/  @!P2 STG.E.U8 desc[UR44][R2.64+0x19], R4 ;  /* 0x000019040200a986 */ /* 0x0001e2000c10112c */
[----:B------:R-:W-:-:S04]  /*11320*/  @!P6 IADD3 R10, P2, P5, R233, R2, R236 ;  /* 0x00000002e90ae210 */ /* 0x000fc80007d5e0ec */
[----:B------:R-:W-:Y:S02]  /*11330*/  @!P6 IADD3.X R11, R23, R3, R237, P2, P5 ;  /* 0x00000003170be210 */ /* 0x000fe400017ea4ed */
[----:B------:R-:W-:-:S13]  /*11340*/  ISETP.LT.OR P2, PT, R0, 0x19, !P1 ;  /* 0x000000190000780c */ /* 0x000fda0004f41670 */
[----:B0-----:R-:W-:Y:S01]  /*11350*/  @!P2 IADD3 R4, P5, R2, R233, RZ ;  /* 0x000000e90204a210 */ /* 0x001fe20007fbe0ff */
[----:B------:R-:W-:Y:S02]  /*11360*/  @!P2 IMAD R6, R140, R17, RZ ;  /* 0x000000118c06a224 */ /* 0x000fe400078e02ff */
[----:B------:R-:W3:Y:S02]  /*11370*/  LDL.LU R140, [R1+0x1b0] ;  /* 0x0001b000018c7983 */ /* 0x000ee40000300800 */
[----:B------:R-:W-:-:S05]  /*11380*/  @!P2 IMAD.X R5, R3, 0x1, R23, P5 ;  /* 0x000000010305a824 */ /* 0x000fca00028e0617 */
[----:B------:R0:W-:Y:S01]  /*11390*/  @!P2 STG.E.U8 desc[UR44][R4.64+0x18], R6 ;  /* 0x000018060400a986 */ /* 0x0001e2000c10112c */
[----:B------:R-:W-:-:S13]  /*113a0*/  ISETP.LT.OR P2, PT, R0, 0x1a, !P1 ;  /* 0x0000001a0000780c */ /* 0x000fda0004f41670 */
[----:B0-----:R-:W-:Y:S01]  /*113b0*/  @!P2 IADD3 R4, P5, R2, R233, RZ ;  /* 0x000000e90204a210 */ /* 0x001fe20007fbe0ff */
[----:B------:R-:W-:-:S04]  /*113c0*/  @!P2 IMAD R6, R7, R17, RZ ;  /* 0x000000110706a224 */ /* 0x000fc800078e02ff */
[----:B------:R-:W-:-:S05]  /*113d0*/  @!P2 IMAD.X R5, R3, 0x1, R23, P5 ;  /* 0x000000010305a824 */ /* 0x000fca00028e0617 */
[----:B------:R0:W-:Y:S02]  /*113e0*/  @!P2 STG.E.U8 desc[UR44][R4.64+0x19], R6 ;  /* 0x000019060400a986 */ /* 0x0001e4000c10112c */
[----:B0-----:R-:W-:-:S05]  /*113f0*/  IADD3 R6, P2, R2, R236, RZ ;  /* 0x000000ec02067210 */ /* 0x001fca0007f5e0ff */
[----:B------:R-:W-:Y:S01]  /*11400*/  IMAD.X R7, R3, 0x1, R237, P2 ;  /* 0x0000000103077824 */ /* 0x000fe200010e06ed */
[----:B------:R-:W-:-:S04]  /*11410*/  ISETP.GE.AND P2, PT, R151, 0x81, PT ;  /* 0x000000819700780c */ /* 0x000fc80003f46270 */
[----:B------:R-:W-:-:S13]  /*11420*/  ISETP.LT.OR P5, PT, R0, 0x1, !P2 ;  /* 0x000000010000780c */ /* 0x000fda00057a1670 */
[----:B------:R-:W-:-:S05]  /*11430*/  @!P5 IMAD R4, R9, R17, RZ ;  /* 0x000000110904d224 */ /* 0x000fca00078e02ff */
[----:B------:R0:W-:Y:S01]  /*11440*/  @!P5 STG.E.U8 desc[UR44][R6.64], R4 ;  /* 0x000000040600d986 */ /* 0x0001e2000c10112c */
[C---:B------:R-:W-:Y:S02]  /*11450*/  ISETP.LT.OR P5, PT, R0.reuse, 0x2, !P2 ;  /* 0x000000020000780c */ /* 0x040fe400057a1670 */
[----:B------:R-:W-:-:S11]  /*11460*/  ISETP.LT.OR P1, PT, R0, 0x1a, !P3 ;  /* 0x0000001a0000780c */ /* 0x000fd60005f21670 */
[----:B0-----:R-:W-:-:S05]  /*11470*/  @!P5 IMAD R4, R8, R17, RZ ;  /* 0x000000110804d224 */ /* 0x001fca00078e02ff */
[----:B------:R0:W-:Y:S01]  /*11480*/  @!P5 STG.E.U8 desc[UR44][R6.64+0x1], R4 ;  /* 0x000001040600d986 */ /* 0x0001e2000c10112c */
[----:B------:R-:W-:Y:S01]  /*11490*/  @!P1 IADD3 R8, P5, P6, R233, R2, R236 ;  /* 0x00000002e9089210 */ /* 0x000fe20007ebe0ec */
[----:B0-----:R-:W-:Y:S02]  /*114a0*/  @!P4 IMAD R4, R141, R17, RZ ;  /* 0x000000118d04c224 */ /* 0x001fe400078e02ff */
[----:B------:R-:W4:Y:S04]  /*114b0*/  LDL.LU R141, [R1+0x1b4] ;  /* 0x0001b400018d7983 */ /* 0x000f280000300800 */
[----:B------:R0:W-:Y:S01]  /*114c0*/  @!P4 STG.E.U8 desc[UR44][R234.64], R4 ;  /* 0x00000004ea00c986 */ /* 0x0001e2000c10112c */
[----:B------:R-:W-:Y:S02]  /*114d0*/  ISETP.GE.AND P4, PT, R151, 0x109, PT ;  /* 0x000001099700780c */ /* 0x000fe40003f86270 */
[----:B------:R-:W-:-:S02]  /*114e0*/  @!P1 IADD3.X R9, R23, R3, R237, P5, P6 ;  /* 0x0000000317099210 */ /* 0x000fc40002fec4ed */
[----:B------:R-:W-:-:S13]  /*114f0*/  ISETP.LT.OR P1, PT, R0, 0xa, !P4 ;  /* 0x0000000a0000780c */ /* 0x000fda0006721670 */
[----:B------:R-:W-:-:S04]  /*11500*/  @!P1 IADD3 R32, P5, P6, R233, R2, R19 ;  /* 0x00000002e9209210 */ /* 0x000fc80007ebe013 */
[----:B------:R-:W-:Y:S02]  /*11510*/  @!P1 IADD3.X R33, R23, R3, R16, P5, P6 ;  /* 0x0000000317219210 */ /* 0x000fe40002fec410 */
[----:B------:R-:W-:Y:S02]  /*11520*/  ISETP.LT.OR P1, PT, R0, 0x11, !P4 ;  /* 0x000000110000780c */ /* 0x000fe40006721670 */
[----:B0-----:R-:W-:Y:S01]  /*11530*/  @!P0 IADD3 R4, P5, R138, R233, RZ ;  /* 0x000000e98a048210 */ /* 0x001fe20007fbe0ff */
[----:B------:R-:W-:Y:S01]  /*11540*/  @!P0 IMAD R234, R125, R17, RZ ;  /* 0x000000117dea8224 */ /* 0x000fe200078e02ff */
[----:B------:R-:W4:Y:S03]  /*11550*/  LDL.LU R138, [R1+0x1b8] ;  /* 0x0001b800018a7983 */ /* 0x000f260000300800 */
[----:B------:R-:W-:Y:S01]  /*11560*/  @!P0 IMAD.X R5, R139, 0x1, R23, P5 ;  /* 0x000000018b058824 */ /* 0x000fe200028e0617 */
[----:B------:R-:W-:Y:S01]  /*11570*/  LOP3.LUT R232, R232, 0xffefffff, RZ, 0xc0, !PT ;  /* 0xffefffffe8e87812 */ /* 0x000fe200078ec0ff */
[----:B------:R-:W4:Y:S04]  /*11580*/  LDL.LU R139, [R1+0x1bc] ;  /* 0x0001bc00018b7983 */ /* 0x000f280000300800 */
[----:B------:R0:W-:Y:S01]  /*11590*/  @!P0 STG.E.U8 desc[UR44][R4.64], R234 ;  /* 0x000000ea04008986 */ /* 0x0001e2000c10112c */
[----:B------:R-:W-:-:S03]  /*115a0*/  @!P1 IADD3 R28, P0, P5, R233, R2, R19 ;  /* 0x00000002e91c9210 */ /* 0x000fc60007d1e013 */
[----:B------:R-:W4:Y:S01]  /*115b0*/  LDL.LU R148, [R1+0x140] ;  /* 0x0001400001947983 */ /* 0x000f220000300800 */
[----:B------:R-:W-:Y:S02]  /*115c0*/  @!P1 IADD3.X R29, R23, R3, R16, P0, P5 ;  /* 0x00000003171d9210 */ /* 0x000fe400007ea410 */
[C---:B------:R-:W-:Y:S01]  /*115d0*/  ISETP.LT.OR P1, PT, R0.reuse, 0x12, !P4 ;  /* 0x000000120000780c */ /* 0x040fe20006721670 */
[----:B------:R-:W4:Y:S01]  /*115e0*/  LDL.LU R149, [R1+0x144] ;  /* 0x0001440001957983 */ /* 0x000f220000300800 */
[----:B------:R-:W-:-:S03]  /*115f0*/  ISETP.LT.OR P6, PT, R0, 0xa, !P3 ;  /* 0x0000000a0000780c */ /* 0x000fc60005fc1670 */
[----:B------:R-:W4:Y:S04]  /*11600*/  LDL.LU R146, [R1+0x148] ;  /* 0x0001480001927983 */ /* 0x000f280000300800 */
[----:B------:R-:W4:Y:S04]  /*11610*/  LDL.LU R147, [R1+0x14c] ;  /* 0x00014c0001937983 */ /* 0x000f280000300800 */
[----:B------:R-:W-:-:S04]  /*11620*/  @!P1 IADD3 R24, P0, P5, R233, R2, R19 ;  /* 0x00000002e9189210 */ /* 0x000fc80007d1e013 */
[----:B------:R-:W-:Y:S02]  /*11630*/  @!P1 IADD3.X R25, R23, R3, R16, P0, P5 ;  /* 0x0000000317199210 */ /* 0x000fe400007ea410 */
[----:B------:R-:W-:-:S13]  /*11640*/  ISETP.LT.OR P0, PT, R0, 0x9, !P2 ;  /* 0x000000090000780c */ /* 0x000fda0005701670 */
        /* <DEDUP_REMOVED lines=8> */
[----:B------:R-:W-:Y:S02]  /*116d0*/  ISETP.LT.OR P0, PT, R0, 0x9, !P3 ;  /* 0x000000090000780c */ /* 0x000fe40005f01670 */
[----:B------:R-:W-:Y:S02]  /*116e0*/  @P1 LOP3.LUT R232, R232, 0x100000, RZ, 0xfc, !PT ;  /* 0x00100000e8e81812 */ /* 0x000fe400078efcff */
[----:B------:R-:W-:-:S09]  /*116f0*/  ISETP.LT.OR P1, PT, R0, 0x1a, !P4 ;  /* 0x0000001a0000780c */ /* 0x000fd20006721670 */
[----:B0-----:R-:W-:Y:S01]  /*11700*/  @!P0 IADD3 R4, P5, R233, R6, RZ ;  /* 0x00000006e9048210 */ /* 0x001fe20007fbe0ff */
[----:B------:R-:W-:-:S04]  /*11710*/  @!P0 IMAD R234, R120, R17, RZ ;  /* 0x0000001178ea8224 */ /* 0x000fc800078e02ff */
[----:B------:R-:W-:-:S05]  /*11720*/  @!P0 IMAD.X R5, R23, 0x1, R7, P5 ;  /* 0x0000000117058824 */ /* 0x000fca00028e0607 */
[----:B------:R0:W-:Y:S01]  /*11730*/  @!P0 STG.E.U8 desc[UR44][R4.64+0x8], R234 ;  /* 0x000008ea04008986 */ /* 0x0001e2000c10112c */
[----:B------:R-:W-:-:S04]  /*11740*/  @!P1 IADD3 R30, P0, P5, R233, R2, R19 ;  /* 0x00000002e91e9210 */ /* 0x000fc80007d1e013 */
[----:B------:R-:W-:Y:S02]  /*11750*/  @!P1 IADD3.X R31, R23, R3, R16, P0, P5 ;  /* 0x00000003171f9210 */ /* 0x000fe400007ea410 */
[----:B------:R-:W-:-:S13]  /*11760*/  ISETP.LT.OR P1, PT, R0, 0x21, !P3 ;  /* 0x000000210000780c */ /* 0x000fda0005f21670 */
[----:B------:R-:W-:-:S04]  /*11770*/  @!P1 IADD3 R60, P0, P5, R233, R2, R236 ;  /* 0x00000002e93c9210 */ /* 0x000fc80007d1e0ec */
[----:B------:R-:W-:Y:S02]  /*11780*/  @!P1 IADD3.X R61, R23, R3, R237, P0, P5 ;  /* 0x00000003173d9210 */ /* 0x000fe400007ea4ed */
[----:B------:R-:W-:Y:S01]  /*11790*/  ISETP.LT.OR P1, PT, R0, 0x22, !P3 ;  /* 0x000000220000780c */ /* 0x000fe20005f21670 */
[----:B0-----:R-:W-:-:S12]  /*117a0*/  @!P6 IMAD R4, R121, R17, RZ ;  /* 0x000000117904e224 */ /* 0x001fd800078e02ff */
[----:B------:R-:W-:-:S04]  /*117b0*/  @!P1 IADD3 R58, P0, P5, R233, R2, R236 ;  /* 0x00000002e93a9210 */ /* 0x000fc80007d1e0ec */
[----:B------:R-:W-:Y:S02]  /*117c0*/  @!P1 IADD3.X R59, R23, R3, R237, P0, P5 ;  /* 0x00000003173b9210 */ /* 0x000fe400007ea4ed */
[----:B------:R-:W-:Y:S01]  /*117d0*/  ISETP.LT.OR P0, PT, R0, 0x11, !P2 ;  /* 0x000000110000780c */ /* 0x000fe20005701670 */
[----:B------:R0:W-:-:S12]  /*117e0*/  @!P6 STG.E.U8 desc[UR44][R20.64+0x9], R4 ;  /* 0x000009041400e986 */ /* 0x0001d8000c10112c */
[----:B0-----:R-:W-:Y:S01]  /*117f0*/  @!P0 IMAD R4, R144, R17, RZ ;  /* 0x0000001190048224 */ /* 0x001fe200078e02ff */
[C---:B------:R-:W-:Y:S01]  /*11800*/  ISETP.LT.OR P1, PT, R0.reuse, 0x29, !P3 ;  /* 0x000000290000780c */ /* 0x040fe20005f21670 */
[----:B------:R-:W4:Y:S04]  /*11810*/  LDL.LU R144, [R1+0x150] ;  /* 0x0001500001907983 */ /* 0x000f280000300800 */
[----:B------:R0:W-:Y:S01]  /*11820*/  @!P0 STG.E.U8 desc[UR44][R6.64+0x10], R4 ;  /* 0x0000100406008986 */ /* 0x0001e2000c10112c */
[----:B------:R-:W-:-:S13]  /*11830*/  ISETP.LT.OR P0, PT, R0, 0x12, !P2 ;  /* 0x000000120000780c */ /* 0x000fda0005701670 */
[----:B0-----:R-:W-:Y:S01]  /*11840*/  @!P0 IMAD R4, R145, R17, RZ ;  /* 0x0000001191048224 */ /* 0x001fe200078e02ff */
[----:B------:R-:W-:Y:S01]  /*11850*/  ISETP.LT.OR P6, PT, R0, 0x11, !P3 ;  /* 0x000000110000780c */ /* 0x000fe20005fc1670 */
[----:B------:R-:W4:Y:S04]  /*11860*/  LDL.LU R145, [R1+0x154] ;  /* 0x0001540001917983 */ /* 0x000f280000300800 */
        /* <DEDUP_REMOVED lines=10> */
[C---:B------:R-:W-:Y:S01]  /*11910*/  ISETP.LT.OR P1, PT, R0.reuse, 0x32, !P3 ;  /* 0x000000320000780c */ /* 0x040fe20005f21670 */
[----:B------:R2:W-:Y:S01]  /*11920*/  @!P6 STG.E.U8 desc[UR44][R14.64+0x10], R4 ;  /* 0x000010040e00e986 */ /* 0x0005e2000c10112c */
[----:B------:R-:W-:-:S11]  /*11930*/  ISETP.LT.OR P6, PT, R0, 0x12, !P3 ;  /* 0x000000120000780c */ /* 0x000fd60005fc1670 */
[----:B------:R-:W-:-:S04]  /*11940*/  @!P1 IADD3 R50, P0, P5, R233, R2, R236 ;  /* 0x00000002e9329210 */ /* 0x000fc80007d1e0ec */
[----:B------:R-:W-:Y:S02]  /*11950*/  @!P1 IADD3.X R51, R23, R3, R237, P0, P5 ;  /* 0x0000000317339210 */ /* 0x000fe400007ea4ed */
[----:B------:R-:W-:Y:S01]  /*11960*/  ISETP.LT.OR P0, PT, R0, 0x19, !P2 ;  /* 0x000000190000780c */ /* 0x000fe20005701670 */
[----:B--2---:R-:W-:-:S05]  /*11970*/  @!P6 IMAD R4, R143, R17, RZ ;  /* 0x000000118f04e224 */ /* 0x004fca00078e02ff */
[----:B------:R3:W-:Y:S07]  /*11980*/  @!P6 STG.E.U8 desc[UR44][R12.64+0x11], R4 ;  /* 0x000011040c00e986 */ /* 0x0007ee000c10112c */
[----:B---3--:R-:W-:-:S05]  /*11990*/  @!P0 IMAD R4, R140, R17, RZ ;  /* 0x000000118c048224 */ /* 0x008fca00078e02ff */
[----:B------:R4:W-:Y:S01]  /*119a0*/  @!P0 STG.E.U8 desc[UR44][R6.64+0x18], R4 ;  /* 0x0000180406008986 */ /* 0x0009e2000c10112c */
[----:B------:R-:W-:-:S13]  /*119b0*/  ISETP.LT.OR P0, PT, R0, 0x1a, !P2 ;  /* 0x0000001a0000780c */ /* 0x000fda0005701670 */
[-C--:B----4-:R-:W-:Y:S02]  /*119c0*/  @!P0 IMAD R4, R141, R17.reuse, RZ ;  /* 0x000000118d048224 */ /* 0x090fe400078e02ff */
[----:B------:R-:W2:Y:S01]  /*119d0*/  LDL.LU R141, [R1+0x158] ;  /* 0x00015800018d7983 */ /* 0x000ea20000300800 */
[C---:B------:R-:W-:Y:S02]  /*119e0*/  ISETP.LT.OR P6, PT, R0.reuse, 0x19, !P3 ;  /* 0x000000190000780c */ /* 0x040fe40005fc1670 */
[----:B------:R-:W-:Y:S01]  /*119f0*/  ISETP.LT.OR P1, PT, R0, 0x39, !P3 ;  /* 0x000000390000780c */ /* 0x000fe20005f21670 */
[----:B------:R0:W-:Y:S10]  /*11a00*/  @!P0 STG.E.U8 desc[UR44][R6.64+0x19], R4 ;  /* 0x0000190406008986 */ /* 0x0001f4000c10112c */
[----:B0-----:R-:W-:-:S02]  /*11a10*/  @!P6 IMAD R4, R138, R17, RZ ;  /* 0x000000118a04e224 */ /* 0x001fc400078e02ff */
[----:B------:R-:W-:Y:S01]  /*11a20*/  @!P1 IADD3 R48, P0, P5, R233, R2, R236 ;  /* 0x00000002e9309210 */ /* 0x000fe20007d1e0ec */
[----:B------:R-:W3:Y:S03]  /*11a30*/  LDL.LU R138, [R1+0x15c] ;  /* 0x00015c00018a7983 */ /* 0x000ee60000300800 */
[----:B------:R-:W-:Y:S01]  /*11a40*/  @!P1 IADD3.X R49, R23, R3, R237, P0, P5 ;  /* 0x0000000317319210 */ /* 0x000fe200007ea4ed */
[----:B------:R0:W-:Y:S01]  /*11a50*/  @!P6 STG.E.U8 desc[UR44][R10.64+0x18], R4 ;  /* 0x000018040a00e986 */ /* 0x0001e2000c10112c */
[C---:B------:R-:W-:Y:S02]  /*11a60*/  ISETP.LT.OR P6, PT, R0.reuse, 0x1a, !P3 ;  /* 0x0000001a0000780c */ /* 0x040fe40005fc1670 */
[----:B------:R-:W-:Y:S01]  /*11a70*/  ISETP.LT.OR P1, PT, R0, 0x3a, !P3 ;  /* 0x0000003a0000780c */ /* 0x000fe20005f21670 */
[----:B------:R-:W4:Y:S04]  /*11a80*/  LDL.LU R142, [R1+0x160] ;  /* 0x00016000018e7983 */ /* 0x000f280000300800 */
[----:B------:R-:W4:Y:S06]  /*11a90*/  LDL.LU R143, [R1+0x164] ;  /* 0x00016400018f7983 */ /* 0x000f2c0000300800 */
[----:B0-----:R-:W-:-:S02]  /*11aa0*/  @!P6 IMAD R4, R139, R17, RZ ;  /* 0x000000118b04e224 */ /* 0x001fc400078e02ff */
[----:B------:R-:W-:Y:S01]  /*11ab0*/  @!P1 IADD3 R46, P0, P5, R233, R2, R236 ;  /* 0x00000002e92e9210 */ /* 0x000fe20007d1e0ec */
[----:B------:R-:W4:Y:S03]  /*11ac0*/  LDL.LU R139, [R1+0x168] ;  /* 0x00016800018b7983 */ /* 0x000f260000300800 */
[----:B------:R-:W-:Y:S01]  /*11ad0*/  @!P1 IADD3.X R47, R23, R3, R237, P0, P5 ;  /* 0x00000003172f9210 */ /* 0x000fe200007ea4ed */
[----:B------:R0:W-:Y:S04]  /*11ae0*/  @!P6 STG.E.U8 desc[UR44][R8.64+0x19], R4 ;  /* 0x000019040800e986 */ /* 0x0001e8000c10112c */
[----:B------:R-:W4:Y:S01]  /*11af0*/  LDL.LU R140, [R1+0x16c] ;  /* 0x00016c00018c7983 */ /* 0x000f220000300800 */
[----:B0-----:R-:W-:-:S05]  /*11b00*/  IADD3 R4, P0, R2, R19, RZ ;  /* 0x0000001302047210 */ /* 0x001fca0007f1e0ff */
[----:B------:R-:W-:Y:S01]  /*11b10*/  IMAD.X R5, R3, 0x1, R16, P0 ;  /* 0x0000000103057824 */ /* 0x000fe200000e0610 */
[----:B------:R-:W-:-:S04]  /*11b20*/  ISETP.GE.AND P0, PT, R151, 0x101, PT ;  /* 0x000001019700780c */ /* 0x000fc80003f06270 */
[----:B------:R-:W-:-:S13]  /*11b30*/  ISETP.LT.OR P5, PT, R0, 0x1, !P0 ;  /* 0x000000010000780c */ /* 0x000fda00047a1670 */
[----:B------:R-:W-:-:S05]  /*11b40*/  @!P5 IMAD R8, R148, R17, RZ ;  /* 0x000000119408d224 */ /* 0x000fca00078e02ff */
[----:B------:R0:W-:Y:S01]  /*11b50*/  @!P5 STG.E.U8 desc[UR44][R4.64], R8 ;  /* 0x000000080400d986 */ /* 0x0001e2000c10112c */
[----:B------:R-:W-:-:S13]  /*11b60*/  ISETP.LT.OR P5, PT, R0, 0x2, !P0 ;  /* 0x000000020000780c */ /* 0x000fda00047a1670 */
[----:B0-----:R-:W-:-:S05]  /*11b70*/  @!P5 IMAD R8, R149, R17, RZ ;  /* 0x000000119508d224 */ /* 0x001fca00078e02ff */
[----:B------:R0:W-:Y:S01]  /*11b80*/  @!P5 STG.E.U8 desc[UR44][R4.64+0x1], R8 ;  /* 0x000001080400d986 */ /* 0x0001e2000c10112c */
[C---:B------:R-:W-:Y:S02]  /*11b90*/  ISETP.LT.OR P5, PT, R0.reuse, 0x1, !P4 ;  /* 0x000000010000780c */ /* 0x040fe400067a1670 */
[----:B------:R-:W-:-:S11]  /*11ba0*/  ISETP.LT.OR P1, PT, R0, 0x21, !P4 ;  /* 0x000000210000780c */ /* 0x000fd60006721670 */
        /* <DEDUP_REMOVED lines=16> */
[----:B0-----:R-:W-:-:S05]  /*11cb0*/  @!P5 IMAD R8, R144, R17, RZ ;  /* 0x000000119008d224 */ /* 0x001fca00078e02ff */
[----:B------:R0:W-:Y:S01]  /*11cc0*/  @!P5 STG.E.U8 desc[UR44][R4.64+0x8], R8 ;  /* 0x000008080400d986 */ /* 0x0001e2000c10112c */
[----:B------:R-:W-:-:S04]  /*11cd0*/  @!P1 IADD3 R40, P5, P6, R233, R2, R19 ;  /* 0x00000002e9289210 */ /* 0x000fc80007ebe013 */
[----:B------:R-:W-:Y:S02]  /*11ce0*/  @!P1 IADD3.X R41, R23, R3, R16, P5, P6 ;  /* 0x0000000317299210 */ /* 0x000fe40002fec410 */
[----:B------:R-:W-:-:S13]  /*11cf0*/  ISETP.LT.OR P5, PT, R0, 0xa, !P0 ;  /* 0x0000000a0000780c */ /* 0x000fda00047a1670 */
[----:B0-----:R-:W-:Y:S02]  /*11d00*/  @!P5 IMAD R8, R145, R17, RZ ;  /* 0x000000119108d224 */ /* 0x001fe400078e02ff */
[----:B------:R-:W4:Y:S04]  /*11d10*/  LDL.LU R145, [R1+0x170] ;  /* 0x0001700001917983 */ /* 0x000f280000300800 */
[----:B------:R0:W-:Y:S01]  /*11d20*/  @!P5 STG.E.U8 desc[UR44][R4.64+0x9], R8 ;  /* 0x000009080400d986 */ /* 0x0001e2000c10112c */
[----:B------:R-:W-:-:S13]  /*11d30*/  ISETP.LT.OR P5, PT, R0, 0x9, !P4 ;  /* 0x000000090000780c */ /* 0x000fda00067a1670 */
[----:B--2---:R-:W-:Y:S02]  /*11d40*/  @!P5 IMAD R10, R141, R17, RZ ;  /* 0x000000118d0ad224 */ /* 0x004fe400078e02ff */
[----:B------:R-:W2:Y:S01]  /*11d50*/  LDL.LU R141, [R1+0x174] ;  /* 0x00017400018d7983 */ /* 0x000ea20000300800 */
[----:B------:R-:W-:Y:S02]  /*11d60*/  ISETP.LT.OR P1, PT, R0, 0x2a, !P4 ;  /* 0x0000002a0000780c */ /* 0x000fe40006721670 */
[----:B0-----:R-:W-:-:S05]  /*11d70*/  @!P5 IADD3 R8, P6, R233, R4, RZ ;  /* 0x00000004e908d210 */ /* 0x001fca0007fde0ff */
[----:B------:R-:W-:-:S05]  /*11d80*/  @!P5 IMAD.X R9, R23, 0x1, R5, P6 ;  /* 0x000000011709d824 */ /* 0x000fca00030e0605 */
[----:B------:R3:W-:Y:S01]  /*11d90*/  @!P5 STG.E.U8 desc[UR44][R8.64+0x8], R10 ;  /* 0x0000080a0800d986 */ /* 0x0007e2000c10112c */
[----:B------:R-:W-:-:S04]  /*11da0*/  @!P1 IADD3 R234, P5, P6, R233, R2, R19 ;  /* 0x00000002e9ea9210 */ /* 0x000fc80007ebe013 */
[----:B------:R-:W-:Y:S02]  /*11db0*/  @!P1 IADD3.X R235, R23, R3, R16, P5, P6 ;  /* 0x0000000317eb9210 */ /* 0x000fe40002fec410 */
[----:B------:R-:W-:Y:S02]  /*11dc0*/  ISETP.LT.OR P1, PT, R0, 0xa, !P4 ;  /* 0x0000000a0000780c */ /* 0x000fe40006721670 */
[----:B------:R-:W-:-:S04]  /*11dd0*/  LOP3.LUT R232, R232, 0xfffbffff, RZ, 0xc0, !PT ;  /* 0xfffbffffe8e87812 */ /* 0x000fc800078ec0ff */
[----:B------:R-:W-:Y:S02]  /*11de0*/  @P2 LOP3.LUT R232, R232, 0x40000, RZ, 0xfc, !PT ;  /* 0x00040000e8e82812 */ /* 0x000fe400078efcff */
[----:B------:R-:W-:-:S05]  /*11df0*/  ISETP.LT.OR P2, PT, R0, 0x31, !P4 ;  /* 0x000000310000780c */ /* 0x000fca0006741670 */
[----:B---3--:R-:W-:Y:S02]  /*11e00*/  @!P1 IMAD R8, R138, R17, RZ ;  /* 0x000000118a089224 */ /* 0x008fe400078e02ff */
[----:B------:R-:W3:Y:S04]  /*11e10*/  LDL.LU R138, [R1+0x178] ;  /* 0x00017800018a7983 */ /* 0x000ee80000300800 */
[----:B------:R4:W-:Y:S01]  /*11e20*/  @!P1 STG.E.U8 desc[UR44][R32.64+0x9], R8 ;  /* 0x0000090820009986 */ /* 0x0009e2000c10112c */
[----:B------:R-:W-:Y:S02]  /*11e30*/  ISETP.LT.OR P1, PT, R0, 0x32, !P4 ;  /* 0x000000320000780c */ /* 0x000fe40006721670 */
[----:B------:R-:W-:-:S04]  /*11e40*/  @!P2 IADD3 R20, P5, P6, R233, R2, R19 ;  /* 0x00000002e914a210 */ /* 0x000fc80007ebe013 */
[----:B------:R-:W-:-:S07]  /*11e50*/  @!P2 IADD3.X R21, R23, R3, R16, P5, P6 ;  /* 0x000000031715a210 */ /* 0x000fce0002fec410 */
[----:B------:R-:W-:-:S04]  /*11e60*/  @!P1 IADD3 R14, P5, P6, R233, R2, R19 ;  /* 0x00000002e90e9210 */ /* 0x000fc80007ebe013 */
[----:B------:R-:W-:Y:S02]  /*11e70*/  @!P1 IADD3.X R15, R23, R3, R16, P5, P6 ;  /* 0x00000003170f9210 */ /* 0x000fe40002fec410 */
[C---:B------:R-:W-:Y:S02]  /*11e80*/  ISETP.LT.OR P5, PT, R0.reuse, 0x11, !P0 ;  /* 0x000000110000780c */ /* 0x040fe400047a1670 */
[----:B------:R-:W-:-:S11]  /*11e90*/  ISETP.LT.OR P1, PT, R0, 0x39, !P4 ;  /* 0x000000390000780c */ /* 0x000fd60006721670 */
[----:B----4-:R-:W-:-:S05]  /*11ea0*/  @!P5 IMAD R8, R142, R17, RZ ;  /* 0x000000118e08d224 */ /* 0x010fca00078e02ff */
[----:B------:R0:W-:Y:S01]  /*11eb0*/  @!P5 STG.E.U8 desc[UR44][R4.64+0x10], R8 ;  /* 0x000010080400d986 */ /* 0x0001e2000c10112c */
[----:B------:R-:W-:-:S04]  /*11ec0*/  @!P1 IADD3 R12, P5, P6, R233, R2, R19 ;  /* 0x00000002e90c9210 */ /* 0x000fc80007ebe013 */
[----:B------:R-:W-:Y:S02]  /*11ed0*/  @!P1 IADD3.X R13, R23, R3, R16, P5, P6 ;  /* 0x00000003170d9210 */ /* 0x000fe40002fec410 */
[C---:B------:R-:W-:Y:S02]  /*11ee0*/  ISETP.LT.OR P5, PT, R0.reuse, 0x12, !P0 ;  /* 0x000000120000780c */ /* 0x040fe400047a1670 */
[----:B------:R-:W-:-:S11]  /*11ef0*/  ISETP.LT.OR P1, PT, R0, 0x11, !P4 ;  /* 0x000000110000780c */ /* 0x000fd60006721670 */
[----:B0-----:R-:W-:-:S05]  /*11f00*/  @!P5 IMAD R8, R143, R17, RZ ;  /* 0x000000118f08d224 */ /* 0x001fca00078e02ff */
[----:B------:R0:W-:Y:S01]  /*11f10*/  @!P5 STG.E.U8 desc[UR44][R4.64+0x11], R8 ;  /* 0x000011080400d986 */ /* 0x0001e2000c10112c */
[C---:B------:R-:W-:Y:S01]  /*11f20*/  ISETP.LT.OR P2, PT, R0.reuse, 0x12, !P4 ;  /* 0x000000120000780c */ /* 0x040fe20006741670 */
[----:B0-----:R-:W-:Y:S02]  /*11f30*/  @!P1 IMAD R8, R139, R17, RZ ;  /* 0x000000118b089224 */ /* 0x001fe400078e02ff */
[----:B------:R-:W4:Y:S04]  /*11f40*/  LDL.LU R139, [R1+0x17c] ;  /* 0x00017c00018b7983 */ /* 0x000f280000300800 */
[----:B------:R0:W-:Y:S01]  /*11f50*/  @!P1 STG.E.U8 desc[UR44][R28.64+0x10], R8 ;  /* 0x000010081c009986 */ /* 0x0001e2000c10112c */
[----:B------:R-:W-:-:S03]  /*11f60*/  ISETP.LT.OR P1, PT, R0, 0x3a, !P4 ;  /* 0x0000003a0000780c */ /* 0x000fc60006721670 */
[----:B------:R-:W4:Y:S04]  /*11f70*/  LDL.LU R142, [R1+0x100] ;  /* 0x00010000018e7983 */ /* 0x000f280000300800 */
[----:B------:R-:W4:Y:S06]  /*11f80*/  LDL.LU R143, [R1+0x104] ;  /* 0x00010400018f7983 */ /* 0x000f2c0000300800 */
[----:B------:R-:W-:Y:S01]  /*11f90*/  @!P1 IADD3 R10, P5, P6, R233, R2, R19 ;  /* 0x00000002e90a9210 */ /* 0x000fe20007ebe013 */
[----:B0-----:R-:W-:-:S02]  /*11fa0*/  @!P2 IMAD R8, R140, R17, RZ ;  /* 0x000000118c08a224 */ /* 0x001fc400078e02ff */
[----:B------:R-:W4:Y:S01]  /*11fb0*/  LDL.LU R140, [R1+0x108] ;  /* 0x00010800018c7983 */ /* 0x000f220000300800 */
[----:B------:R-:W-:Y:S02]  /*11fc0*/  @!P1 IADD3.X R11, R23, R3, R16, P5, P6 ;  /* 0x00000003170b9210 */ /* 0x000fe40002fec410 */
[C---:B------:R-:W-:Y:S01]  /*11fd0*/  ISETP.LT.OR P1, PT, R0.reuse, 0x41, !P3 ;  /* 0x000000410000780c */ /* 0x040fe20005f21670 */
[----:B------:R0:W-:Y:S01]  /*11fe0*/  @!P2 STG.E.U8 desc[UR44][R24.64+0x11], R8 ;  /* 0x000011081800a986 */ /* 0x0001e2000c10112c */
[----:B------:R-:W-:-:S11]  /*11ff0*/  ISETP.LT.OR P2, PT, R0, 0x42, !P3 ;  /* 0x000000420000780c */ /* 0x000fd60005f41670 */
[----:B------:R-:W-:-:S04]  /*12000*/  @!P1 IADD3 R36, P5, P6, R233, R2, R236 ;  /* 0x00000002e9249210 */ /* 0x000fc80007ebe0ec */
[----:B------:R-:W-:Y:S02]  /*12010*/  @!P1 IADD3.X R37, R23, R3, R237, P5, P6 ;  /* 0x0000000317259210 */ /* 0x000fe40002fec4ed */
[----:B0-----:R-:W-:-:S04]  /*12020*/  @!P2 IADD3 R24, P5, P6, R233, R2, R236 ;  /* 0x00000002e918a210 */ /* 0x001fc80007ebe0ec */
[----:B------:R-:W-:Y:S02]  /*12030*/  @!P2 IADD3.X R25, R23, R3, R237, P5, P6 ;  /* 0x000000031719a210 */ /* 0x000fe40002fec4ed */
[C---:B------:R-:W-:Y:S02]  /*12040*/  ISETP.LT.OR P5, PT, R0.reuse, 0x19, !P0 ;  /* 0x000000190000780c */ /* 0x040fe400047a1670 */
[----:B------:R-:W-:-:S11]  /*12050*/  ISETP.LT.OR P2, PT, R0, 0x49, !P3 ;  /* 0x000000490000780c */ /* 0x000fd60005f41670 */
[----:B------:R-:W-:-:S05]  /*12060*/  @!P5 IMAD R8, R145, R17, RZ ;  /* 0x000000119108d224 */ /* 0x000fca00078e02ff */
[----:B------:R2:W-:Y:S01]  /*12070*/  @!P5 STG.E.U8 desc[UR44][R4.64+0x18], R8 ;  /* 0x000018080400d986 */ /* 0x0005e2000c10112c */
[----:B------:R-:W-:-:S04]  /*12080*/  @!P2 IADD3 R28, P5, P6, R233, R2, R236 ;  /* 0x00000002e91ca210 */ /* 0x000fc80007ebe0ec */
[----:B------:R-:W-:Y:S02]  /*12090*/  @!P2 IADD3.X R29, R23, R3, R237, P5, P6 ;  /* 0x00000003171da210 */ /* 0x000fe40002fec4ed */
[----:B------:R-:W-:-:S13]  /*120a0*/  ISETP.LT.OR P5, PT, R0, 0x1a, !P0 ;  /* 0x0000001a0000780c */ /* 0x000fda00047a1670 */
[----:B--2---:R-:W-:Y:S02]  /*120b0*/  @!P5 IMAD R8, R141, R17, RZ ;  /* 0x000000118d08d224 */ /* 0x004fe400078e02ff */
[----:B------:R-:W2:Y:S04]  /*120c0*/  LDL.LU R141, [R1+0x10c] ;  /* 0x00010c00018d7983 */ /* 0x000ea80000300800 */
[----:B------:R-:W2:Y:S01]  /*120d0*/  LDL.LU R145, [R1+0x110] ;  /* 0x0001100001917983 */ /* 0x000ea20000300800 */
[C---:B------:R-:W-:Y:S02]  /*120e0*/  LOP3.LUT P1, RZ, R232.reuse, 0x100000, RZ, 0xc0, !PT ;  /* 0x00100000e8ff7812 */ /* 0x040fe4000782c0ff */
[----:B------:R-:W-:Y:S01]  /*120f0*/  LOP3.LUT R232, R232, 0xfffdffff, RZ, 0xc0, !PT ;  /* 0xfffdffffe8e87812 */ /* 0x000fe200078ec0ff */
[----:B------:R3:W-:Y:S03]  /*12100*/  @!P5 STG.E.U8 desc[UR44][R4.64+0x19], R8 ;  /* 0x000019080400d986 */ /* 0x0007e6000c10112c */
[----:B------:R-:W-:-:S02]  /*12110*/  @P0 LOP3.LUT R232, R232, 0x20000, RZ, 0xfc, !PT ;  /* 0x00020000e8e80812 */ /* 0x000fc400078efcff */
[C---:B------:R-:W-:Y:S02]  /*12120*/  ISETP.LT.OR P0, PT, R0.reuse, 0x4a, !P3 ;  /* 0x0000004a0000780c */ /* 0x040fe40005f01670 */
[----:B------:R-:W-:-:S03]  /*12130*/  ISETP.LT.OR P2, PT, R0, 0x1a, !P4 ;  /* 0x0000001a0000780c */ /* 0x000fc60006741670 */
[----:B---3--:R-:W-:-:S08]  /*12140*/  @!P1 IMAD R8, R138, R17, RZ ;  /* 0x000000118a089224 */ /* 0x008fd000078e02ff */
[----:B------:R-:W-:Y:S01]  /*12150*/  @!P0 IADD3 R32, P5, P6, R233, R2, R236 ;  /* 0x00000002e9208210 */ /* 0x000fe20007ebe0ec */
[----:B------:R-:W3:Y:S04]  /*12160*/  LDL.LU R138, [R1+0x114] ;  /* 0x00011400018a7983 */ /* 0x000ee80000300800 */
[----:B------:R0:W-:Y:S01]  /*12170*/  @!P1 STG.E.U8 desc[UR44][R26.64+0x18], R8 ;  /* 0x000018081a009986 */ /* 0x0001e2000c10112c */
[----:B------:R-:W-:Y:S02]  /*12180*/  ISETP.LT.OR P1, PT, R0, 0x51, !P3 ;  /* 0x000000510000780c */ /* 0x000fe40005f21670 */
[----:B------:R-:W-:Y:S02]  /*12190*/  @!P0 IADD3.X R33, R23, R3, R237, P5, P6 ;  /* 0x0000000317218210 */ /* 0x000fe40002fec4ed */
[----:B------:R-:W-:-:S09]  /*121a0*/  ISETP.GE.AND P0, PT, R151, 0x1, PT ;  /* 0x000000019700780c */ /* 0x000fd20003f06270 */
[----:B0-----:R-:W-:-:S04]  /*121b0*/  @!P1 IADD3 R26, P5, P6, R233, R2, R236 ;  /* 0x00000002e91a9210 */ /* 0x001fc80007ebe0ec */
[----:B------:R-:W-:Y:S02]  /*121c0*/  @!P1 IADD3.X R27, R23, R3, R237, P5, P6 ;  /* 0x00000003171b9210 */ /* 0x000fe40002fec4ed */
[----:B------:R-:W-:Y:S02]  /*121d0*/  ISETP.LT.OR P5, PT, R0, 0x21, !P0 ;  /* 0x000000210000780c */ /* 0x000fe400047a1670 */
[----:B------:R-:W-:Y:S01]  /*121e0*/  LOP3.LUT P1, RZ, R232, 0x80000, RZ, 0xc0, !PT ;  /* 0x00080000e8ff7812 */ /* 0x000fe2000782c0ff */
[----:B----4-:R-:W-:Y:S02]  /*121f0*/  @!P2 IMAD R8, R139, R17, RZ ;  /* 0x000000118b08a224 */ /* 0x010fe400078e02ff */
[----:B------:R-:W4:Y:S04]  /*12200*/  LDL.LU R139, [R1+0x118] ;  /* 0x00011800018b7983 */ /* 0x000f280000300800 */
[----:B------:R0:W-:Y:S01]  /*12210*/  @!P2 STG.E.U8 desc[UR44][R30.64+0x19], R8 ;  /* 0x000019081e00a986 */ /* 0x0001e2000c10112c */
[----:B------:R-:W-:-:S03]  /*12220*/  ISETP.LT.OR P2, PT, R0, 0x52, !P3 ;  /* 0x000000520000780c */ /* 0x000fc60005f41670 */
[----:B0-----:R-:W-:-:S05]  /*12230*/  @!P5 IMAD R8, R142, R17, RZ ;  /* 0x000000118e08d224 */ /* 0x001fca00078e02ff */
[----:B------:R0:W-:Y:S05]  /*12240*/  @!P5 STG.E.U8 desc[UR44][R2.64+0x20], R8 ;  /* 0x000020080200d986 */ /* 0x0001ea000c10112c */
[----:B------:R-:W-:-:S04]  /*12250*/  @!P2 IADD3 R30, P5, P6, R233, R2, R236 ;  /* 0x00000002e91ea210 */ /* 0x000fc80007ebe0ec */
[----:B------:R-:W-:Y:S02]  /*12260*/  @!P2 IADD3.X R31, R23, R3, R237, P5, P6 ;  /* 0x00000003171fa210 */ /* 0x000fe40002fec4ed */
[----:B------:R-:W-:-:S13]  /*12270*/  ISETP.LT.OR P5, PT, R0, 0x22, !P0 ;  /* 0x000000220000780c */ /* 0x000fda00047a1670 */
[----:B0-----:R-:W-:-:S05]  /*12280*/  @!P5 IMAD R8, R143, R17, RZ ;  /* 0x000000118f08d224 */ /* 0x001fca00078e02ff */
[----:B------:R0:W-:Y:S01]  /*12290*/  @!P5 STG.E.U8 desc[UR44][R2.64+0x21], R8 ;  /* 0x000021080200d986 */ /* 0x0001e2000c10112c */
[C---:B------:R-:W-:Y:S02]  /*122a0*/  ISETP.LT.OR P5, PT, R0.reuse, 0x21, !P1 ;  /* 0x000000210000780c */ /* 0x040fe40004fa1670 */
[----:B------:R-:W-:-:S11]  /*122b0*/  ISETP.LT.OR P2, PT, R0, 0x59, !P3 ;  /* 0x000000590000780c */ /* 0x000fd60005f41670 */
[----:B0-----:R-:W-:Y:S01]  /*122c0*/  @!P5 IADD3 R8, P6, R2, R233, RZ ;  /* 0x000000e90208d210 */ /* 0x001fe20007fde0ff */
[----:B------:R-:W-:Y:S02]  /*122d0*/  @!P5 IMAD R34, R140, R17, RZ ;  /* 0x000000118c22d224 */ /* 0x000fe400078e02ff */
[----:B------:R-:W4:Y:S02]  /*122e0*/  LDL.LU R140, [R1+0x11c] ;  /* 0x00011c00018c7983 */ /* 0x000f240000300800 */
[----:B------:R-:W-:-:S05]  /*122f0*/  @!P5 IMAD.X R9, R3, 0x1, R23, P6 ;  /* 0x000000010309d824 */ /* 0x000fca00030e0617 */
[----:B------:R0:W-:Y:S02]  /*12300*/  @!P5 STG.E.U8 desc[UR44][R8.64+0x20], R34 ;  /* 0x000020220800d986 */ /* 0x0001e4000c10112c */
[----:B0-----:R-:W-:-:S04]  /*12310*/  @!P2 IADD3 R34, P5, P6, R233, R2, R236 ;  /* 0x00000002e922a210 */ /* 0x001fc80007ebe0ec */
[----:B------:R-:W-:Y:S02]  /*12320*/  @!P2 IADD3.X R35, R23, R3, R237, P5, P6 ;  /* 0x000000031723a210 */ /* 0x000fe40002fec4ed */
[----:B------:R-:W-:-:S13]  /*12330*/  ISETP.LT.OR P5, PT, R0, 0x22, !P1 ;  /* 0x000000220000780c */ /* 0x000fda0004fa1670 */
[----:B------:R-:W-:-:S05]  /*12340*/  @!P5 IADD3 R8, P6, R2, R233, RZ ;  /* 0x000000e90208d210 */ /* 0x000fca0007fde0ff */
[----:B------:R-:W-:Y:S02]  /*12350*/  @!P5 IMAD.X R9, R3, 0x1, R23, P6 ;  /* 0x000000010309d824 */ /* 0x000fe400030e0617 */
[----:B--2---:R-:W-:Y:S02]  /*12360*/  @!P5 IMAD R38, R141, R17, RZ ;  /* 0x000000118d26d224 */ /* 0x004fe400078e02ff */
[----:B------:R-:W2:Y:S04]  /*12370*/  LDL.LU R141, [R1+0x120] ;  /* 0x00012000018d7983 */ /* 0x000ea80000300800 */
[----:B------:R-:W2:Y:S04]  /*12380*/  LDL.LU R142, [R1+0x124] ;  /* 0x00012400018e7983 */ /* 0x000ea80000300800 */
[----:B------:R-:W2:Y:S04]  /*12390*/  LDL.LU R143, [R1+0x128] ;  /* 0x00012800018f7983 */ /* 0x000ea80000300800 */
[----:B------:R-:W2:Y:S04]  /*123a0*/  LDL.LU R144, [R1+0x12c] ;  /* 0x00012c0001907983 */ /* 0x000ea80000300800 */
[----:B------:R0:W-:Y:S01]  /*123b0*/  @!P5 STG.E.U8 desc[UR44][R8.64+0x21], R38 ;  /* 0x000021260800d986 */ /* 0x0001e2000c10112c */
[----:B------:R-:W-:-:S13]  /*123c0*/  ISETP.LT.OR P5, PT, R0, 0x29, !P0 ;  /* 0x000000290000780c */ /* 0x000fda00047a1670 */
[----:B0-----:R-:W-:Y:S02]  /*123d0*/  @!P5 IMAD R8, R145, R17, RZ ;  /* 0x000000119108d224 */ /* 0x001fe400078e02ff */
[----:B------:R-:W2:Y:S04]  /*123e0*/  LDL.LU R145, [R1+0x130] ;  /* 0x0001300001917983 */ /* 0x000ea80000300800 */
[----:B------:R-:W2:Y:S04]  /*123f0*/  LDL.LU R146, [R1+0x134] ;  /* 0x0001340001927983 */ /* 0x000ea80000300800 */
[----:B------:R-:W2:Y:S04]  /*12400*/  LDL.LU R147, [R1+0x138] ;  /* 0x0001380001937983 */ /* 0x000ea80000300800 */
[----:B------:R-:W2:Y:S01]  /*12410*/  LDL.LU R149, [R1+0x13c] ;  /* 0x00013c0001957983 */ /* 0x000ea20000300800 */
[----:B------:R-:W-:-:S03]  /*12420*/  ISETP.LT.OR P2, PT, R0, 0x5a, !P3 ;  /* 0x0000005a0000780c */ /* 0x000fc60005f41670 */
[----:B------:R-:W2:Y:S04]  /*12430*/  LDL.LU R121, [R1+0xc0] ;  /* 0x0000c00001797983 */ /* 0x000ea80000300800 */
[----:B------:R3:W-:Y:S04]  /*12440*/  @!P5 STG.E.U8 desc[UR44][R2.64+0x28], R8 ;  /* 0x000028080200d986 */ /* 0x0007e8000c10112c */
[----:B------:R-:W2:Y:S02]  /*12450*/  LDL.LU R122, [R1+0xc4] ;  /* 0x0000c400017a7983 */ /* 0x000ea40000300800 */
[----:B------:R-:W-:-:S02]  /*12460*/  @!P2 IADD3 R38, P5, P6, R233, R2, R236 ;  /* 0x00000002e926a210 */ /* 0x000fc40007ebe0ec */
[----:B------:R-:W2:Y:S02]  /*12470*/  LDL.LU R123, [R1+0xc8] ;  /* 0x0000c800017b7983 */ /* 0x000ea40000300800 */
[----:B------:R-:W-:Y:S02]  /*12480*/  @!P2 IADD3.X R39, R23, R3, R237, P5, P6 ;  /* 0x000000031727a210 */ /* 0x000fe40002fec4ed */
[C---:B------:R-:W-:Y:S01]  /*12490*/  ISETP.LT.OR P5, PT, R0.reuse, 0x2a, !P0 ;  /* 0x0000002a0000780c */ /* 0x040fe200047a1670 */
[----:B------:R-:W2:Y:S01]  /*124a0*/  LDL.LU R127, [R1+0xcc] ;  /* 0x0000cc00017f7983 */ /* 0x000ea20000300800 */
[----:B------:R-:W-:-:S03]  /*124b0*/  ISETP.LT.OR P2, PT, R0, 0x41, !P4 ;  /* 0x000000410000780c */ /* 0x000fc60006741670 */
[----:B------:R-:W2:Y:S04]  /*124c0*/  LDL.LU R129, [R1+0xd0] ;  /* 0x0000d00001817983 */ /* 0x000ea80000300800 */
[----:B------:R-:W2:Y:S04]  /*124d0*/  LDL.LU R130, [R1+0xd4] ;  /* 0x0000d40001827983 */ /* 0x000ea80000300800 */
[----:B---3--:R-:W-:Y:S01]  /*124e0*/  @!P5 IMAD R8, R138, R17, RZ ;  /* 0x000000118a08d224 */ /* 0x008fe200078e02ff */
[----:B------:R-:W3:Y:S04]  /*124f0*/  LDL.LU R131, [R1+0xd8] ;  /* 0x0000d80001837983 */ /* 0x000ee80000300800 */
[----:B------:R0:W-:Y:S01]  /*12500*/  @!P5 STG.E.U8 desc[UR44][R2.64+0x29], R8 ;  /* 0x000029080200d986 */ /* 0x0001e2000c10112c */
[----:B------:R-:W-:-:S03]  /*12510*/  ISETP.LT.OR P5, PT, R0, 0x29, !P1 ;  /* 0x000000290000780c */ /* 0x000fc60004fa1670 */
[----:B------:R-:W3:Y:S04]  /*12520*/  LDL.LU R135, [R1+0xdc] ;  /* 0x0000dc0001877983 */ /* 0x000ee80000300800 */
[----:B------:R-:W3:Y:S04]  /*12530*/  LDL.LU R105, [R1+0xe0] ;  /* 0x0000e00001697983 */ /* 0x000ee80000300800 */
[----:B------:R-:W3:Y:S02]  /*12540*/  LDL.LU R106, [R1+0xe4] ;  /* 0x0000e400016a7983 */ /* 0x000ee40000300800 */
[----:B0-----:R-:W-:-:S02]  /*12550*/  @!P5 IADD3 R8, P6, R2, R233, RZ ;  /* 0x000000e90208d210 */ /* 0x001fc40007fde0ff */
[----:B------:R-:W3:Y:S03]  /*12560*/  LDL.LU R107, [R1+0xe8] ;  /* 0x0000e800016b7983 */ /* 0x000ee60000300800 */
[----:B------:R-:W-:Y:S01]  /*12570*/  @!P5 IMAD.X R9, R3, 0x1, R23, P6 ;  /* 0x000000010309d824 */ /* 0x000fe200030e0617 */
[----:B------:R-:W-:Y:S01]  /*12580*/  LOP3.LUT R22, R22, 0xdfffffff, RZ, 0xc0, !PT ;  /* 0xdfffffff16167812 */ /* 0x000fe200078ec0ff */
[----:B------:R-:W3:Y:S04]  /*12590*/  LDL.LU R111, [R1+0xec] ;  /* 0x0000ec00016f7983 */ /* 0x000ee80000300800 */
[----:B------:R-:W3:Y:S04]  /*125a0*/  LDL.LU R113, [R1+0xf0] ;  /* 0x0000f00001717983 */ /* 0x000ee80000300800 */
[----:B------:R-:W3:Y:S01]  /*125b0*/  LDL.LU R114, [R1+0xf4] ;  /* 0x0000f40001727983 */ /* 0x000ee20000300800 */
[----:B----4-:R-:W-:-:S03]  /*125c0*/  @!P5 IMAD R62, R139, R17, RZ ;  /* 0x000000118b3ed224 */ /* 0x010fc600078e02ff */
        /* <DEDUP_REMOVED lines=10> */
[----:B0-----:R-:W-:Y:S01]  /*12670*/  @!P5 IADD3 R8, P6, R2, R233, RZ ;  /* 0x000000e90208d210 */ /* 0x001fe20007fde0ff */
[----:B------:R-:W4:Y:S04]  /*12680*/  LDL.LU R95, [R1+0x8c] ;  /* 0x00008c00015f7983 */ /* 0x000f280000300800 */
[----:B------:R-:W-:Y:S01]  /*12690*/  @!P5 IMAD.X R9, R3, 0x1, R23, P6 ;  /* 0x000000010309d824 */ /* 0x000fe200030e0617 */
        /* <DEDUP_REMOVED lines=8> */
[----:B------:R-:W-:-:S03]  /*12720*/  @!P5 IMAD R62, R140, R17, RZ ;  /* 0x000000118c3ed224 */ /* 0x000fc600078e02ff */
[----:B------:R-:W4:Y:S04]  /*12730*/  LDL.LU R81, [R1+0xb0] ;  /* 0x0000b00001517983 */ /* 0x000f280000300800 */
[----:B------:R2:W-:Y:S01]  /*12740*/  @!P5 STG.E.U8 desc[UR44][R8.64+0x29], R62 ;  /* 0x0000293e0800d986 */ /* 0x0005e2000c10112c */
[----:B------:R-:W-:-:S03]  /*12750*/  ISETP.LT.OR P5, PT, R0, 0x31, !P0 ;  /* 0x000000310000780c */ /* 0x000fc600047a1670 */
[----:B------:R-:W4:Y:S04]  /*12760*/  LDL.LU R82, [R1+0xb4] ;  /* 0x0000b40001527983 */ /* 0x000f280000300800 */
[----:B------:R-:W4:Y:S01]  /*12770*/  LDL.LU R83, [R1+0xb8] ;  /* 0x0000b80001537983 */ /* 0x000f220000300800 */
[----:B------:R-:W-:-:S03]  /*12780*/  LOP3.LUT R18, R18, 0xbfffffff, RZ, 0xc0, !PT ;  /* 0xbfffffff12127812 */ /* 0x000fc600078ec0ff */
[----:B------:R-:W4:Y:S04]  /*12790*/  LDL.LU R86, [R1+0xbc] ;  /* 0x0000bc0001567983 */ /* 0x000f280000300800 */
[----:B------:R-:W4:Y:S01]  /*127a0*/  LDL.LU R87, [R1+0x40] ;  /* 0x0000400001577983 */ /* 0x000f220000300800 */
[----:B--2---:R-:W-:-:S05]  /*127b0*/  @!P5 IMAD R8, R141, R17, RZ ;  /* 0x000000118d08d224 */ /* 0x004fca00078e02ff */
[----:B------:R0:W-:Y:S01]  /*127c0*/  @!P5 STG.E.U8 desc[UR44][R2.64+0x30], R8 ;  /* 0x000030080200d986 */ /* 0x0001e2000c10112c */
        /* <DEDUP_REMOVED lines=13> */
[----:B------:R-:W-:-:S13]  /*128a0*/  ISETP.LT.OR P5, PT, R0, 0x32, !P1 ;  /* 0x000000320000780c */ /* 0x000fda0004fa1670 */
[----:B0-----:R-:W-:Y:S01]  /*128b0*/  @!P5 IADD3 R8, P6, R2, R233, RZ ;  /* 0x000000e90208d210 */ /* 0x001fe20007fde0ff */
[----:B------:R-:W-:-:S04]  /*128c0*/  @!P5 IMAD R62, R144, R17, RZ ;  /* 0x00000011903ed224 */ /* 0x000fc800078e02ff */
[----:B------:R-:W-:-:S05]  /*128d0*/  @!P5 IMAD.X R9, R3, 0x1, R23, P6 ;  /* 0x000000010309d824 */ /* 0x000fca00030e0617 */
        /* <DEDUP_REMOVED lines=18> */
[----:B------:R-:W-:Y:S02]  /*12a00*/  ISETP.LT.OR P5, PT, R0, 0x3a, !P1 ;  /* 0x0000003a0000780c */ /* 0x000fe40004fa1670 */
[----:B------:R-:W-:-:S04]  /*12a10*/  @P2 LOP3.LUT R22, R22, 0x20000000, RZ, 0xfc, !PT ;  /* 0x2000000016162812 */ /* 0x000fc800078efcff */
[----:B------:R-:W-:-:S04]  /*12a20*/  LOP3.LUT R22, R22, 0xfeffffff, RZ, 0xc0, !PT ;  /* 0xfeffffff16167812 */ /* 0x000fc800078ec0ff */
[----:B------:R-:W-:Y:S02]  /*12a30*/  @P0 LOP3.LUT R22, R22, 0x1000000, RZ, 0xfc, !PT ;  /* 0x0100000016160812 */ /* 0x000fe400078efcff */
[----:B------:R-:W-:Y:S02]  /*12a40*/  ISETP.LT.OR P0, PT, R0, 0x52, !P4 ;  /* 0x000000520000780c */ /* 0x000fe40006701670 */
[----:B0-----:R-:W-:Y:S01]  /*12a50*/  @!P5 IADD3 R8, P6, R2, R233, RZ ;  /* 0x000000e90208d210 */ /* 0x001fe20007fde0ff */
[----:B------:R-:W-:-:S04]  /*12a60*/  @!P5 IMAD R62, R149, R17, RZ ;  /* 0x00000011953ed224 */ /* 0x000fc800078e02ff */
[----:B------:R-:W-:Y:S01]  /*12a70*/  @!P5 IMAD.X R9, R3, 0x1, R23, P6 ;  /* 0x000000010309d824 */ /* 0x000fe200030e0617 */
[----:B------:R-:W-:-:S04]  /*12a80*/  LOP3.LUT P2, RZ, R232, 0x40000, RZ, 0xc0, !PT ;  /* 0x00040000e8ff7812 */ /* 0x000fc8000784c0ff */
[----:B------:R0:W-:Y:S01]  /*12a90*/  @!P5 STG.E.U8 desc[UR44][R8.64+0x39], R62 ;  /* 0x0000393e0800d986 */ /* 0x0001e2000c10112c */
[----:B------:R-:W-:Y:S02]  /*12aa0*/  @!P0 IADD3 R148, P5, P6, R233, R2, R19 ;  /* 0x00000002e9948210 */ /* 0x000fe40007ebe013 */
[----:B------:R-:W-:Y:S02]  /*12ab0*/  LOP3.LUT R22, R22, 0xfffdffff, RZ, 0xc0, !PT ;  /* 0xfffdffff16167812 */ /* 0x000fe400078ec0ff */
[----:B------:R-:W-:Y:S02]  /*12ac0*/  @!P0 IADD3.X R149, R23, R3, R16, P5, P6 ;  /* 0x0000000317958210 */ /* 0x000fe40002fec410 */
[----:B------:R-:W-:Y:S02]  /*12ad0*/  ISETP.LT.OR P5, PT, R0, 0x21, !P2 ;  /* 0x000000210000780c */ /* 0x000fe400057a1670 */
[----:B------:R-:W-:Y:S02]  /*12ae0*/  @P0 LOP3.LUT R22, R22, 0x20000, RZ, 0xfc, !PT ;  /* 0x0002000016160812 */ /* 0x000fe400078efcff */
[----:B------:R-:W-:-:S09]  /*12af0*/  ISETP.LT.OR P0, PT, R0, 0x59, !P4 ;  /* 0x000000590000780c */ /* 0x000fd20006701670 */
[----:B0-----:R-:W-:-:S05]  /*12b00*/  @!P5 IMAD R8, R121, R17, RZ ;  /* 0x000000117908d224 */ /* 0x001fca00078e02ff */
        /* <DEDUP_REMOVED lines=8> */
[----:B------:R0:W-:Y:S02]  /*12b90*/  @!P5 STG.E.U8 desc[UR44][R6.64+0x21], R8 ;  /* 0x000021080600d986 */ /* 0x0001e4000c10112c */
[----:B0-----:R-:W-:-:S05]  /*12ba0*/  @!P0 IMAD R8, R123, R17, RZ ;  /* 0x000000117b088224 */ /* 0x001fca00078e02ff */
[----:B------:R0:W-:Y:S01]  /*12bb0*/  @!P0 STG.E.U8 desc[UR44][R60.64+0x20], R8 ;  /* 0x000020083c008986 */ /* 0x0001e2000c10112c */
[----:B------:R-:W-:Y:S02]  /*12bc0*/  ISETP.LT.OR P0, PT, R0, 0x5a, !P4 ;  /* 0x0000005a0000780c */ /* 0x000fe40006701670 */
[----:B------:R-:W-:-:S11]  /*12bd0*/  LOP3.LUT R22, R22, 0xfffffdff, RZ, 0xc0, !PT ;  /* 0xfffffdff16167812 */ /* 0x000fd600078ec0ff */
[----:B------:R-:W-:Y:S02]  /*12be0*/  @!P0 IADD3 R122, P5, P6, R233, R2, R19 ;  /* 0x00000002e97a8210 */ /* 0x000fe40007ebe013 */
[----:B------:R-:W-:Y:S02]  /*12bf0*/  @P0 LOP3.LUT R22, R22, 0x200, RZ, 0xfc, !PT ;  /* 0x0000020016160812 */ /* 0x000fe400078efcff */
[----:B------:R-:W-:Y:S02]  /*12c00*/  @!P0 IADD3.X R123, R23, R3, R16, P5, P6 ;  /* 0x00000003177b8210 */ /* 0x000fe40002fec410 */
[----:B------:R-:W-:Y:S02]  /*12c10*/  ISETP.LT.OR P0, PT, R0, 0x22, !P3 ;  /* 0x000000220000780c */ /* 0x000fe40005f01670 */
[----:B------:R-:W-:-:S04]  /*12c20*/  LOP3.LUT R232, R232, 0xfffeffff, RZ, 0xc0, !PT ;  /* 0xfffeffffe8e87812 */ /* 0x000fc800078ec0ff */
[----:B------:R-:W-:Y:S02]  /*12c30*/  @P1 LOP3.LUT R232, R232, 0x10000, RZ, 0xfc, !PT ;  /* 0x00010000e8e81812 */ /* 0x000fe400078efcff */
[----:B------:R-:W-:-:S05]  /*12c40*/  ISETP.LT.OR P1, PT, R0, 0x61, !P3 ;  /* 0x000000610000780c */ /* 0x000fca0005f21670 */
[----:B0-----:R-:W-:-:S05]  /*12c50*/  @!P0 IMAD R8, R127, R17, RZ ;  /* 0x000000117f088224 */ /* 0x001fca00078e02ff */
[----:B------:R0:W-:Y:S01]  /*12c60*/  @!P0 STG.E.U8 desc[UR44][R58.64+0x21], R8 ;  /* 0x000021083a008986 */ /* 0x0001e2000c10112c */
[----:B------:R-:W-:Y:S02]  /*12c70*/  ISETP.LT.OR P0, PT, R0, 0x62, !P3 ;  /* 0x000000620000780c */ /* 0x000fe40005f01670 */
[----:B------:R-:W-:Y:S02]  /*12c80*/  @!P1 IADD3 R124, P5, P6, R233, R2, R236 ;  /* 0x00000002e97c9210 */ /* 0x000fe40007ebe0ec */
[----:B------:R-:W-:Y:S02]  /*12c90*/  LOP3.LUT R232, R232, 0xffffffbf, RZ, 0xc0, !PT ;  /* 0xffffffbfe8e87812 */ /* 0x000fe400078ec0ff */
[----:B------:R-:W-:Y:S02]  /*12ca0*/  @!P1 IADD3.X R125, R23, R3, R237, P5, P6 ;  /* 0x00000003177d9210 */ /* 0x000fe40002fec4ed */
[----:B------:R-:W-:-:S05]  /*12cb0*/  @P1 LOP3.LUT R232, R232, 0x40, RZ, 0xfc, !PT ;  /* 0x00000040e8e81812 */ /* 0x000fca00078efcff */
        /* <DEDUP_REMOVED lines=16> */
[----:B---3--:R-:W-:-:S05]  /*12dc0*/  @!P0 IMAD R8, R131, R17, RZ ;  /* 0x0000001183088224 */ /* 0x008fca00078e02ff */
[----:B------:R0:W-:Y:S01]  /*12dd0*/  @!P0 STG.E.U8 desc[UR44][R56.64+0x28], R8 ;  /* 0x0000280838008986 */ /* 0x0001e2000c10112c */
[----:B------:R-:W-:Y:S02]  /*12de0*/  ISETP.LT.OR P0, PT, R0, 0x6a, !P3 ;  /* 0x0000006a0000780c */ /* 0x000fe40005f01670 */
[----:B------:R-:W-:Y:S02]  /*12df0*/  LOP3.LUT R232, R232, 0xfffffff7, RZ, 0xc0, !PT ;  /* 0xfffffff7e8e87812 */ /* 0x000fe400078ec0ff */
[----:B------:R-:W-:Y:S02]  /*12e00*/  ISETP.LT.OR P1, PT, R0, 0x71, !P3 ;  /* 0x000000710000780c */ /* 0x000fe40005f21670 */
[----:B------:R-:W-:Y:S01]  /*12e10*/  LOP3.LUT R22, R22, 0x7fffffff, RZ, 0xc0, !PT ;  /* 0x7fffffff16167812 */ /* 0x000fe200078ec0ff */
[----:B0-----:R-:W2:Y:S06]  /*12e20*/  LDL.LU R56, [R1+0x44] ;  /* 0x0000440001387983 */ /* 0x001eac0000300800 */
[----:B------:R-:W-:-:S02]  /*12e30*/  @!P0 IADD3 R130, P5, P6, R233, R2, R236 ;  /* 0x00000002e9828210 */ /* 0x000fc40007ebe0ec */
[----:B------:R-:W-:Y:S01]  /*12e40*/  @P0 LOP3.LUT R232, R232, 0x8, RZ, 0xfc, !PT ;  /* 0x00000008e8e80812 */ /* 0x000fe200078efcff */
[----:B------:R-:W3:Y:S01]  /*12e50*/  LDL.LU R57, [R1+0x48] ;  /* 0x0000480001397983 */ /* 0x000ee20000300800 */
[--C-:B------:R-:W-:Y:S02]  /*12e60*/  @!P0 IADD3.X R131, R23, R3, R237.reuse, P5, P6 ;  /* 0x0000000317838210 */ /* 0x100fe40002fec4ed */
[----:B------:R-:W-:Y:S01]  /*12e70*/  ISETP.LT.OR P0, PT, R0, 0x2a, !P3 ;  /* 0x0000002a0000780c */ /* 0x000fe20005f01670 */
[----:B------:R-:W3:Y:S01]  /*12e80*/  LDL.LU R58, [R1+0x4c] ;  /* 0x00004c00013a7983 */ /* 0x000ee20000300800 */
[----:B------:R-:W-:Y:S02]  /*12e90*/  @!P1 IADD3 R132, P5, P6, R233, R2, R236 ;  /* 0x00000002e9849210 */ /* 0x000fe40007ebe0ec */
[----:B------:R-:W-:Y:S01]  /*12ea0*/  LOP3.LUT R232, R232, 0xfffffffb, RZ, 0xc0, !PT ;  /* 0xfffffffbe8e87812 */ /* 0x000fe200078ec0ff */
[----:B------:R-:W3:Y:S08]  /*12eb0*/  LDL.LU R59, [R1+0x50] ;  /* 0x00005000013b7983 */ /* 0x000ef00000300800 */
[----:B------:R-:W-:Y:S01]  /*12ec0*/  @!P0 IMAD R8, R135, R17, RZ ;  /* 0x0000001187088224 */ /* 0x000fe200078e02ff */
[----:B------:R-:W-:Y:S01]  /*12ed0*/  @!P1 IADD3.X R133, R23, R3, R237, P5, P6 ;  /* 0x0000000317859210 */ /* 0x000fe20002fec4ed */
[----:B------:R-:W3:Y:S04]  /*12ee0*/  LDL.LU R60, [R1+0x54] ;  /* 0x00005400013c7983 */ /* 0x000ee80000300800 */
[----:B------:R0:W-:Y:S01]  /*12ef0*/  @!P0 STG.E.U8 desc[UR44][R54.64+0x29], R8 ;  /* 0x0000290836008986 */ /* 0x0001e2000c10112c */
[----:B------:R-:W-:-:S02]  /*12f00*/  ISETP.LT.OR P0, PT, R0, 0x72, !P3 ;  /* 0x000000720000780c */ /* 0x000fc40005f01670 */
[----:B------:R-:W-:Y:S01]  /*12f10*/  @P1 LOP3.LUT R232, R232, 0x4, RZ, 0xfc, !PT ;  /* 0x00000004e8e81812 */ /* 0x000fe200078efcff */
[----:B------:R-:W3:Y:S10]  /*12f20*/  LDL.LU R61, [R1+0x58] ;  /* 0x00005800013d7983 */ /* 0x000ef40000300800 */
[----:B------:R-:W-:Y:S01]  /*12f30*/  @!P0 IADD3 R134, P5, P6, R233, R2, R236 ;  /* 0x00000002e9868210 */ /* 0x000fe20007ebe0ec */
[----:B------:R-:W3:Y:S03]  /*12f40*/  LDL.LU R62, [R1+0x5c] ;  /* 0x00005c00013e7983 */ /* 0x000ee60000300800 */
[----:B------:R-:W-:Y:S01]  /*12f50*/  @!P0 IADD3.X R135, R23, R3, R237, P5, P6 ;  /* 0x0000000317878210 */ /* 0x000fe20002fec4ed */
[----:B------:R-:W3:Y:S01]  /*12f60*/  LDL.LU R63, [R1+0x60] ;  /* 0x00006000013f7983 */ /* 0x000ee20000300800 */
[----:B------:R-:W-:-:S02]  /*12f70*/  ISETP.LT.OR P5, PT, R0, 0x31, !P2 ;  /* 0x000000310000780c */ /* 0x000fc400057a1670 */
[----:B------:R-:W-:Y:S01]  /*12f80*/  @P0 LOP3.LUT R22, R22, 0x80000000, RZ, 0xfc, !PT ;  /* 0x8000000016160812 */ /* 0x000fe200078efcff */
[----:B------:R-:W3:Y:S01]  /*12f90*/  LDL.LU R64, [R1+0x64] ;  /* 0x0000640001407983 */ /* 0x000ee20000300800 */
[----:B------:R-:W-:-:S09]  /*12fa0*/  ISETP.LT.OR P0, PT, R0, 0x79, !P3 ;  /* 0x000000790000780c */ /* 0x000fd20005f01670 */
[----:B0-----:R-:W-:Y:S01]  /*12fb0*/  @!P5 IMAD R8, R105, R17, RZ ;  /* 0x000000116908d224 */ /* 0x001fe200078e02ff */
[----:B------:R-:W-:Y:S01]  /*12fc0*/  LOP3.LUT R22, R22, 0xefffffff, RZ, 0xc0, !PT ;  /* 0xefffffff16167812 */ /* 0x000fe200078ec0ff */
[----:B------:R-:W3:Y:S04]  /*12fd0*/  LDL.LU R65, [R1+0x68] ;  /* 0x0000680001417983 */ /* 0x000ee80000300800 */
[----:B------:R0:W-:Y:S01]  /*12fe0*/  @!P5 STG.E.U8 desc[UR44][R6.64+0x30], R8 ;  /* 0x000030080600d986 */ /* 0x0001e2000c10112c */
[----:B------:R-:W-:Y:S02]  /*12ff0*/  @!P0 IADD3 R104, P5, P6, R233, R2, R236 ;  /* 0x00000002e9688210 */ /* 0x000fe40007ebe0ec */
[----:B------:R-:W-:Y:S01]  /*13000*/  @P0 LOP3.LUT R22, R22, 0x10000000, RZ, 0xfc, !PT ;  /* 0x1000000016160812 */ /* 0x000fe200078efcff */
[----:B------:R-:W3:Y:S01]  /*13010*/  LDL.LU R66, [R1+0x6c] ;  /* 0x00006c0001427983 */ /* 0x000ee20000300800 */
[----:B------:R-:W-:-:S02]  /*13020*/  @!P0 IADD3.X R105, R23, R3, R237, P5, P6 ;  /* 0x0000000317698210 */ /* 0x000fc40002fec4ed */
[C---:B------:R-:W-:Y:S01]  /*13030*/  ISETP.LT.OR P5, PT, R0.reuse, 0x32, !P2 ;  /* 0x000000320000780c */ /* 0x040fe200057a1670 */
[----:B------:R-:W3:Y:S01]  /*13040*/  LDL.LU R67, [R1+0x70] ;  /* 0x0000700001437983 */ /* 0x000ee20000300800 */
[C---:B------:R-:W-:Y:S02]  /*13050*/  ISETP.LT.OR P0, PT, R0.reuse, 0x31, !P3 ;  /* 0x000000310000780c */ /* 0x040fe40005f01670 */
[----:B------:R-:W-:Y:S01]  /*13060*/  ISETP.LT.OR P1, PT, R0, 0x32, !P3 ;  /* 0x000000320000780c */ /* 0x000fe20005f21670 */
[----:B------:R-:W3:Y:S01]  /*13070*/  LDL.LU R68, [R1+0x74] ;  /* 0x0000740001447983 */ /* 0x000ee20000300800 */
[----:B------:R-:W-:-:S03]  /*13080*/  LOP3.LUT R22, R22, 0xff7fffff, RZ, 0xc0, !PT ;  /* 0xff7fffff16167812 */ /* 0x000fc600078ec0ff */
[----:B------:R-:W3:Y:S04]  /*13090*/  LDL.LU R69, [R1+0x78] ;  /* 0x0000780001457983 */ /* 0x000ee80000300800 */
[-C--:B0-----:R-:W-:Y:S01]  /*130a0*/  @!P5 IMAD R8, R106, R17.reuse, RZ ;  /* 0x000000116a08d224 */ /* 0x081fe200078e02ff */
[----:B------:R-:W3:Y:S04]  /*130b0*/  LDL.LU R71, [R1+0x7c] ;  /* 0x00007c0001477983 */ /* 0x000ee80000300800 */
[----:B------:R0:W-:Y:S02]  /*130c0*/  @!P5 STG.E.U8 desc[UR44][R6.64+0x31], R8 ;  /* 0x000031080600d986 */ /* 0x0001e4000c10112c */
[----:B0-----:R-:W-:-:S05]  /*130d0*/  @!P0 IMAD R8, R107, R17, RZ ;  /* 0x000000116b088224 */ /* 0x001fca00078e02ff */
[----:B------:R0:W-:Y:S01]  /*130e0*/  @!P0 STG.E.U8 desc[UR44][R52.64+0x30], R8 ;  /* 0x0000300834008986 */ /* 0x0001e2000c10112c */
[----:B------:R-:W-:-:S13]  /*130f0*/  ISETP.LT.OR P0, PT, R0, 0x7a, !P3 ;  /* 0x0000007a0000780c */ /* 0x000fda0005f01670 */
[----:B------:R-:W-:Y:S01]  /*13100*/  @!P0 IADD3 R106, P5, P6, R233, R2, R236 ;  /* 0x00000002e96a8210 */ /* 0x000fe20007ebe0ec */
[----:B0-----:R-:W-:Y:S01]  /*13110*/  @!P1 IMAD R8, R111, R17, RZ ;  /* 0x000000116f089224 */ /* 0x001fe200078e02ff */
[----:B------:R-:W-:Y:S02]  /*13120*/  @P0 LOP3.LUT R22, R22, 0x800000, RZ, 0xfc, !PT ;  /* 0x0080000016160812 */ /* 0x000fe400078efcff */
[----:B------:R-:W-:Y:S02]  /*13130*/  @!P0 IADD3.X R107, R23, R3, R237, P5, P6 ;  /* 0x00000003176b8210 */ /* 0x000fe40002fec4ed */
[C---:B------:R-:W-:Y:S01]  /*13140*/  ISETP.LT.OR P0, PT, R0.reuse, 0x61, !P4 ;  /* 0x000000610000780c */ /* 0x040fe20006701670 */
[----:B------:R0:W-:Y:S01]  /*13150*/  @!P1 STG.E.U8 desc[UR44][R50.64+0x31], R8 ;  /* 0x0000310832009986 */ /* 0x0001e2000c10112c */
[----:B------:R-:W-:Y:S02]  /*13160*/  ISETP.LT.OR P1, PT, R0, 0x62, !P4 ;  /* 0x000000620000780c */ /* 0x000fe40006721670 */
[----:B------:R-:W-:-:S09]  /*13170*/  LOP3.LUT R22, R22, 0xffbfffff, RZ, 0xc0, !PT ;  /* 0xffbfffff16167812 */ /* 0x000fd200078ec0ff */
[----:B------:R-:W-:-:S04]  /*13180*/  @!P0 IADD3 R108, P5, P6, R233, R2, R19 ;  /* 0x00000002e96c8210 */ /* 0x000fc80007ebe013 */
[-CC-:B------:R-:W-:Y:S02]  /*13190*/  @!P0 IADD3.X R109, R23, R3.reuse, R16.reuse, P5, P6 ;  /* 0x00000003176d8210 */ /* 0x180fe40002fec410 */
        /* <DEDUP_REMOVED lines=8> */
[----:B------:R0:W-:Y:S03]  /*13220*/  @!P5 STG.E.U8 desc[UR44][R6.64+0x38], R8 ;  /* 0x000038080600d986 */ /* 0x0001e6000c10112c */
[----:B------:R-:W-:Y:S02]  /*13230*/  @!P1 IADD3 R112, P5, P6, R233, R2, R19 ;  /* 0x00000002e9709210 */ /* 0x000fe40007ebe013 */
[----:B------:R-:W-:Y:S02]  /*13240*/  LOP3.LUT R22, R22, 0xffffdfff, RZ, 0xc0, !PT ;  /* 0xffffdfff16167812 */ /* 0x000fe400078ec0ff */
[----:B------:R-:W-:Y:S02]  /*13250*/  @!P1 IADD3.X R113, R23, R3, R16, P5, P6 ;  /* 0x0000000317719210 */ /* 0x000fe40002fec410 */
[----:B------:R-:W-:Y:S02]  /*13260*/  ISETP.LT.OR P5, PT, R0, 0x3a, !P2 ;  /* 0x0000003a0000780c */ /* 0x000fe400057a1670 */
[----:B------:R-:W-:-:S02]  /*13270*/  @P1 LOP3.LUT R22, R22, 0x2000, RZ, 0xfc, !PT ;  /* 0x0000200016161812 */ /* 0x000fc400078efcff */
[----:B------:R-:W-:-:S09]  /*13280*/  ISETP.LT.OR P1, PT, R0, 0x39, !P3 ;  /* 0x000000390000780c */ /* 0x000fd20005f21670 */
[----:B0-----:R-:W-:-:S05]  /*13290*/  @!P5 IMAD R8, R114, R17, RZ ;  /* 0x000000117208d224 */ /* 0x001fca00078e02ff */
[----:B------:R4:W-:Y:S02]  /*132a0*/  @!P5 STG.E.U8 desc[UR44][R6.64+0x39], R8 ;  /* 0x000039080600d986 */ /* 0x0009e4000c10112c */
[----:B----4-:R-:W-:-:S05]  /*132b0*/  @!P1 IMAD R8, R115, R17, RZ ;  /* 0x0000001173089224 */ /* 0x010fca00078e02ff */
[----:B------:R0:W-:Y:S01]  /*132c0*/  @!P1 STG.E.U8 desc[UR44][R48.64+0x38], R8 ;  /* 0x0000380830009986 */ /* 0x0001e2000c10112c */
[----:B------:R-:W-:Y:S02]  /*132d0*/  ISETP.LT.OR P1, PT, R0, 0x6a, !P4 ;  /* 0x0000006a0000780c */ /* 0x000fe40006721670 */
[----:B------:R-:W-:-:S11]  /*132e0*/  LOP3.LUT R22, R22, 0xfffffeff, RZ, 0xc0, !PT ;  /* 0xfffffeff16167812 */ /* 0x000fd600078ec0ff */
[----:B------:R-:W-:Y:S02]  /*132f0*/  @!P1 IADD3 R114, P5, P6, R233, R2, R19 ;  /* 0x00000002e9729210 */ /* 0x000fe40007ebe013 */
[----:B------:R-:W-:Y:S02]  /*13300*/  @P1 LOP3.LUT R22, R22, 0x100, RZ, 0xfc, !PT ;  /* 0x0000010016161812 */ /* 0x000fe400078efcff */
[----:B------:R-:W-:Y:S02]  /*13310*/  @!P1 IADD3.X R115, R23, R3, R16, P5, P6 ;  /* 0x0000000317739210 */ /* 0x000fe40002fec410 */
[----:B------:R-:W-:Y:S02]  /*13320*/  ISETP.LT.OR P1, PT, R0, 0x3a, !P3 ;  /* 0x0000003a0000780c */ /* 0x000fe40005f21670 */
[C---:B------:R-:W-:Y:S02]  /*13330*/  LOP3.LUT P0, RZ, R232.reuse, 0x20000, RZ, 0xc0, !PT ;  /* 0x00020000e8ff7812 */ /* 0x040fe4000780c0ff */
[----:B------:R-:W-:-:S04]  /*13340*/  LOP3.LUT R232, R232, 0xffff7fff, RZ, 0xc0, !PT ;  /* 0xffff7fffe8e87812 */ /* 0x000fc800078ec0ff */
[----:B------:R-:W-:Y:S02]  /*13350*/  @P2 LOP3.LUT R232, R232, 0x8000, RZ, 0xfc, !PT ;  /* 0x00008000e8e82812 */ /* 0x000fe400078efcff */
[----:B------:R-:W-:-:S03]  /*13360*/  ISETP.LT.OR P2, PT, R0, 0x71, !P4 ;  /* 0x000000710000780c */ /* 0x000fc60006741670 */
[----:B0-----:R-:W-:-:S05]  /*13370*/  @!P1 IMAD R8, R119, R17, RZ ;  /* 0x0000001177089224 */ /* 0x001fca00078e02ff */
[----:B------:R0:W-:Y:S01]  /*13380*/  @!P1 STG.E.U8 desc[UR44][R46.64+0x39], R8 ;  /* 0x000039082e009986 */ /* 0x0001e2000c10112c */
[----:B------:R-:W-:-:S04]  /*13390*/  ISETP.LT.OR P1, PT, R0, 0x72, !P4 ;  /* 0x000000720000780c */ /* 0x000fc80006721670 */
[----:B------:R-:W-:Y:S02]  /*133a0*/  @!P2 IADD3 R116, P5, P6, R233, R2, R19 ;  /* 0x00000002e974a210 */ /* 0x000fe40007ebe013 */
[----:B------:R-:W-:Y:S02]  /*133b0*/  LOP3.LUT R22, R22, 0xffffff7f, RZ, 0xc0, !PT ;  /* 0xffffff7f16167812 */ /* 0x000fe400078ec0ff */
[----:B------:R-:W-:Y:S02]  /*133c0*/  @!P2 IADD3.X R117, R23, R3, R16, P5, P6 ;  /* 0x000000031775a210 */ /* 0x000fe40002fec410 */
[----:B------:R-:W-:-:S03]  /*133d0*/  @P2 LOP3.LUT R22, R22, 0x80, RZ, 0xfc, !PT ;  /* 0x0000008016162812 */ /* 0x000fc600078efcff */
        /* <DEDUP_REMOVED lines=18> */
[----:B------:R-:W-:-:S13]  /*13500*/  ISETP.LT.OR P1, PT, R0, 0x7a, !P4 ;  /* 0x0000007a0000780c */ /* 0x000fda0006721670 */
[----:B------:R-:W-:Y:S02]  /*13510*/  @!P1 IADD3 R90, P5, P6, R233, R2, R19 ;  /* 0x00000002e95a9210 */ /* 0x000fe40007ebe013 */
[----:B------:R-:W-:Y:S02]  /*13520*/  @P1 LOP3.LUT R18, R18, 0x40000000, RZ, 0xfc, !PT ;  /* 0x4000000012121812 */ /* 0x000fe400078efcff */
[----:B------:R-:W-:Y:S02]  /*13530*/  @!P1 IADD3.X R91, R23, R3, R16, P5, P6 ;  /* 0x00000003175b9210 */ /* 0x000fe40002fec410 */
[C---:B------:R-:W-:Y:S02]  /*13540*/  ISETP.LT.OR P1, PT, R0.reuse, 0x22, !P4 ;  /* 0x000000220000780c */ /* 0x040fe40006721670 */
[----:B------:R-:W-:-:S11]  /*13550*/  ISETP.LT.OR P2, PT, R0, 0x81, !P3 ;  /* 0x000000810000780c */ /* 0x000fd60005f41670 */
[----:B0-----:R-:W-:-:S05]  /*13560*/  @!P1 IMAD R8, R95, R17, RZ ;  /* 0x000000115f089224 */ /* 0x001fca00078e02ff */
[----:B------:R0:W-:Y:S01]  /*13570*/  @!P1 STG.E.U8 desc[UR44][R42.64+0x21], R8 ;  /* 0x000021082a009986 */ /* 0x0001e2000c10112c */
[----:B------:R-:W-:Y:S02]  /*13580*/  ISETP.LT.OR P1, PT, R0, 0x82, !P3 ;  /* 0x000000820000780c */ /* 0x000fe40005f21670 */
[----:B------:R-:W-:-:S04]  /*13590*/  @!P2 IADD3 R92, P5, P6, R233, R2, R236 ;  /* 0x00000002e95ca210 */ /* 0x000fc80007ebe0ec */
[----:B------:R-:W-:-:S07]  /*135a0*/  @!P2 IADD3.X R93, R23, R3, R237, P5, P6 ;  /* 0x00000003175da210 */ /* 0x000fce0002fec4ed */
        /* <DEDUP_REMOVED lines=19> */
[----:B------:R-:W-:Y:S02]  /*136e0*/  LOP3.LUT R22, R22, 0xffdfffff, RZ, 0xc0, !PT ;  /* 0xffdfffff16167812 */ /* 0x000fe400078ec0ff */
[----:B------:R-:W-:Y:S02]  /*136f0*/  LOP3.LUT R232, R232, 0xfffffffd, RZ, 0xc0, !PT ;  /* 0xfffffffde8e87812 */ /* 0x000fe400078ec0ff */
[----:B------:R-:W-:Y:S01]  /*13700*/  LOP3.LUT R18, R18, 0xdfffffff, RZ, 0xc0, !PT ;  /* 0xdfffffff12127812 */ /* 0x000fe200078ec0ff */
[----:B0-----:R-:W4:Y:S06]  /*13710*/  LDL.LU R41, [R1] ;  /* 0x0000000001297983 */ /* 0x001f2c0000300800 */
[----:B------:R-:W-:-:S02]  /*13720*/  @!P1 IADD3 R98, P5, P6, R233, R2, R236 ;  /* 0x00000002e9629210 */ /* 0x000fc40007ebe0ec */
[----:B------:R-:W-:Y:S01]  /*13730*/  @P1 LOP3.LUT R22, R22, 0x200000, RZ, 0xfc, !PT ;  /* 0x0020000016161812 */ /* 0x000fe200078efcff */
[----:B------:R-:W4:Y:S01]  /*13740*/  LDL.LU R42, [R1+0x4] ;  /* 0x00000400012a7983 */ /* 0x000f220000300800 */
[----:B------:R-:W-:Y:S02]  /*13750*/  @!P1 IADD3.X R99, R23, R3, R237, P5, P6 ;  /* 0x0000000317639210 */ /* 0x000fe40002fec4ed */
[----:B------:R-:W-:Y:S01]  /*13760*/  ISETP.LT.OR P1, PT, R0, 0x2a, !P4 ;  /* 0x0000002a0000780c */ /* 0x000fe20006721670 */
[----:B------:R-:W4:Y:S01]  /*13770*/  LDL.LU R43, [R1+0x8] ;  /* 0x00000800012b7983 */ /* 0x000f220000300800 */
[----:B------:R-:W-:Y:S02]  /*13780*/  @P2 LOP3.LUT R232, R232, 0x2, RZ, 0xfc, !PT ;  /* 0x00000002e8e82812 */ /* 0x000fe400078efcff */
[----:B------:R-:W-:Y:S01]  /*13790*/  ISETP.LT.OR P2, PT, R0, 0x91, !P3 ;  /* 0x000000910000780c */ /* 0x000fe20005f41670 */
[----:B------:R-:W4:Y:S08]  /*137a0*/  LDL.LU R47, [R1+0xc] ;  /* 0x00000c00012f7983 */ /* 0x000f300000300800 */
[----:B------:R-:W-:Y:S01]  /*137b0*/  @!P1 IMAD R8, R103, R17, RZ ;  /* 0x0000001167089224 */ /* 0x000fe200078e02ff */
[----:B------:R-:W-:Y:S01]  /*137c0*/  LOP3.LUT R22, R22, 0xffefffff, RZ, 0xc0, !PT ;  /* 0xffefffff16167812 */ /* 0x000fe200078ec0ff */
[----:B------:R-:W4:Y:S04]  /*137d0*/  LDL.LU R49, [R1+0x10] ;  /* 0x0000100001317983 */ /* 0x000f280000300800 */
[----:B------:R0:W-:Y:S01]  /*137e0*/  @!P1 STG.E.U8 desc[UR44][R234.64+0x29], R8 ;  /* 0x00002908ea009986 */ /* 0x0001e2000c10112c */
[----:B------:R-:W-:-:S02]  /*137f0*/  ISETP.LT.OR P1, PT, R0, 0x92, !P3 ;  /* 0x000000920000780c */ /* 0x000fc40005f21670 */
[-CC-:B------:R-:W-:Y:S01]  /*13800*/  @!P2 IADD3 R100, P5, P6, R233, R2.reuse, R236.reuse ;  /* 0x00000002e964a210 */ /* 0x180fe20007ebe0ec */
[----:B------:R-:W4:Y:S03]  /*13810*/  LDL.LU R50, [R1+0x14] ;  /* 0x0000140001327983 */ /* 0x000f260000300800 */
[----:B------:R-:W-:Y:S01]  /*13820*/  @!P2 IADD3.X R101, R23, R3, R237, P5, P6 ;  /* 0x000000031765a210 */ /* 0x000fe20002fec4ed */
[----:B------:R-:W4:Y:S01]  /*13830*/  LDL.LU R51, [R1+0x18] ;  /* 0x0000180001337983 */ /* 0x000f220000300800 */
[----:B------:R-:W-:Y:S02]  /*13840*/  @P2 LOP3.LUT R22, R22, 0x100000, RZ, 0xfc, !PT ;  /* 0x0010000016162812 */ /* 0x000fe400078efcff */
[----:B------:R-:W-:Y:S01]  /*13850*/  LOP3.LUT R232, R232, 0xffffbfff, RZ, 0xc0, !PT ;  /* 0xffffbfffe8e87812 */ /* 0x000fe200078ec0ff */
[----:B------:R-:W4:Y:S02]  /*13860*/  LDL.LU R55, [R1+0x1c] ;  /* 0x00001c0001377983 */ /* 0x000f240000300800 */
[----:B------:R-:W-:-:S02]  /*13870*/  @!P1 IADD3 R102, P5, P6, R233, R2, R236 ;  /* 0x00000002e9669210 */ /* 0x000fc40007ebe0ec */
        /* <DEDUP_REMOVED lines=44> */
[----:B------:R-:W-:-:S02]  /*13b40*/  ISETP.LT.OR P1, PT, R0, 0x39, !P4 ;  /* 0x000000390000780c */ /* 0x000fc40006721670 */
[----:B------:R-:W-:-:S07]  /*13b50*/  @P0 LOP3.LUT R232, R232, 0x4000, RZ, 0xfc, !PT ;  /* 0x00004000e8e80812 */ /* 0x000fce00078efcff */
[----:B0-----:R-:W-:Y:S01]  /*13b60*/  @!P5 IMAD R8, R82, R17, RZ ;  /* 0x000000115208d224 */ /* 0x001fe200078e02ff */
[----:B------:R-:W-:-:S04]  /*13b70*/  ISETP.LT.OR P0, PT, R0, 0x8a, !P4 ;  /* 0x0000008a0000780c */ /* 0x000fc80006701670 */
[----:B------:R0:W-:Y:S01]  /*13b80*/  @!P5 STG.E.U8 desc[UR44][R4.64+0x39], R8 ;  /* 0x000039080400d986 */ /* 0x0001e2000c10112c */
[----:B------:R-:W-:Y:S01]  /*13b90*/  ISETP.LT.OR P2, PT, R0, 0x3a, !P4 ;  /* 0x0000003a0000780c */ /* 0x000fe20006741670 */
[----:B0-----:R-:W-:-:S05]  /*13ba0*/  @!P1 IMAD R8, R83, R17, RZ ;  /* 0x0000001153089224 */ /* 0x001fca00078e02ff */
[----:B------:R0:W-:Y:S01]  /*13bb0*/  @!P1 STG.E.U8 desc[UR44][R12.64+0x38], R8 ;  /* 0x000038080c009986 */ /* 0x0001e2000c10112c */
[----:B------:R-:W-:Y:S02]  /*13bc0*/  ISETP.LT.OR P1, PT, R0, 0x91, !P4 ;  /* 0x000000910000780c */ /* 0x000fe40006721670 */
[----:B------:R-:W-:Y:S02]  /*13bd0*/  @!P0 IADD3 R82, P5, P6, R233, R2, R19 ;  /* 0x00000002e9528210 */ /* 0x000fe40007ebe013 */
[----:B------:R-:W-:Y:S02]  /*13be0*/  @P0 LOP3.LUT R18, R18, 0x20000000, RZ, 0xfc, !PT ;  /* 0x2000000012120812 */ /* 0x000fe400078efcff */
[----:B------:R-:W-:Y:S02]  /*13bf0*/  @!P0 IADD3.X R83, R23, R3, R16, P5, P6 ;  /* 0x0000000317538210 */ /* 0x000fe40002fec410 */
[----:B------:R-:W-:-:S05]  /*13c00*/  ISETP.GE.AND P0, PT, R151, 0x1, PT ;  /* 0x000000019700780c */ /* 0x000fca0003f06270 */
[----:B------:R-:W-:Y:S01]  /*13c10*/  @!P1 IADD3 R84, P5, P6, R233, R2, R19 ;  /* 0x00000002e9549210 */ /* 0x000fe20007ebe013 */
[----:B0-----:R-:W-:-:S03]  /*13c20*/  @!P2 IMAD R8, R86, R17, RZ ;  /* 0x000000115608a224 */ /* 0x001fc600078e02ff */
[----:B------:R-:W-:Y:S02]  /*13c30*/  @!P1 IADD3.X R85, R23, R3, R16, P5, P6 ;  /* 0x0000000317559210 */ /* 0x000fe40002fec410 */
[C---:B------:R-:W-:Y:S01]  /*13c40*/  ISETP.LT.OR P5, PT, R0.reuse, 0x41, !P0 ;  /* 0x000000410000780c */ /* 0x040fe200047a1670 */
[----:B------:R0:W-:Y:S01]  /*13c50*/  @!P2 STG.E.U8 desc[UR44][R10.64+0x39], R8 ;  /* 0x000039080a00a986 */ /* 0x0001e2000c10112c */
[----:B------:R-:W-:-:S11]  /*13c60*/  ISETP.LT.OR P2, PT, R0, 0x92, !P4 ;  /* 0x000000920000780c */ /* 0x000fd60006741670 */
[----:B0-----:R-:W-:-:S05]  /*13c70*/  @!P5 IMAD R8, R87, R17, RZ ;  /* 0x000000115708d224 */ /* 0x001fca00078e02ff */
[----:B------:R2:W-:Y:S01]  /*13c80*/  @!P5 STG.E.U8 desc[UR44][R2.64+0x40], R8 ;  /* 0x000040080200d986 */ /* 0x0005e2000c10112c */
[----:B------:R-:W-:-:S04]  /*13c90*/  @!P2 IADD3 R86, P5, P6, R233, R2, R19 ;  /* 0x00000002e956a210 */ /* 0x000fc80007ebe013 */
[----:B------:R-:W-:Y:S02]  /*13ca0*/  @!P2 IADD3.X R87, R23, R3, R16, P5, P6 ;  /* 0x000000031757a210 */ /* 0x000fe40002fec410 */
[----:B------:R-:W-:Y:S02]  /*13cb0*/  ISETP.LT.OR P5, PT, R0, 0x42, !P0 ;  /* 0x000000420000780c */ /* 0x000fe400047a1670 */
[----:B------:R-:W-:-:S04]  /*13cc0*/  LOP3.LUT R18, R18, 0xefffffff, RZ, 0xc0, !PT ;  /* 0xefffffff12127812 */ /* 0x000fc800078ec0ff */
[----:B------:R-:W-:Y:S02]  /*13cd0*/  @P1 LOP3.LUT R18, R18, 0x10000000, RZ, 0xfc, !PT ;  /* 0x1000000012121812 */ /* 0x000fe400078efcff */
[----:B------:R-:W-:-:S05]  /*13ce0*/  LOP3.LUT P1, RZ, R232, 0x10000, RZ, 0xc0, !PT ;  /* 0x00010000e8ff7812 */ /* 0x000fca000782c0ff */
[----:B--2---:R-:W-:-:S05]  /*13cf0*/  @!P5 IMAD R8, R56, R17, RZ ;  /* 0x000000113808d224 */ /* 0x004fca00078e02ff */
[----:B------:R0:W-:Y:S01]  /*13d00*/  @!P5 STG.E.U8 desc[UR44][R2.64+0x41], R8 ;  /* 0x000041080200d986 */ /* 0x0001e2000c10112c */
[----:B------:R-:W-:Y:S02]  /*13d10*/  ISETP.LT.OR P5, PT, R0, 0x41, !P1 ;  /* 0x000000410000780c */ /* 0x000fe40004fa1670 */
[----:B------:R-:W-:-:S04]  /*13d20*/  LOP3.LUT R18, R18, 0xf7ffffff, RZ, 0xc0, !PT ;  /* 0xf7ffffff12127812 */ /* 0x000fc800078ec0ff */
[----:B------:R-:W-:Y:S02]  /*13d30*/  @P2 LOP3.LUT R18, R18, 0x8000000, RZ, 0xfc, !PT ;  /* 0x0800000012122812 */ /* 0x000fe400078efcff */
[----:B------:R-:W-:-:S05]  /*13d40*/  ISETP.LT.OR P2, PT, R0, 0x99, !P4 ;  /* 0x000000990000780c */ /* 0x000fca0006741670 */
[----:B0-----:R-:W-:Y:S01]  /*13d50*/  @!P5 IADD3 R8, P6, R2, R233, RZ ;  /* 0x000000e90208d210 */ /* 0x001fe20007fde0ff */
[----:B---3--:R-:W-:-:S04]  /*13d60*/  @!P5 IMAD R10, R57, R17, RZ ;  /* 0x00000011390ad224 */ /* 0x008fc800078e02ff */
[----:B------:R-:W-:-:S05]  /*13d70*/  @!P5 IMAD.X R9, R3, 0x1, R23, P6 ;  /* 0x000000010309d824 */ /* 0x000fca00030e0617 */
[----:B------:R0:W-:Y:S01]  /*13d80*/  @!P5 STG.E.U8 desc[UR44][R8.64+0x40], R10 ;  /* 0x0000400a0800d986 */ /* 0x0001e2000c10112c */
[----:B------:R-:W-:-:S04]  /*13d90*/  @!P2 IADD3 R56, P5, P6, R233, R2, R19 ;  /* 0x00000002e938a210 */ /* 0x000fc80007ebe013 */
[----:B------:R-:W-:Y:S02]  /*13da0*/  @!P2 IADD3.X R57, R23, R3, R16, P5, P6 ;  /* 0x000000031739a210 */ /* 0x000fe40002fec410 */
[----:B------:R-:W-:-:S13]  /*13db0*/  ISETP.LT.OR P5, PT, R0, 0x42, !P1 ;  /* 0x000000420000780c */ /* 0x000fda0004fa1670 */
[----:B0-----:R-:W-:Y:S01]  /*13dc0*/  @!P5 IADD3 R8, P6, R2, R233, RZ ;  /* 0x000000e90208d210 */ /* 0x001fe20007fde0ff */
[----:B------:R-:W-:-:S04]  /*13dd0*/  @!P5 IMAD R10, R58, R17, RZ ;  /* 0x000000113a0ad224 */ /* 0x000fc800078e02ff */
[----:B------:R-:W-:Y:S01]  /*13de0*/  @!P5 IMAD.X R9, R3, 0x1, R23, P6 ;  /* 0x000000010309d824 */ /* 0x000fe200030e0617 */
[----:B------:R-:W-:-:S04]  /*13df0*/  LOP3.LUT R18, R18, 0xffbfffff, RZ, 0xc0, !PT ;  /* 0xffbfffff12127812 */ /* 0x000fc800078ec0ff */
[----:B------:R0:W-:Y:S01]  /*13e00*/  @!P5 STG.E.U8 desc[UR44][R8.64+0x41], R10 ;  /* 0x0000410a0800d986 */ /* 0x0001e2000c10112c */
[----:B------:R-:W-:Y:S02]  /*13e10*/  ISETP.LT.OR P5, PT, R0, 0x49, !P0 ;  /* 0x000000490000780c */ /* 0x000fe400047a1670 */
[----:B------:R-:W-:Y:S02]  /*13e20*/  @P2 LOP3.LUT R18, R18, 0x400000, RZ, 0xfc, !PT ;  /* 0x0040000012122812 */ /* 0x000fe400078efcff */
[----:B------:R-:W-:-:S09]  /*13e30*/  ISETP.LT.OR P2, PT, R0, 0x9a, !P4 ;  /* 0x0000009a0000780c */ /* 0x000fd20006741670 */
[----:B0-----:R-:W-:-:S05]  /*13e40*/  @!P5 IMAD R8, R59, R17, RZ ;  /* 0x000000113b08d224 */ /* 0x001fca00078e02ff */
[----:B------:R0:W-:Y:S01]  /*13e50*/  @!P5 STG.E.U8 desc[UR44][R2.64+0x48], R8 ;  /* 0x000048080200d986 */ /* 0x0001e2000c10112c */
[----:B------:R-:W-:-:S04]  /*13e60*/  @!P2 IADD3 R58, P5, P6, R233, R2, R19 ;  /* 0x00000002e93aa210 */ /* 0x000fc80007ebe013 */
[----:B------:R-:W-:Y:S02]  /*13e70*/  @!P2 IADD3.X R59, R23, R3, R16, P5, P6 ;  /* 0x00000003173ba210 */ /* 0x000fe40002fec410 */
[----:B------:R-:W-:-:S13]  /*13e80*/  ISETP.LT.OR P5, PT, R0, 0x4a, !P0 ;  /* 0x0000004a0000780c */ /* 0x000fda00047a1670 */
[----:B0-----:R-:W-:-:S05]  /*13e90*/  @!P5 IMAD R8, R60, R17, RZ ;  /* 0x000000113c08d224 */ /* 0x001fca00078e02ff */
[----:B------:R0:W-:Y:S01]  /*13ea0*/  @!P5 STG.E.U8 desc[UR44][R2.64+0x49], R8 ;  /* 0x000049080200d986 */ /* 0x0001e2000c10112c */
[----:B------:R-:W-:Y:S02]  /*13eb0*/  ISETP.LT.OR P5, PT, R0, 0x49, !P1 ;  /* 0x000000490000780c */ /* 0x000fe40004fa1670 */
[----:B------:R-:W-:-:S04]  /*13ec0*/  LOP3.LUT R18, R18, 0xfffeffff, RZ, 0xc0, !PT ;  /* 0xfffeffff12127812 */ /* 0x000fc800078ec0ff */
[----:B------:R-:W-:Y:S02]  /*13ed0*/  @P2 LOP3.LUT R18, R18, 0x10000, RZ, 0xfc, !PT ;  /* 0x0001000012122812 */ /* 0x000fe400078efcff */
[----:B------:R-:W-:-:S05]  /*13ee0*/  ISETP.LT.OR P2, PT, R0, 0xa1, !P3 ;  /* 0x000000a10000780c */ /* 0x000fca0005f41670 */
        /* <DEDUP_REMOVED lines=52> */
[----:B------:R-:W-:Y:S01]  /*14230*/  @!P5 IMAD.X R9, R3, 0x1, R23, P6 ;  /* 0x000000010309d824 */ /* 0x000fe200030e0617 */
[----:B------:R-:W-:-:S04]  /*14240*/  LOP3.LUT R18, R18, 0xfbffffff, RZ, 0xc0, !PT ;  /* 0xfbffffff12127812 */ /* 0x000fc800078ec0ff */
        /* <DEDUP_REMOVED lines=19> */
[----:B----4-:R-:W-:-:S05]  /*14380*/  @!P5 IMAD R8, R41, R17, RZ ;  /* 0x000000112908d224 */ /* 0x010fca00078e02ff */
        /* <DEDUP_REMOVED lines=23> */
[-CC-:B------:R-:W-:Y:S02]  /*14500*/  @!P1 IADD3 R44, P5, P6, R233, R2.reuse, R19.reuse ;  /* 0x00000002e92c9210 */ /* 0x180fe40007ebe013 */
[----:B------:R-:W-:Y:S02]  /*14510*/  LOP3.LUT R18, R18, 0xffffefff, RZ, 0xc0, !PT ;  /* 0xffffefff12127812 */ /* 0x000fe400078ec0ff */
[----:B------:R-:W-:Y:S02]  /*14520*/  @!P1 IADD3.X R45, R23, R3, R16, P5, P6 ;  /* 0x00000003172d9210 */ /* 0x000fe40002fec410 */
[----:B------:R-:W-:Y:S01]  /*14530*/  @P1 LOP3.LUT R18, R18, 0x1000, RZ, 0xfc, !PT ;  /* 0x0000100012121812 */ /* 0x000fe200078efcff */
[----:B0-----:R-:W2:Y:S04]  /*14540*/  LDL.LU R25, [R1+0x20] ;  /* 0x0000200001197983 */ /* 0x001ea80000300800 */
[----:B------:R-:W-:-:S02]  /*14550*/  @!P0 IADD3 R46, P5, P6, R233, R2, R19 ;  /* 0x00000002e92e8210 */ /* 0x000fc40007ebe013 */
[----:B------:R-:W-:Y:S02]  /*14560*/  LOP3.LUT R18, R18, 0xfffffbff, RZ, 0xc0, !PT ;  /* 0xfffffbff12127812 */ /* 0x000fe400078ec0ff */
[----:B------:R-:W-:Y:S02]  /*14570*/  @!P0 IADD3.X R47, R23, R3, R16, P5, P6 ;  /* 0x00000003172f8210 */ /* 0x000fe40002fec410 */
[----:B------:R-:W-:Y:S02]  /*14580*/  ISETP.LT.OR P5, PT, R0, 0x49, !P2 ;  /* 0x000000490000780c */ /* 0x000fe400057a1670 */
[----:B------:R-:W-:Y:S02]  /*14590*/  @P0 LOP3.LUT R18, R18, 0x400, RZ, 0xfc, !PT ;  /* 0x0000040012120812 */ /* 0x000fe400078efcff */
[----:B------:R-:W-:-:S09]  /*145a0*/  ISETP.LT.OR P0, PT, R0, 0xa9, !P4 ;  /* 0x000000a90000780c */ /* 0x000fd20006701670 */
[----:B------:R-:W-:-:S05]  /*145b0*/  @!P5 IMAD R8, R49, R17, RZ ;  /* 0x000000113108d224 */ /* 0x000fca00078e02ff */
        /* <DEDUP_REMOVED lines=11> */
[----:B------:R-:W-:-:S03]  /*14670*/  ISETP.LT.OR P0, PT, R0, 0xaa, !P4 ;  /* 0x000000aa0000780c */ /* 0x000fc60006701670 */
[----:B0-----:R-:W3:Y:S04]  /*14680*/  LDL.LU R28, [R1+0x24] ;  /* 0x00002400011c7983 */ /* 0x001ee80000300800 */
[----:B------:R-:W4:Y:S01]  /*14690*/  LDL.LU R29, [R1+0x28] ;  /* 0x00002800011d7983 */ /* 0x000f220000300800 */
[----:B------:R-:W-:-:S05]  /*146a0*/  LOP3.LUT R18, R18, 0xffffff7f, RZ, 0xc0, !PT ;  /* 0xffffff7f12127812 */ /* 0x000fca00078ec0ff */
[----:B------:R-:W-:Y:S02]  /*146b0*/  @!P0 IADD3 R50, P5, P6, R233, R2, R19 ;  /* 0x00000002e9328210 */ /* 0x000fe40007ebe013 */
[----:B------:R-:W-:Y:S02]  /*146c0*/  @P0 LOP3.LUT R18, R18, 0x80, RZ, 0xfc, !PT ;  /* 0x0000008012120812 */ /* 0x000fe400078efcff */
[----:B------:R-:W-:Y:S02]  /*146d0*/  @!P0 IADD3.X R51, R23, R3, R16, P5, P6 ;  /* 0x0000000317338210 */ /* 0x000fe40002fec410 */
[----:B------:R-:W-:-:S13]  /*146e0*/  ISETP.LT.OR P0, PT, R0, 0x4a, !P3 ;  /* 0x0000004a0000780c */ /* 0x000fda0005f01670 */
[----:B------:R-:W-:-:S05]  /*146f0*/  @!P0 IMAD R8, R55, R17, RZ ;  /* 0x0000001137088224 */ /* 0x000fca00078e02ff */
[----:B------:R0:W-:Y:S04]  /*14700*/  @!P0 STG.E.U8 desc[UR44][R32.64+0x49], R8 ;  /* 0x0000490820008986 */ /* 0x0001e8000c10112c */
[----:B0-----:R-:W4:Y:S04]  /*14710*/  LDL.LU R32, [R1+0x2c] ;  /* 0x00002c0001207983 */ /* 0x001f280000300800 */
[----:B------:R-:W4:Y:S04]  /*14720*/  LDL.LU R33, [R1+0x30] ;  /* 0x0000300001217983 */ /* 0x000f280000300800 */
[----:B------:R-:W4:Y:S04]  /*14730*/  LDL.LU R36, [R1+0x34] ;  /* 0x0000340001247983 */ /* 0x000f280000300800 */
[----:B------:R-:W4:Y:S04]  /*14740*/  LDL.LU R37, [R1+0x38] ;  /* 0x0000380001257983 */ /* 0x000f280000300800 */
[----:B------:R-:W4:Y:S01]  /*14750*/  LDL.LU R235, [R1+0x3c] ;  /* 0x00003c0001eb7983 */ /* 0x000f220000300800 */
[----:B------:R-:W-:-:S02]  /*14760*/  ISETP.LT.OR P1, PT, R0, 0xb1, !P4 ;  /* 0x000000b10000780c */ /* 0x000fc40006721670 */
        /* <DEDUP_REMOVED lines=10> */
[----:B------:R-:W-:Y:S02]  /*14810*/  ISETP.LT.OR P0, PT, R0, 0xb9, !P4 ;  /* 0x000000b90000780c */ /* 0x000fe40006701670 */
[----:B------:R-:W-:-:S11]  /*14820*/  LOP3.LUT R18, R18, 0xffffffef, RZ, 0xc0, !PT ;  /* 0xffffffef12127812 */ /* 0x000fd600078ec0ff */
[----:B------:R-:W-:-:S04]  /*14830*/  @P0 LOP3.LUT R18, R18, 0x10, RZ, 0xfc, !PT ;  /* 0x0000001012120812 */ /* 0x000fc800078efcff */
[----:B------:R-:W-:Y:S02]  /*14840*/  LOP3.LUT R18, R18, 0xfffffff7, RZ, 0xc0, !PT ;  /* 0xfffffff712127812 */ /* 0x000fe400078ec0ff */
[----:B------:R-:W-:Y:S01]  /*14850*/  ISETP.LT.OR P1, PT, R0, 0xc1, !P3 ;  /* 0x000000c10000780c */ /* 0x000fe20005f21670 */
[----:B--2---:R-:W-:-:S05]  /*14860*/  @!P5 IMAD R8, R25, R17, RZ ;  /* 0x000000111908d224 */ /* 0x004fca00078e02ff */
[----:B------:R3:W-:Y:S01]  /*14870*/  @!P5 STG.E.U8 desc[UR44][R6.64+0x50], R8 ;  /* 0x000050080600d986 */ /* 0x0007e2000c10112c */
[----:B------:R-:W-:-:S04]  /*14880*/  @!P0 IADD3 R24, P5, P6, R233, R2, R19 ;  /* 0x00000002e9188210 */ /* 0x000fc80007ebe013 */
[----:B------:R-:W-:Y:S02]  /*14890*/  @!P0 IADD3.X R25, R23, R3, R16, P5, P6 ;  /* 0x0000000317198210 */ /* 0x000fe40002fec410 */
[C---:B------:R-:W-:Y:S02]  /*148a0*/  ISETP.LT.OR P5, PT, R0.reuse, 0x52, !P2 ;  /* 0x000000520000780c */ /* 0x040fe400057a1670 */
[----:B------:R-:W-:-:S11]  /*148b0*/  ISETP.LT.OR P0, PT, R0, 0x51, !P3 ;  /* 0x000000510000780c */ /* 0x000fd60005f01670 */
[----:B---3--:R-:W-:-:S05]  /*148c0*/  @!P5 IMAD R8, R28, R17, RZ ;  /* 0x000000111c08d224 */ /* 0x008fca00078e02ff */
[----:B------:R4:W-:Y:S02]  /*148d0*/  @!P5 STG.E.U8 desc[UR44][R6.64+0x51], R8 ;  /* 0x000051080600d986 */ /* 0x0009e4000c10112c */
[----:B----4-:R-:W-:-:S05]  /*148e0*/  @!P0 IMAD R8, R29, R17, RZ ;  /* 0x000000111d088224 */ /* 0x010fca00078e02ff */
[----:B------:R0:W-:Y:S01]  /*148f0*/  @!P0 STG.E.U8 desc[UR44][R26.64+0x50], R8 ;  /* 0x000050081a008986 */ /* 0x0001e2000c10112c */
[----:B------:R-:W-:-:S13]  /*14900*/  ISETP.LT.OR P0, PT, R0, 0xba, !P4 ;  /* 0x000000ba0000780c */ /* 0x000fda0006701670 */
[----:B0-----:R-:W-:Y:S02]  /*14910*/  @!P0 IADD3 R26, P5, P6, R233, R2, R19 ;  /* 0x00000002e91a8210 */ /* 0x001fe40007ebe013 */
[----:B------:R-:W-:Y:S02]  /*14920*/  @P0 LOP3.LUT R18, R18, 0x8, RZ, 0xfc, !PT ;  /* 0x0000000812120812 */ /* 0x000fe400078efcff */
[----:B------:R-:W-:Y:S02]  /*14930*/  @!P0 IADD3.X R27, R23, R3, R16, P5, P6 ;  /* 0x00000003171b8210 */ /* 0x000fe40002fec410 */
[----:B------:R-:W-:-:S13]  /*14940*/  ISETP.LT.OR P0, PT, R0, 0x52, !P3 ;  /* 0x000000520000780c */ /* 0x000fda0005f01670 */
[----:B------:R-:W-:-:S05]  /*14950*/  @!P0 IMAD R8, R32, R17, RZ ;  /* 0x0000001120088224 */ /* 0x000fca00078e02ff */
[----:B------:R0:W-:Y:S01]  /*14960*/  @!P0 STG.E.U8 desc[UR44][R30.64+0x51], R8 ;  /* 0x000051081e008986 */ /* 0x0001e2000c10112c */
[----:B------:R-:W-:Y:S02]  /*14970*/  ISETP.LT.OR P0, PT, R0, 0xc2, !P3 ;  /* 0x000000c20000780c */ /* 0x000fe40005f01670 */
[----:B------:R-:W-:Y:S02]  /*14980*/  @!P1 IADD3 R28, P5, P6, R233, R2, R236 ;  /* 0x00000002e91c9210 */ /* 0x000fe40007ebe0ec */
[----:B------:R-:W-:Y:S02]  /*14990*/  LOP3.LUT R18, R18, 0xfdffffff, RZ, 0xc0, !PT ;  /* 0xfdffffff12127812 */ /* 0x000fe400078ec0ff */
[----:B------:R-:W-:Y:S02]  /*149a0*/  @!P1 IADD3.X R29, R23, R3, R237, P5, P6 ;  /* 0x00000003171d9210 */ /* 0x000fe40002fec4ed */
[----:B------:R-:W-:-:S05]  /*149b0*/  @P1 LOP3.LUT R18, R18, 0x2000000, RZ, 0xfc, !PT ;  /* 0x0200000012121812 */ /* 0x000fca00078efcff */
[----:B0-----:R-:W-:Y:S02]  /*149c0*/  @!P0 IADD3 R30, P5, P6, R233, R2, R236 ;  /* 0x00000002e91e8210 */ /* 0x001fe40007ebe0ec */
        /* <DEDUP_REMOVED lines=15> */
[----:B------:R-:W-:Y:S01]  /*14ac0*/  ISETP.LT.OR P1, PT, R0, 0x5a, !P3 ;  /* 0x0000005a0000780c */ /* 0x000fe20005f21670 */
[----:B0-----:R-:W-:-:S05]  /*14ad0*/  @!P0 IMAD R8, R37, R17, RZ ;  /* 0x0000001125088224 */ /* 0x001fca00078e02ff */
[----:B------:R0:W-:Y:S01]  /*14ae0*/  @!P0 STG.E.U8 desc[UR44][R34.64+0x58], R8 ;  /* 0x0000580822008986 */ /* 0x0001e2000c10112c */
[----:B------:R-:W-:Y:S02]  /*14af0*/  ISETP.LT.OR P0, PT, R0, 0xca, !P3 ;  /* 0x000000ca0000780c */ /* 0x000fe40005f01670 */
[----:B------:R-:W-:-:S11]  /*14b00*/  LOP3.LUT R18, R18, 0xffefffff, RZ, 0xc0, !PT ;  /* 0xffefffff12127812 */ /* 0x000fd600078ec0ff */
[----:B0-----:R-:W-:Y:S01]  /*14b10*/  @!P0 IADD3 R34, P5, P6, R233, R2, R236 ;  /* 0x00000002e9228210 */ /* 0x001fe20007ebe0ec */
[----:B------:R-:W-:Y:S01]  /*14b20*/  @!P1 IMAD R8, R235, R17, RZ ;  /* 0x00000011eb089224 */ /* 0x000fe200078e02ff */
[----:B------:R-:W-:Y:S02]  /*14b30*/  @P0 LOP3.LUT R18, R18, 0x100000, RZ, 0xfc, !PT ;  /* 0x0010000012120812 */ /* 0x000fe400078efcff */
[----:B------:R-:W-:Y:S02]  /*14b40*/  @!P0 IADD3.X R35, R23, R3, R237, P5, P6 ;  /* 0x0000000317238210 */ /* 0x000fe40002fec4ed */
[C---:B------:R-:W-:Y:S01]  /*14b50*/  ISETP.LT.OR P0, PT, R0.reuse, 0xd1, !P3 ;  /* 0x000000d10000780c */ /* 0x040fe20005f01670 */
[----:B------:R0:W-:Y:S01]  /*14b60*/  @!P1 STG.E.U8 desc[UR44][R38.64+0x59], R8 ;  /* 0x0000590826009986 */ /* 0x0001e2000c10112c */
[----:B------:R-:W-:Y:S02]  /*14b70*/  ISETP.LT.OR P1, PT, R0, 0xd2, !P3 ;  /* 0x000000d20000780c */ /* 0x000fe40005f21670 */
[----:B------:R-:W-:-:S09]  /*14b80*/  LOP3.LUT R18, R18, 0xfff7ffff, RZ, 0xc0, !PT ;  /* 0xfff7ffff12127812 */ /* 0x000fd200078ec0ff */
[-CC-:B------:R-:W-:Y:S02]  /*14b90*/  @!P0 IADD3 R36, P5, P6, R233, R2.reuse, R236.reuse ;  /* 0x00000002e9248210 */ /* 0x180fe40007ebe0ec */
[----:B------:R-:W-:Y:S02]  /*14ba0*/  @P0 LOP3.LUT R18, R18, 0x80000, RZ, 0xfc, !PT ;  /* 0x0008000012120812 */ /* 0x000fe400078efcff */
[-CC-:B------:R-:W-:Y:S02]  /*14bb0*/  @!P0 IADD3.X R37, R23, R3.reuse, R237.reuse, P5, P6 ;  /* 0x0000000317258210 */ /* 0x180fe40002fec4ed */
[----:B0-----:R-:W-:Y:S02]  /*14bc0*/  @!P1 IADD3 R38, P5, P6, R233, R2, R236 ;  /* 0x00000002e9269210 */ /* 0x001fe40007ebe0ec */
[----:B------:R-:W-:Y:S02]  /*14bd0*/  LOP3.LUT P0, RZ, R232, 0x4000, RZ, 0xc0, !PT ;  /* 0x00004000e8ff7812 */ /* 0x000fe4000780c0ff */
[----:B------:R-:W-:-:S02]  /*14be0*/  @!P1 IADD3.X R39, R23, R3, R237, P5, P6 ;  /* 0x0000000317279210 */ /* 0x000fc40002fec4ed */
[----:B------:R-:W-:Y:S02]  /*14bf0*/  ISETP.LT.OR P5, PT, R0, 0x41, !P0 ;  /* 0x000000410000780c */ /* 0x000fe400047a1670 */
[----:B------:R-:W-:-:S04]  /*14c00*/  LOP3.LUT R18, R18, 0xfffdffff, RZ, 0xc0, !PT ;  /* 0xfffdffff12127812 */ /* 0x000fc800078ec0ff */
[----:B------:R-:W-:Y:S02]  /*14c10*/  @P1 LOP3.LUT R18, R18, 0x20000, RZ, 0xfc, !PT ;  /* 0x0002000012121812 */ /* 0x000fe400078efcff */
[----:B------:R-:W-:-:S05]  /*14c20*/  ISETP.LT.OR P1, PT, R0, 0xd9, !P3 ;  /* 0x000000d90000780c */ /* 0x000fca0005f21670 */
[----:B------:R-:W-:Y:S01]  /*14c30*/  @!P5 IMAD R216, R216, R17, RZ ;  /* 0x00000011d8d8d224 */ /* 0x000fe200078e02ff */
[----:B------:R-:W-:-:S04]  /*14c40*/  LOP3.LUT R18, R18, 0xffffbfff, RZ, 0xc0, !PT ;  /* 0xffffbfff12127812 */ /* 0x000fc800078ec0ff */
[----:B------:R-:W-:Y:S03]  /*14c50*/  @!P5 STG.E.U8 desc[UR44][R4.64+0x40], R216 ;  /* 0x000040d80400d986 */ /* 0x000fe6000c10112c */
[----:B------:R-:W-:Y:S02]  /*14c60*/  @!P1 IADD3 R234, P5, P6, R233, R2, R236 ;  /* 0x00000002e9ea9210 */ /* 0x000fe40007ebe0ec */
[----:B------:R-:W-:Y:S02]  /*14c70*/  @P1 LOP3.LUT R18, R18, 0x4000, RZ, 0xfc, !PT ;  /* 0x0000400012121812 */ /* 0x000fe400078efcff */
[----:B------:R-:W-:Y:S02]  /*14c80*/  @!P1 IADD3.X R235, R23, R3, R237, P5, P6 ;  /* 0x0000000317eb9210 */ /* 0x000fe40002fec4ed */
[C---:B------:R-:W-:Y:S02]  /*14c90*/  ISETP.LT.OR P5, PT, R0.reuse, 0x42, !P0 ;  /* 0x000000420000780c */ /* 0x040fe400047a1670 */
[----:B------:R-:W-:-:S11]  /*14ca0*/  ISETP.LT.OR P1, PT, R0, 0x41, !P4 ;  /* 0x000000410000780c */ /* 0x000fd60006721670 */
[-C--:B------:R-:W-:Y:S02]  /*14cb0*/  @!P5 IMAD R217, R217, R17.reuse, RZ ;  /* 0x00000011d9d9d224 */ /* 0x080fe400078e02ff */
[----:B------:R-:W-:-:S03]  /*14cc0*/  @!P1 IMAD R218, R218, R17, RZ ;  /* 0x00000011dada9224 */ /* 0x000fc600078e02ff */
[----:B------:R-:W-:Y:S04]  /*14cd0*/  @!P5 STG.E.U8 desc[UR44][R4.64+0x41], R217 ;  /* 0x000041d90400d986 */ /* 0x000fe8000c10112c */
[----:B------:R0:W-:Y:S01]  /*14ce0*/  @!P1 STG.E.U8 desc[UR44][R138.64+0x40], R218 ;  /* 0x000040da8a009986 */ /* 0x0001e2000c10112c */
[C---:B------:R-:W-:Y:S02]  /*14cf0*/  ISETP.LT.OR P1, PT, R0.reuse, 0xda, !P3 ;  /* 0x000000da0000780c */ /* 0x040fe40005f21670 */
[----:B------:R-:W-:Y:S02]  /*14d00*/  ISETP.LT.OR P6, PT, R0, 0x42, !P4 ;  /* 0x000000420000780c */ /* 0x000fe400067c1670 */
[----:B------:R-:W-:Y:S01]  /*14d10*/  LOP3.LUT R18, R18, 0xfffff7ff, RZ, 0xc0, !PT ;  /* 0xfffff7ff12127812 */ /* 0x000fe200078ec0ff */
[----:B0-----:R-:W2:Y:S08]  /*14d20*/  LDL.LU.64 R138, [R1+0x430] ;  /* 0x00043000018a7983 */ /* 0x001eb00000300a00 */
[----:B------:R-:W-:-:S02]  /*14d30*/  @!P1 IADD3 R216, P3, P5, R233, R2, R236 ;  /* 0x00000002e9d89210 */ /* 0x000fc40007d7e0ec */
[----:B------:R-:W-:Y:S01]  /*14d40*/  @P1 LOP3.LUT R18, R18, 0x800, RZ, 0xfc, !PT ;  /* 0x0000080012121812 */ /* 0x000fe200078efcff */
[----:B------:R-:W-:Y:S01]  /*14d50*/  @!P6 IMAD R219, R219, R17, RZ ;  /* 0x00000011dbdbe224 */ /* 0x000fe200078e02ff */
[----:B------:R-:W-:Y:S02]  /*14d60*/  @!P1 IADD3.X R217, R23, R3, R237, P3, P5 ;  /* 0x0000000317d99210 */ /* 0x000fe40001fea4ed */
[C---:B------:R-:W-:Y:S02]  /*14d70*/  ISETP.LT.OR P1, PT, R0.reuse, 0xc1, !P4 ;  /* 0x000000c10000780c */ /* 0x040fe40006721670 */
[----:B------:R0:W-:Y:S01]  /*14d80*/  @!P6 STG.E.U8 desc[UR44][R140.64+0x41], R219 ;  /* 0x000041db8c00e986 */ /* 0x0001e2000c10112c */
[----:B------:R-:W-:-:S10]  /*14d90*/  ISETP.LT.OR P6, PT, R0, 0xc2, !P4 ;  /* 0x000000c20000780c */ /* 0x000fd400067c1670 */
[-CC-:B------:R-:W-:Y:S01]  /*14da0*/  @!P1 IADD3 R20, P3, P5, R233, R2.reuse, R19.reuse ;  /* 0x00000002e9149210 */ /* 0x180fe20007d7e013 */
[----:B0-----:R-:W3:Y:S03]  /*14db0*/  LDL.LU.64 R140, [R1+0x428] ;  /* 0x00042800018c7983 */ /* 0x001ee60000300a00 */
[----:B------:R-:W-:Y:S02]  /*14dc0*/  @!P1 IADD3.X R21, R23, R3, R16, P3, P5 ;  /* 0x0000000317159210 */ /* 0x000fe40001fea410 */
[----:B------:R-:W-:-:S04]  /*14dd0*/  @!P6 IADD3 R12, P3, P5, R233, R2, R19 ;  /* 0x00000002e90ce210 */ /* 0x000fc80007d7e013 */
[----:B------:R-:W-:Y:S02]  /*14de0*/  @!P6 IADD3.X R13, R23, R3, R16, P3, P5 ;  /* 0x00000003170de210 */ /* 0x000fe40001fea410 */
[C---:B------:R-:W-:Y:S02]  /*14df0*/  ISETP.LT.OR P3, PT, R0.reuse, 0x49, !P0 ;  /* 0x000000490000780c */ /* 0x040fe40004761670 */
[----:B------:R-:W-:-:S11]  /*14e00*/  ISETP.LT.OR P6, PT, R0, 0xc9, !P4 ;  /* 0x000000c90000780c */ /* 0x000fd600067c1670 */
[----:B------:R-:W-:-:S05]  /*14e10*/  @!P3 IMAD R220, R220, R17, RZ ;  /* 0x00000011dcdcb224 */ /* 0x000fca00078e02ff */
[----:B------:R-:W-:Y:S01]  /*14e20*/  @!P3 STG.E.U8 desc[UR44][R4.64+0x48], R220 ;  /* 0x000048dc0400b986 */ /* 0x000fe2000c10112c */
[----:B------:R-:W-:-:S04]  /*14e30*/  @!P6 IADD3 R10, P3, P5, R233, R2, R19 ;  /* 0x00000002e90ae210 */ /* 0x000fc80007d7e013 */
[----:B------:R-:W-:Y:S02]  /*14e40*/  @!P6 IADD3.X R11, R23, R3, R16, P3, P5 ;  /* 0x00000003170be210 */ /* 0x000fe40001fea410 */
[C---:B------:R-:W-:Y:S02]  /*14e50*/  ISETP.LT.OR P3, PT, R0.reuse, 0x4a, !P0 ;  /* 0x0000004a0000780c */ /* 0x040fe40004761670 */
[----:B------:R-:W-:-:S11]  /*14e60*/  ISETP.LT.OR P6, PT, R0, 0x49, !P4 ;  /* 0x000000490000780c */ /* 0x000fd600067c1670 */
[-C--:B------:R-:W-:Y:S02]  /*14e70*/  @!P3 IMAD R221, R221, R17.reuse, RZ ;  /* 0x00000011ddddb224 */ /* 0x080fe400078e02ff */
[----:B------:R-:W-:-:S03]  /*14e80*/  @!P6 IMAD R222, R222, R17, RZ ;  /* 0x00000011dedee224 */ /* 0x000fc600078e02ff */
[----:B------:R-:W-:Y:S04]  /*14e90*/  @!P3 STG.E.U8 desc[UR44][R4.64+0x49], R221 ;  /* 0x000049dd0400b986 */ /* 0x000fe8000c10112c */
[----:B------:R0:W-:Y:S01]  /*14ea0*/  @!P6 STG.E.U8 desc[UR44][R142.64+0x48], R222 ;  /* 0x000048de8e00e986 */ /* 0x0001e2000c10112c */
[----:B------:R-:W-:Y:S02]  /*14eb0*/  ISETP.LT.OR P6, PT, R0, 0xca, !P4 ;  /* 0x000000ca0000780c */ /* 0x000fe400067c1670 */
[----:B------:R-:W-:Y:S01]  /*14ec0*/  LOP3.LUT P1, RZ, R232, 0x2000, RZ, 0xc0, !PT ;  /* 0x00002000e8ff7812 */ /* 0x000fe2000782c0ff */
[----:B0-----:R-:W4:Y:S10]  /*14ed0*/  LDL.LU.64 R142, [R1+0x420] ;  /* 0x00042000018e7983 */ /* 0x001f340000300a00 */
[----:B------:R-:W-:-:S04]  /*14ee0*/  @!P6 IADD3 R8, P3, P5, R233, R2, R19 ;  /* 0x00000002e908e210 */ /* 0x000fc80007d7e013 */
[----:B------:R-:W-:Y:S02]  /*14ef0*/  @!P6 IADD3.X R9, R23, R3, R16, P3, P5 ;  /* 0x000000031709e210 */ /* 0x000fe40001fea410 */
[----:B------:R-:W-:-:S13]  /*14f00*/  LOP3.LUT P3, RZ, R22, 0x20000000, RZ, 0xc0, !PT ;  /* 0x2000000016ff7812 */ /* 0x000fda000786c0ff */
[----:B------:R-:W-:-:S05]  /*14f10*/  @!P3 IMAD R223, R223, R17, RZ ;  /* 0x00000011dfdfb224 */ /* 0x000fca00078e02ff */
[----:B------:R0:W-:Y:S01]  /*14f20*/  @!P3 STG.E.U8 desc[UR44][R144.64+0x49], R223 ;  /* 0x000049df9000b986 */ /* 0x0001e2000c10112c */
[----:B------:R-:W-:Y:S02]  /*14f30*/  ISETP.LT.OR P3, PT, R0, 0x51, !P0 ;  /* 0x000000510000780c */ /* 0x000fe40004761670 */
[----:B------:R-:W-:Y:S02]  /*14f40*/  LOP3.LUT R232, R232, 0xffffff7f, RZ, 0xc0, !PT ;  /* 0xffffff7fe8e87812 */ /* 0x000fe400078ec0ff */
[----:B------:R-:W-:Y:S01]  /*14f50*/  LOP3.LUT P5, RZ, R22, 0x200, RZ, 0xc0, !PT ;  /* 0x0000020016ff7812 */ /* 0x000fe200078ac0ff */
[----:B0-----:R-:W4:Y:S08]  /*14f60*/  LDL.LU.64 R144, [R1+0x418] ;  /* 0x0004180001907983 */ /* 0x001f300000300a00 */
[----:B------:R-:W-:-:S05]  /*14f70*/  @!P3 IMAD R224, R224, R17, RZ ;  /* 0x00000011e0e0b224 */ /* 0x000fca00078e02ff */
[----:B------:R-:W-:Y:S01]  /*14f80*/  @!P3 STG.E.U8 desc[UR44][R4.64+0x50], R224 ;  /* 0x000050e00400b986 */ /* 0x000fe2000c10112c */
[----:B------:R-:W-:-:S13]  /*14f90*/  ISETP.LT.OR P3, PT, R0, 0x52, !P0 ;  /* 0x000000520000780c */ /* 0x000fda0004761670 */
[----:B------:R-:W-:-:S05]  /*14fa0*/  @!P3 IMAD R225, R225, R17, RZ ;  /* 0x00000011e1e1b224 */ /* 0x000fca00078e02ff */
[----:B------:R-:W-:Y:S01]  /*14fb0*/  @!P3 STG.E.U8 desc[UR44][R4.64+0x51], R225 ;  /* 0x000051e10400b986 */ /* 0x000fe2000c10112c */
[----:B------:R-:W-:Y:S02]  /*14fc0*/  LOP3.LUT P3, RZ, R22, 0x1000000, RZ, 0xc0, !PT ;  /* 0x0100000016ff7812 */ /* 0x000fe4000786c0ff */
[----:B------:R-:W-:Y:S02]  /*14fd0*/  @P4 LOP3.LUT R232, R232, 0x80, RZ, 0xfc, !PT ;  /* 0x00000080e8e84812 */ /* 0x000fe400078efcff */
[----:B------:R-:W-:-:S09]  /*14fe0*/  LOP3.LUT P4, RZ, R22, 0x20000, RZ, 0xc0, !PT ;  /* 0x0002000016ff7812 */ /* 0x000fd2000788c0ff */
[----:B------:R-:W-:-:S05]  /*14ff0*/  @!P3 IMAD R226, R226, R17, RZ ;  /* 0x00000011e2e2b224 */ /* 0x000fca00078e02ff */
[----:B------:R0:W-:Y:S01]  /*15000*/  @!P3 STG.E.U8 desc[UR44][R146.64+0x50], R226 ;  /* 0x000050e29200b986 */ /* 0x0001e2000c10112c */
[----:B------:R-:W-:Y:S01]  /*15010*/  ISETP.LT.OR P3, PT, R0, 0x59, !P0 ;  /* 0x000000590000780c */ /* 0x000fe20004761670 */
[----:B------:R-:W-:-:S05]  /*15020*/  @!P4 IMAD R227, R227, R17, RZ ;  /* 0x00000011e3e3c224 */ /* 0x000fca00078e02ff */
[----:B------:R1:W-:Y:S01]  /*15030*/  @!P4 STG.E.U8 desc[UR44][R148.64+0x51], R227 ;  /* 0x000051e39400c986 */ /* 0x0003e2000c10112c */
[----:B------:R-:W-:Y:S01]  /*15040*/  LOP3.LUT R232, R232, 0xfffffeff, RZ, 0xc0, !PT ;  /* 0xfffffeffe8e87812 */ /* 0x000fe200078ec0ff */
[-C--:B------:R-:W-:Y:S02]  /*15050*/  @!P5 IMAD R231, R231, R17.reuse, RZ ;  /* 0x00000011e7e7d224 */ /* 0x080fe400078e02ff */
[----:B0-----:R-:W4:Y:S03]  /*15060*/  LDL.LU.64 R146, [R1+0x410] ;  /* 0x0004100001927983 */ /* 0x001f260000300a00 */
[----:B------:R-:W-:-:S05]  /*15070*/  @!P3 IMAD R228, R228, R17, RZ ;  /* 0x00000011e4e4b224 */ /* 0x000fca00078e02ff */
[----:B------:R-:W-:Y:S01]  /*15080*/  @!P3 STG.E.U8 desc[UR44][R4.64+0x58], R228 ;  /* 0x000058e40400b986 */ /* 0x000fe2000c10112c */
[----:B------:R-:W-:Y:S02]  /*15090*/  ISETP.LT.OR P3, PT, R0, 0x5a, !P0 ;  /* 0x0000005a0000780c */ /* 0x000fe40004761670 */
[----:B------:R-:W-:Y:S01]  /*150a0*/  ISETP.GE.AND P4, PT, R151, 0x1, PT ;  /* 0x000000019700780c */ /* 0x000fe20003f86270 */
[----:B-1----:R-:W4:Y:S01]  /*150b0*/  LDL.LU.64 R148, [R1+0x408] ;  /* 0x0004080001947983 */ /* 0x002f220000300a00 */
[----:B------:R-:W-:Y:S02]  /*150c0*/  @P6 LOP3.LUT R232, R232, 0x100, RZ, 0xfc, !PT ;  /* 0x00000100e8e86812 */ /* 0x000fe400078efcff */
[----:B------:R-:W-:Y:S01]  /*150d0*/  LOP3.LUT P6, RZ, R22, 0x4000, RZ, 0xc0, !PT ;  /* 0x0000400016ff7812 */ /* 0x000fe200078cc0ff */
[----:B------:R-:W4:Y:S06]  /*150e0*/  LDL.LU R151, [R1+0x400] ;  /* 0x0004000001977983 */ /* 0x000f2c0000300800 */
[----:B------:R-:W-:-:S05]  /*150f0*/  @!P3 IMAD R229, R229, R17, RZ ;  /* 0x00000011e5e5b224 */ /* 0x000fca00078e02ff */
[----:B------:R-:W-:Y:S01]  /*15100*/  @!P3 STG.E.U8 desc[UR44][R4.64+0x59], R229 ;  /* 0x000059e50400b986 */ /* 0x000fe2000c10112c */
[----:B------:R-:W-:Y:S01]  /*15110*/  ISETP.LT.OR P3, PT, R0, 0x61, !P4 ;  /* 0x000000610000780c */ /* 0x000fe20006761670 */
[----:B------:R-:W-:-:S05]  /*15120*/  @!P6 IMAD R230, R230, R17, RZ ;  /* 0x00000011e6e6e224 */ /* 0x000fca00078e02ff */
[----:B------:R0:W-:Y:S07]  /*15130*/  @!P6 STG.E.U8 desc[UR44][R120.64+0x58], R230 ;  /* 0x000058e67800e986 */ /* 0x0001ee000c10112c */
[----:B------:R-:W-:Y:S01]  /*15140*/  @!P3 IMAD R200, R200, R17, RZ ;  /* 0x00000011c8c8b224 */ /* 0x000fe200078e02ff */
[----:B------:R1:W-:Y:S04]  /*15150*/  @!P5 STG.E.U8 desc[UR44][R122.64+0x59], R231 ;  /* 0x000059e77a00d986 */ /* 0x0003e8000c10112c */
[----:B------:R-:W-:Y:S01]  /*15160*/  @!P3 STG.E.U8 desc[UR44][R2.64+0x60], R200 ;  /* 0x000060c80200b986 */ /* 0x000fe2000c10112c */
[----:B------:R-:W-:-:S03]  /*15170*/  ISETP.LT.OR P3, PT, R0, 0x62, !P4 ;  /* 0x000000620000780c */ /* 0x000fc60006761670 */
[----:B0-----:R-:W4:Y:S01]  /*15180*/  LDL.LU.64 R120, [R1+0x3f8] ;  /* 0x0003f80001787983 */ /* 0x001f220000300a00 */
[----:B------:R-:W-:-:S09]  /*15190*/  LOP3.LUT P6, RZ, R232, 0x8, RZ, 0xc0, !PT ;  /* 0x00000008e8ff7812 */ /* 0x000fd200078cc0ff */
[----:B------:R-:W-:Y:S01]  /*151a0*/  @!P3 IMAD R201, R201, R17, RZ ;  /* 0x00000011c9c9b224 */ /* 0x000fe200078e02ff */
[----:B-1----:R-:W4:Y:S04]  /*151b0*/  LDL.LU.64 R122, [R1+0x3f0] ;  /* 0x0003f000017a7983 */ /* 0x002f280000300a00 */
[----:B------:R-:W-:Y:S01]  /*151c0*/  @!P3 STG.E.U8 desc[UR44][R2.64+0x61], R201 ;  /* 0x000061c90200b986 */ /* 0x000fe2000c10112c */
[----:B------:R-:W-:-:S13]  /*151d0*/  ISETP.LT.OR P3, PT, R0, 0x61, !P1 ;  /* 0x000000610000780c */ /* 0x000fda0004f61670 */
[----:B------:R-:W-:Y:S01]  /*151e0*/  @!P3 IADD3 R14, P5, R2, R233, RZ ;  /* 0x000000e9020eb210 */ /* 0x000fe20007fbe0ff */
        /* <DEDUP_REMOVED lines=8> */
[----:B------:R-:W-:-:S13]  /*15270*/  ISETP.LT.OR P3, PT, R0, 0x69, !P4 ;  /* 0x000000690000780c */ /* 0x000fda0006761670 */
[----:B------:R-:W-:-:S05]  /*15280*/  @!P3 IMAD R204, R204, R17, RZ ;  /* 0x00000011ccccb224 */ /* 0x000fca00078e02ff */
[----:B------:R-:W-:Y:S01]  /*15290*/  @!P3 STG.E.U8 desc[UR44][R2.64+0x68], R204 ;  /* 0x000068cc0200b986 */ /* 0x000fe2000c10112c */
[----:B------:R-:W-:-:S13]  /*152a0*/  ISETP.LT.OR P3, PT, R0, 0x6a, !P4 ;  /* 0x0000006a0000780c */ /* 0x000fda0006761670 */
[----:B------:R-:W-:-:S05]  /*152b0*/  @!P3 IMAD R205, R205, R17, RZ ;  /* 0x00000011cdcdb224 */ /* 0x000fca00078e02ff */
[----:B------:R-:W-:Y:S01]  /*152c0*/  @!P3 STG.E.U8 desc[UR44][R2.64+0x69], R205 ;  /* 0x000069cd0200b986 */ /* 0x000fe2000c10112c */
[----:B------:R-:W-:-:S13]  /*152d0*/  ISETP.LT.OR P3, PT, R0, 0x69, !P1 ;  /* 0x000000690000780c */ /* 0x000fda0004f61670 */
        /* <DEDUP_REMOVED lines=40> */
[----:B------:R-:W-:Y:S01]  /*15560*/  @!P3 STG.E.U8 desc[UR44][R14.64+0x79], R215 ;  /* 0x000079d70e00b986 */ /* 0x000fe2000c10112c */
[----:B------:R-:W-:Y:S02]  /*15570*/  ISETP.LT.OR P3, PT, R0, 0x61, !P2 ;  /* 0x000000610000780c */ /* 0x000fe40005761670 */
[----:B------:R-:W-:-:S11]  /*15580*/  LOP3.LUT R232, R232, 0xfffff7ff, RZ, 0xc0, !PT ;  /* 0xfffff7ffe8e87812 */ /* 0x000fd600078ec0ff */
[----:B------:R-:W-:-:S05]  /*15590*/  @!P3 IMAD R184, R184, R17, RZ ;  /* 0x00000011b8b8b224 */ /* 0x000fca00078e02ff */
[----:B------:R-:W-:Y:S01]  /*155a0*/  @!P3 STG.E.U8 desc[UR44][R6.64+0x60], R184 ;  /* 0x000060b80600b986 */ /* 0x000fe2000c10112c */
[----:B------:R-:W-:Y:S02]  /*155b0*/  ISETP.LT.OR P3, PT, R0, 0x62, !P2 ;  /* 0x000000620000780c */ /* 0x000fe40005761670 */
[----:B------:R-:W-:-:S04]  /*155c0*/  @P4 LOP3.LUT R232, R232, 0x800, RZ, 0xfc, !PT ;  /* 0x00000800e8e84812 */ /* 0x000fc800078efcff */
[C---:B------:R-:W-:Y:S02]  /*155d0*/  LOP3.LUT P4, RZ, R232.reuse, 0x40, RZ, 0xc0, !PT ;  /* 0x00000040e8ff7812 */ /* 0x040fe4000788c0ff */
[----:B------:R-:W-:-:S04]  /*155e0*/  LOP3.LUT R232, R232, 0xffffefff, RZ, 0xc0, !PT ;  /* 0xffffefffe8e87812 */ /* 0x000fc800078ec0ff */
[----:B------:R-:W-:Y:S01]  /*155f0*/  @P1 LOP3.LUT R232, R232, 0x1000, RZ, 0xfc, !PT ;  /* 0x00001000e8e81812 */ /* 0x000fe200078efcff */
[----:B------:R-:W-:-:S03]  /*15600*/  @!P3 IMAD R185, R185, R17, RZ ;  /* 0x00000011b9b9b224 */ /* 0x000fc600078e02ff */
[----:B------:R-:W-:Y:S02]  /*15610*/  LOP3.LUT P5, RZ, R232, 0x20, RZ, 0xc0, !PT ;  /* 0x00000020e8ff7812 */ /* 0x000fe400078ac0ff */
[----:B------:R-:W-:Y:S01]  /*15620*/  @!P3 STG.E.U8 desc[UR44][R6.64+0x61], R185 ;  /* 0x000061b90600b986 */ /* 0x000fe2000c10112c */
[----:B------:R-:W-:Y:S01]  /*15630*/  ISETP.LT.OR P3, PT, R0, 0x69, !P2 ;  /* 0x000000690000780c */ /* 0x000fe20005761670 */
[----:B------:R-:W-:-:S05]  /*15640*/  @!P4 IMAD R186, R186, R17, RZ ;  /* 0x00000011babac224 */ /* 0x000fca00078e02ff */
[----:B------:R0:W-:Y:S04]  /*15650*/  @!P4 STG.E.U8 desc[UR44][R124.64+0x60], R186 ;  /* 0x000060ba7c00c986 */ /* 0x0001e8000c10112c */
[----:B------:R-:W-:-:S03]  /*15660*/  @!P5 IMAD R187, R187, R17, RZ ;  /* 0x00000011bbbbd224 */ /* 0x000fc600078e02ff */
[-C--:B------:R-:W-:Y:S02]  /*15670*/  @!P3 IMAD R188, R188, R17.reuse, RZ ;  /* 0x00000011bcbcb224 */ /* 0x080fe400078e02ff */
[----:B------:R1:W-:Y:S04]  /*15680*/  @!P5 STG.E.U8 desc[UR44][R126.64+0x61], R187 ;  /* 0x000061bb7e00d986 */ /* 0x0003e8000c10112c */
[----:B------:R-:W-:Y:S01]  /*15690*/  @!P3 STG.E.U8 desc[UR44][R6.64+0x68], R188 ;  /* 0x000068bc0600b986 */ /* 0x000fe2000c10112c */
[----:B------:R-:W-:Y:S01]  /*156a0*/  ISETP.LT.OR P3, PT, R0, 0x6a, !P2 ;  /* 0x0000006a0000780c */ /* 0x000fe20005761670 */
[----:B------:R-:W-:Y:S01]  /*156b0*/  @!P6 IMAD R191, R191, R17, RZ ;  /* 0x00000011bfbfe224 */ /* 0x000fe200078e02ff */
[C---:B------:R-:W-:Y:S01]  /*156c0*/  LOP3.LUT P1, RZ, R22.reuse, 0x80000000, RZ, 0xc0, !PT ;  /* 0x8000000016ff7812 */ /* 0x040fe2000782c0ff */
[----:B0-----:R-:W4:Y:S01]  /*156d0*/  LDL.LU.64 R124, [R1+0x3e8] ;  /* 0x0003e800017c7983 */ /* 0x001f220000300a00 */
[----:B------:R-:W-:-:S02]  /*156e0*/  LOP3.LUT P4, RZ, R22, 0x10000000, RZ, 0xc0, !PT ;  /* 0x1000000016ff7812 */ /* 0x000fc4000788c0ff */
[----:B------:R-:W-:Y:S01]  /*156f0*/  LOP3.LUT P5, RZ, R22, 0x800000, RZ, 0xc0, !PT ;  /* 0x0080000016ff7812 */ /* 0x000fe200078ac0ff */
[----:B-1----:R-:W4:Y:S06]  /*15700*/  LDL.LU.64 R126, [R1+0x3e0] ;  /* 0x0003e000017e7983 */ /* 0x002f2c0000300a00 */
[----:B------:R-:W-:-:S05]  /*15710*/  @!P3 IMAD R189, R189, R17, RZ ;  /* 0x00000011bdbdb224 */ /* 0x000fca00078e02ff */
[----:B------:R-:W-:Y:S01]  /*15720*/  @!P3 STG.E.U8 desc[UR44][R6.64+0x69], R189 ;  /* 0x000069bd0600b986 */ /* 0x000fe2000c10112c */
[----:B------:R-:W-:-:S13]  /*15730*/  LOP3.LUT P3, RZ, R232, 0x10, RZ, 0xc0, !PT ;  /* 0x00000010e8ff7812 */ /* 0x000fda000786c0ff */
[----:B------:R-:W-:-:S05]  /*15740*/  @!P3 IMAD R190, R190, R17, RZ ;  /* 0x00000011bebeb224 */ /* 0x000fca00078e02ff */
[----:B------:R0:W-:Y:S01]  /*15750*/  @!P3 STG.E.U8 desc[UR44][R128.64+0x68], R190 ;  /* 0x000068be8000b986 */ /* 0x0001e2000c10112c */
[----:B------:R-:W-:-:S03]  /*15760*/  ISETP.LT.OR P3, PT, R0, 0x71, !P2 ;  /* 0x000000710000780c */ /* 0x000fc60005761670 */
[----:B------:R1:W-:Y:S01]  /*15770*/  @!P6 STG.E.U8 desc[UR44][R130.64+0x69], R191 ;  /* 0x000069bf8200e986 */ /* 0x0003e2000c10112c */
[-C--:B------:R-:W-:Y:S02]  /*15780*/  @!P1 IMAD R195, R195, R17.reuse, RZ ;  /* 0x00000011c3c39224 */ /* 0x080fe400078e02ff */
[-C--:B------:R-:W-:Y:S02]  /*15790*/  @!P4 IMAD R198, R198, R17.reuse, RZ ;  /* 0x00000011c6c6c224 */ /* 0x080fe400078e02ff */
[-C--:B------:R-:W-:Y:S01]  /*157a0*/  @!P5 IMAD R199, R199, R17.reuse, RZ ;  /* 0x00000011c7c7d224 */ /* 0x080fe200078e02ff */
[----:B0-----:R-:W4:Y:S04]  /*157b0*/  LDL.LU.64 R128, [R1+0x3d8] ;  /* 0x0003d80001807983 */ /* 0x001f280000300a00 */
[----:B------:R-:W-:Y:S01]  /*157c0*/  @!P3 IMAD R192, R192, R17, RZ ;  /* 0x00000011c0c0b224 */ /* 0x000fe200078e02ff */
[----:B------:R-:W-:Y:S01]  /*157d0*/  LOP3.LUT P6, RZ, R22, 0x400000, RZ, 0xc0, !PT ;  /* 0x0040000016ff7812 */ /* 0x000fe200078cc0ff */
[----:B-1----:R-:W4:Y:S04]  /*157e0*/  LDL.LU.64 R130, [R1+0x3d0] ;  /* 0x0003d00001827983 */ /* 0x002f280000300a00 */
[----:B------:R-:W-:Y:S01]  /*157f0*/  @!P3 STG.E.U8 desc[UR44][R6.64+0x70], R192 ;  /* 0x000070c00600b986 */ /* 0x000fe2000c10112c */
[----:B------:R-:W-:-:S13]  /*15800*/  ISETP.LT.OR P3, PT, R0, 0x72, !P2 ;  /* 0x000000720000780c */ /* 0x000fda0005761670 */
[----:B------:R-:W-:-:S05]  /*15810*/  @!P3 IMAD R193, R193, R17, RZ ;  /* 0x00000011c1c1b224 */ /* 0x000fca00078e02ff */
[----:B------:R-:W-:Y:S01]  /*15820*/  @!P3 STG.E.U8 desc[UR44][R6.64+0x71], R193 ;  /* 0x000071c10600b986 */ /* 0x000fe2000c10112c */
[----:B------:R-:W-:-:S13]  /*15830*/  LOP3.LUT P3, RZ, R232, 0x4, RZ, 0xc0, !PT ;  /* 0x00000004e8ff7812 */ /* 0x000fda000786c0ff */
[----:B------:R-:W-:-:S05]  /*15840*/  @!P3 IMAD R194, R194, R17, RZ ;  /* 0x00000011c2c2b224 */ /* 0x000fca00078e02ff */
[----:B------:R0:W-:Y:S01]  /*15850*/  @!P3 STG.E.U8 desc[UR44][R132.64+0x70], R194 ;  /* 0x000070c28400b986 */ /* 0x0001e2000c10112c */
[----:B------:R-:W-:-:S03]  /*15860*/  ISETP.LT.OR P3, PT, R0, 0x79, !P2 ;  /* 0x000000790000780c */ /* 0x000fc60005761670 */
[----:B------:R1:W-:Y:S01]  /*15870*/  @!P1 STG.E.U8 desc[UR44][R134.64+0x71], R195 ;  /* 0x000071c386009986 */ /* 0x0003e2000c10112c */
[----:B------:R-:W-:-:S03]  /*15880*/  @!P6 IMAD R170, R170, R17, RZ ;  /* 0x00000011aaaae224 */ /* 0x000fc600078e02ff */
[----:B0-----:R-:W4:Y:S06]  /*15890*/  LDL.LU.64 R132, [R1+0x3c8] ;  /* 0x0003c80001847983 */ /* 0x001f2c0000300a00 */
[----:B------:R-:W-:Y:S01]  /*158a0*/  @!P3 IMAD R196, R196, R17, RZ ;  /* 0x00000011c4c4b224 */ /* 0x000fe200078e02ff */
[----:B------:R-:W-:Y:S01]  /*158b0*/  LOP3.LUT P1, RZ, R22, 0x2000, RZ, 0xc0, !PT ;  /* 0x0000200016ff7812 */ /* 0x000fe2000782c0ff */
[----:B-1----:R-:W4:Y:S04]  /*158c0*/  LDL.LU.64 R134, [R1+0x3c0] ;  /* 0x0003c00001867983 */ /* 0x002f280000300a00 */
[----:B------:R-:W-:Y:S01]  /*158d0*/  @!P3 STG.E.U8 desc[UR44][R6.64+0x78], R196 ;  /* 0x000078c40600b986 */ /* 0x000fe2000c10112c */
[----:B------:R-:W-:-:S13]  /*158e0*/  ISETP.LT.OR P3, PT, R0, 0x7a, !P2 ;  /* 0x0000007a0000780c */ /* 0x000fda0005761670 */
[----:B------:R-:W-:-:S05]  /*158f0*/  @!P3 IMAD R197, R197, R17, RZ ;  /* 0x00000011c5c5b224 */ /* 0x000fca00078e02ff */
[----:B------:R-:W-:Y:S01]  /*15900*/  @!P3 STG.E.U8 desc[UR44][R6.64+0x79], R197 ;  /* 0x000079c50600b986 */ /* 0x000fe2000c10112c */
[----:B------:R-:W-:-:S03]  /*15910*/  ISETP.LT.OR P3, PT, R0, 0x61, !P0 ;  /* 0x000000610000780c */ /* 0x000fc60004761670 */
[----:B------:R0:W-:Y:S04]  /*15920*/  @!P4 STG.E.U8 desc[UR44][R104.64+0x78], R198 ;  /* 0x000078c66800c986 */ /* 0x0001e8000c10112c */
[----:B------:R1:W-:Y:S06]  /*15930*/  @!P5 STG.E.U8 desc[UR44][R106.64+0x79], R199 ;  /* 0x000079c76a00d986 */ /* 0x0003ec000c10112c */
[----:B------:R-:W-:-:S02]  /*15940*/  @!P3 IMAD R168, R168, R17, RZ ;  /* 0x00000011a8a8b224 */ /* 0x000fc400078e02ff */
[-C--:B------:R-:W-:Y:S01]  /*15950*/  @!P1 IMAD R174, R174, R17.reuse, RZ ;  /* 0x00000011aeae9224 */ /* 0x080fe200078e02ff */
[----:B0-----:R-:W4:Y:S04]  /*15960*/  LDL.LU.64 R104, [R1+0x3b8] ;  /* 0x0003b80001687983 */ /* 0x001f280000300a00 */
[----:B------:R-:W-:Y:S01]  /*15970*/  @!P3 STG.E.U8 desc[UR44][R4.64+0x60], R168 ;  /* 0x000060a80400b986 */ /* 0x000fe2000c10112c */
[----:B------:R-:W-:Y:S02]  /*15980*/  ISETP.LT.OR P3, PT, R0, 0x62, !P0 ;  /* 0x000000620000780c */ /* 0x000fe40004761670 */
[----:B------:R-:W-:Y:S01]  /*15990*/  LOP3.LUT P4, RZ, R22, 0x80, RZ, 0xc0, !PT ;  /* 0x0000008016ff7812 */ /* 0x000fe2000788c0ff */
[----:B-1----:R-:W4:Y:S10]  /*159a0*/  LDL.LU.64 R106, [R1+0x3b0] ;  /* 0x0003b000016a7983 */ /* 0x002f340000300a00 */
[----:B------:R-:W-:-:S05]  /*159b0*/  @!P3 IMAD R169, R169, R17, RZ ;  /* 0x00000011a9a9b224 */ /* 0x000fca00078e02ff */
[----:B------:R-:W-:Y:S01]  /*159c0*/  @!P3 STG.E.U8 desc[UR44][R4.64+0x61], R169 ;  /* 0x000061a90400b986 */ /* 0x000fe2000c10112c */
[----:B------:R-:W-:-:S03]  /*159d0*/  LOP3.LUT P3, RZ, R22, 0x10000, RZ, 0xc0, !PT ;  /* 0x0001000016ff7812 */ /* 0x000fc6000786c0ff */
[----:B------:R0:W-:Y:S10]  /*159e0*/  @!P6 STG.E.U8 desc[UR44][R108.64+0x60], R170 ;  /* 0x000060aa6c00e986 */ /* 0x0001f4000c10112c */
[----:B------:R-:W-:-:S02]  /*159f0*/  @!P3 IMAD R171, R171, R17, RZ ;  /* 0x00000011ababb224 */ /* 0x000fc400078e02ff */
[----:B------:R-:W-:Y:S01]  /*15a00*/  @!P4 IMAD R178, R178, R17, RZ ;  /* 0x00000011b2b2c224 */ /* 0x000fe200078e02ff */
[----:B------:R-:W-:Y:S01]  /*15a10*/  LOP3.LUT P5, RZ, R22, 0x4, RZ, 0xc0, !PT ;  /* 0x0000000416ff7812 */ /* 0x000fe200078ac0ff */
[----:B0-----:R-:W4:Y:S04]  /*15a20*/  LDL.LU.64 R108, [R1+0x3a8] ;  /* 0x0003a800016c7983 */ /* 0x001f280000300a00 */
[----:B------:R0:W-:Y:S01]  /*15a30*/  @!P3 STG.E.U8 desc[UR44][R110.64+0x61], R171 ;  /* 0x000061ab6e00b986 */ /* 0x0001e2000c10112c */
[----:B------:R-:W-:Y:S02]  /*15a40*/  ISETP.LT.OR P3, PT, R0, 0x69, !P0 ;  /* 0x000000690000780c */ /* 0x000fe40004761670 */
[----:B------:R-:W-:-:S05]  /*15a50*/  LOP3.LUT P6, RZ, R18, 0x40000000, RZ, 0xc0, !PT ;  /* 0x4000000012ff7812 */ /* 0x000fca00078cc0ff */
[-C--:B------:R-:W-:Y:S01]  /*15a60*/  @!P5 IMAD R182, R182, R17.reuse, RZ ;  /* 0x00000011b6b6d224 */ /* 0x080fe200078e02ff */
[----:B0-----:R-:W4:Y:S05]  /*15a70*/  LDL.LU.64 R110, [R1+0x3a0] ;  /* 0x0003a000016e7983 */ /* 0x001f2a0000300a00 */
[----:B------:R-:W-:-:S05]  /*15a80*/  @!P3 IMAD R172, R172, R17, RZ ;  /* 0x00000011acacb224 */ /* 0x000fca00078e02ff */
[----:B------:R-:W-:Y:S01]  /*15a90*/  @!P3 STG.E.U8 desc[UR44][R4.64+0x68], R172 ;  /* 0x000068ac0400b986 */ /* 0x000fe2000c10112c */
[----:B------:R-:W-:-:S13]  /*15aa0*/  ISETP.LT.OR P3, PT, R0, 0x6a, !P0 ;  /* 0x0000006a0000780c */ /* 0x000fda0004761670 */
[----:B------:R-:W-:-:S05]  /*15ab0*/  @!P3 IMAD R173, R173, R17, RZ ;  /* 0x00000011adadb224 */ /* 0x000fca00078e02ff */
[----:B------:R-:W-:Y:S01]  /*15ac0*/  @!P3 STG.E.U8 desc[UR44][R4.64+0x69], R173 ;  /* 0x000069ad0400b986 */ /* 0x000fe2000c10112c */
[----:B------:R-:W-:-:S03]  /*15ad0*/  LOP3.LUT P3, RZ, R22, 0x100, RZ, 0xc0, !PT ;  /* 0x0000010016ff7812 */ /* 0x000fc6000786c0ff */
[----:B------:R0:W-:Y:S10]  /*15ae0*/  @!P1 STG.E.U8 desc[UR44][R112.64+0x68], R174 ;  /* 0x000068ae70009986 */ /* 0x0001f4000c10112c */
[----:B------:R-:W-:-:S02]  /*15af0*/  @!P3 IMAD R175, R175, R17, RZ ;  /* 0x00000011afafb224 */ /* 0x000fc400078e02ff */
[-C--:B------:R-:W-:Y:S01]  /*15b00*/  @!P6 IMAD R183, R183, R17.reuse, RZ ;  /* 0x00000011b7b7e224 */ /* 0x080fe200078e02ff */
[----:B0-----:R-:W4:Y:S04]  /*15b10*/  LDL.LU.64 R112, [R1+0x398] ;  /* 0x0003980001707983 */ /* 0x001f280000300a00 */
[----:B------:R0:W-:Y:S01]  /*15b20*/  @!P3 STG.E.U8 desc[UR44][R114.64+0x69], R175 ;  /* 0x000069af7200b986 */ /* 0x0001e2000c10112c */
[----:B------:R-:W-:Y:S02]  /*15b30*/  ISETP.LT.OR P3, PT, R0, 0x71, !P0 ;  /* 0x000000710000780c */ /* 0x000fe40004761670 */
[----:B------:R-:W-:Y:S01]  /*15b40*/  LOP3.LUT P1, RZ, R232, 0x1000, RZ, 0xc0, !PT ;  /* 0x00001000e8ff7812 */ /* 0x000fe2000782c0ff */
[----:B0-----:R-:W4:Y:S10]  /*15b50*/  LDL.LU.64 R114, [R1+0x390] ;  /* 0x0003900001727983 */ /* 0x001f340000300a00 */
[----:B------:R-:W-:-:S05]  /*15b60*/  @!P3 IMAD R176, R176, R17, RZ ;  /* 0x00000011b0b0b224 */ /* 0x000fca00078e02ff */
[----:B------:R-:W-:Y:S01]  /*15b70*/  @!P3 STG.E.U8 desc[UR44][R4.64+0x70], R176 ;  /* 0x000070b00400b986 */ /* 0x000fe2000c10112c */
[----:B------:R-:W-:-:S13]  /*15b80*/  ISETP.LT.OR P3, PT, R0, 0x72, !P0 ;  /* 0x000000720000780c */ /* 0x000fda0004761670 */
[----:B------:R-:W-:-:S05]  /*15b90*/  @!P3 IMAD R177, R177, R17, RZ ;  /* 0x00000011b1b1b224 */ /* 0x000fca00078e02ff */
[----:B------:R-:W-:Y:S01]  /*15ba0*/  @!P3 STG.E.U8 desc[UR44][R4.64+0x71], R177 ;  /* 0x000071b10400b986 */ /* 0x000fe2000c10112c */
[----:B------:R-:W-:-:S03]  /*15bb0*/  LOP3.LUT P3, RZ, R22, 0x10, RZ, 0xc0, !PT ;  /* 0x0000001016ff7812 */ /* 0x000fc6000786c0ff */
[----:B------:R0:W-:Y:S10]  /*15bc0*/  @!P4 STG.E.U8 desc[UR44][R116.64+0x70], R178 ;  /* 0x000070b27400c986 */ /* 0x0001f4000c10112c */
[----:B------:R-:W-:Y:S01]  /*15bd0*/  @!P3 IMAD R179, R179, R17, RZ ;  /* 0x00000011b3b3b224 */ /* 0x000fe200078e02ff */
[----:B0-----:R-:W4:Y:S04]  /*15be0*/  LDL.LU.64 R116, [R1+0x388] ;  /* 0x0003880001747983 */ /* 0x001f280000300a00 */
[----:B------:R0:W-:Y:S01]  /*15bf0*/  @!P3 STG.E.U8 desc[UR44][R118.64+0x71], R179 ;  /* 0x000071b37600b986 */ /* 0x0001e2000c10112c */
[----:B------:R-:W-:-:S02]  /*15c00*/  ISETP.LT.OR P3, PT, R0, 0x79, !P0 ;  /* 0x000000790000780c */ /* 0x000fc40004761670 */
[----:B------:R-:W-:Y:S01]  /*15c10*/  LOP3.LUT P4, RZ, R232, 0x800, RZ, 0xc0, !PT ;  /* 0x00000800e8ff7812 */ /* 0x000fe2000788c0ff */
[----:B0-----:R-:W4:Y:S10]  /*15c20*/  LDL.LU.64 R118, [R1+0x380] ;  /* 0x0003800001767983 */ /* 0x001f340000300a00 */
[----:B------:R-:W-:-:S05]  /*15c30*/  @!P3 IMAD R180, R180, R17, RZ ;  /* 0x00000011b4b4b224 */ /* 0x000fca00078e02ff */
[----:B------:R-:W-:Y:S01]  /*15c40*/  @!P3 STG.E.U8 desc[UR44][R4.64+0x78], R180 ;  /* 0x000078b40400b986 */ /* 0x000fe2000c10112c */
[----:B------:R-:W-:-:S13]  /*15c50*/  ISETP.LT.OR P3, PT, R0, 0x7a, !P0 ;  /* 0x0000007a0000780c */ /* 0x000fda0004761670 */
[----:B------:R-:W-:-:S05]  /*15c60*/  @!P3 IMAD R181, R181, R17, RZ ;  /* 0x00000011b5b5b224 */ /* 0x000fca00078e02ff */
[----:B------:R-:W-:Y:S01]  /*15c70*/  @!P3 STG.E.U8 desc[UR44][R4.64+0x79], R181 ;  /* 0x000079b50400b986 */ /* 0x000fe2000c10112c */
[----:B------:R-:W-:-:S03]  /*15c80*/  ISETP.LT.OR P3, PT, R0, 0x81, !P4 ;  /* 0x000000810000780c */ /* 0x000fc60006761670 */
[----:B------:R0:W-:Y:S04]  /*15c90*/  @!P5 STG.E.U8 desc[UR44][R88.64+0x78], R182 ;  /* 0x000078b65800d986 */ /* 0x0001e8000c10112c */
[----:B------:R1:W-:Y:S06]  /*15ca0*/  @!P6 STG.E.U8 desc[UR44][R90.64+0x79], R183 ;  /* 0x000079b75a00e986 */ /* 0x0003ec000c10112c */
[----:B------:R-:W-:Y:S01]  /*15cb0*/  @!P3 IMAD R152, R152, R17, RZ ;  /* 0x000000119898b224 */ /* 0x000fe200078e02ff */
[----:B------:R-:W-:Y:S01]  /*15cc0*/  LOP3.LUT R232, R232, 0xfffffdff, RZ, 0xc0, !PT ;  /* 0xfffffdffe8e87812 */ /* 0x000fe200078ec0ff */
[----:B0-----:R-:W4:Y:S04]  /*15cd0*/  LDL.LU.64 R88, [R1+0x378] ;  /* 0x0003780001587983 */ /* 0x001f280000300a00 */
[----:B------:R-:W-:Y:S01]  /*15ce0*/  @!P3 STG.E.U8 desc[UR44][R2.64+0x80], R152 ;  /* 0x000080980200b986 */ /* 0x000fe2000c10112c */
[----:B------:R-:W-:-:S02]  /*15cf0*/  ISETP.LT.OR P3, PT, R0, 0x82, !P4 ;  /* 0x000000820000780c */ /* 0x000fc40006761670 */
[----:B------:R-:W-:Y:S01]  /*15d00*/  @P4 LOP3.LUT R232, R232, 0x200, RZ, 0xfc, !PT ;  /* 0x00000200e8e84812 */ /* 0x000fe200078efcff */
[----:B-1----:R-:W4:Y:S10]  /*15d10*/  LDL.LU.64 R90, [R1+0x370] ;  /* 0x00037000015a7983 */ /* 0x002f340000300a00 */
[----:B------:R-:W-:-:S05]  /*15d20*/  @!P3 IMAD R153, R153, R17, RZ ;  /* 0x000000119999b224 */ /* 0x000fca00078e02ff */
        /* <DEDUP_REMOVED lines=62> */
[----:B------:R-:W-:Y:S02]  /*16110*/  ISETP.LT.OR P3, PT, R0, 0x82, !P2 ;  /* 0x000000820000780c */ /* 0x000fe40005761670 */
[----:B------:R-:W-:Y:S02]  /*16120*/  LOP3.LUT P4, RZ, R232, 0x2, RZ, 0xc0, !PT ;  /* 0x00000002e8ff7812 */ /* 0x000fe4000788c0ff */
[----:B------:R-:W-:-:S09]  /*16130*/  LOP3.LUT P5, RZ, R22, 0x40000000, RZ, 0xc0, !PT ;  /* 0x4000000016ff7812 */ /* 0x000fd200078ac0ff */
[----:B------:R-:W-:-:S05]  /*16140*/  @!P3 IMAD R137, R137, R17, RZ ;  /* 0x000000118989b224 */ /* 0x000fca00078e02ff */
[----:B------:R-:W-:Y:S01]  /*16150*/  @!P3 STG.E.U8 desc[UR44][R6.64+0x81], R137 ;  /* 0x000081890600b986 */ /* 0x000fe2000c10112c */
[----:B------:R-:W-:Y:S01]  /*16160*/  ISETP.LT.OR P3, PT, R0, 0x89, !P2 ;  /* 0x000000890000780c */ /* 0x000fe20005761670 */
[-C--:B--2---:R-:W-:Y:S02]  /*16170*/  @!P4 IMAD R138, R138, R17.reuse, RZ ;  /* 0x000000118a8ac224 */ /* 0x084fe400078e02ff */
[----:B------:R-:W-:-:S03]  /*16180*/  @!P5 IMAD R139, R139, R17, RZ ;  /* 0x000000118b8bd224 */ /* 0x000fc600078e02ff */
[----:B------:R0:W-:Y:S07]  /*16190*/  @!P4 STG.E.U8 desc[UR44][R92.64+0x80], R138 ;  /* 0x0000808a5c00c986 */ /* 0x0001ee000c10112c */
[----:B---3--:R-:W-:Y:S01]  /*161a0*/  @!P3 IMAD R15, R140, R17, RZ ;  /* 0x000000118c0fb224 */ /* 0x008fe200078e02ff */
[----:B------:R1:W-:Y:S04]  /*161b0*/  @!P5 STG.E.U8 desc[UR44][R94.64+0x81], R139 ;  /* 0x0000818b5e00d986 */ /* 0x0003e8000c10112c */
[----:B------:R-:W-:Y:S01]  /*161c0*/  @!P3 STG.E.U8 desc[UR44][R6.64+0x88], R15 ;  /* 0x0000880f0600b986 */ /* 0x000fe2000c10112c */
[----:B------:R-:W-:-:S02]  /*161d0*/  ISETP.LT.OR P3, PT, R0, 0x8a, !P2 ;  /* 0x0000008a0000780c */ /* 0x000fc40005761670 */
[----:B------:R-:W-:Y:S01]  /*161e0*/  LOP3.LUT P6, RZ, R22, 0x200000, RZ, 0xc0, !PT ;  /* 0x0020000016ff7812 */ /* 0x000fe200078cc0ff */
[----:B0-----:R-:W2:Y:S01]  /*161f0*/  LDL.LU.64 R92, [R1+0x368] ;  /* 0x00036800015c7983 */ /* 0x001ea20000300a00 */
[----:B------:R-:W-:Y:S02]  /*16200*/  LOP3.LUT R232, R232, 0xfffffbff, RZ, 0xc0, !PT ;  /* 0xfffffbffe8e87812 */ /* 0x000fe400078ec0ff */
[----:B------:R-:W-:Y:S01]  /*16210*/  LOP3.LUT P4, RZ, R22, 0x1000, RZ, 0xc0, !PT ;  /* 0x0000100016ff7812 */ /* 0x000fe2000788c0ff */
[----:B-1----:R-:W3:Y:S06]  /*16220*/  LDL.LU.64 R94, [R1+0x360] ;  /* 0x00036000015e7983 */ /* 0x002eec0000300a00 */
[----:B------:R-:W-:-:S05]  /*16230*/  @!P3 IMAD R141, R141, R17, RZ ;  /* 0x000000118d8db224 */ /* 0x000fca00078e02ff */
[----:B------:R-:W-:Y:S01]  /*16240*/  @!P3 STG.E.U8 desc[UR44][R6.64+0x89], R141 ;  /* 0x0000898d0600b986 */ /* 0x000fe2000c10112c */
[----:B------:R-:W-:-:S13]  /*16250*/  LOP3.LUT P3, RZ, R22, 0x8000000, RZ, 0xc0, !PT ;  /* 0x0800000016ff7812 */ /* 0x000fda000786c0ff */
[----:B----4-:R-:W-:-:S05]  /*16260*/  @!P3 IMAD R142, R142, R17, RZ ;  /* 0x000000118e8eb224 */ /* 0x010fca00078e02ff */
[----:B------:R0:W-:Y:S01]  /*16270*/  @!P3 STG.E.U8 desc[UR44][R96.64+0x88], R142 ;  /* 0x0000888e6000b986 */ /* 0x0001e2000c10112c */
[----:B------:R-:W-:Y:S01]  /*16280*/  ISETP.LT.OR P3, PT, R0, 0x91, !P2 ;  /* 0x000000910000780c */ /* 0x000fe20005761670 */
[----:B------:R-:W-:-:S05]  /*16290*/  @!P6 IMAD R143, R143, R17, RZ ;  /* 0x000000118f8fe224 */ /* 0x000fca00078e02ff */
[----:B------:R1:W-:Y:S01]  /*162a0*/  @!P6 STG.E.U8 desc[UR44][R98.64+0x89], R143 ;  /* 0x0000898f6200e986 */ /* 0x0003e2000c10112c */
[----:B------:R-:W-:Y:S02]  /*162b0*/  @P1 LOP3.LUT R232, R232, 0x400, RZ, 0xfc, !PT ;  /* 0x00000400e8e81812 */ /* 0x000fe400078efcff */
[----:B------:R-:W-:Y:S01]  /*162c0*/  LOP3.LUT P5, RZ, R22, 0x40, RZ, 0xc0, !PT ;  /* 0x0000004016ff7812 */ /* 0x000fe200078ac0ff */
[-C--:B------:R-:W-:Y:S01]  /*162d0*/  @!P4 IMAD R150, R150, R17.reuse, RZ ;  /* 0x000000119696c224 */ /* 0x080fe200078e02ff */
[----:B0-----:R-:W4:Y:S02]  /*162e0*/  LDL.LU.64 R96, [R1+0x358] ;  /* 0x0003580001607983 */ /* 0x001f240000300a00 */
[----:B------:R-:W-:-:S05]  /*162f0*/  @!P3 IMAD R137, R144, R17, RZ ;  /* 0x000000119089b224 */ /* 0x000fca00078e02ff */
[----:B------:R-:W-:Y:S01]  /*16300*/  @!P3 STG.E.U8 desc[UR44][R6.64+0x90], R137 ;  /* 0x000090890600b986 */ /* 0x000fe2000c10112c */
[----:B------:R-:W-:Y:S02]  /*16310*/  ISETP.LT.OR P3, PT, R0, 0x92, !P2 ;  /* 0x000000920000780c */ /* 0x000fe40005761670 */
[C---:B------:R-:W-:Y:S01]  /*16320*/  LOP3.LUT P1, RZ, R22.reuse, 0x8000, RZ, 0xc0, !PT ;  /* 0x0000800016ff7812 */ /* 0x040fe2000782c0ff */
[-C--:B------:R-:W-:Y:S01]  /*16330*/  @!P5 IMAD R151, R151, R17.reuse, RZ ;  /* 0x000000119797d224 */ /* 0x080fe200078e02ff */
[----:B------:R-:W-:Y:S01]  /*16340*/  LOP3.LUT P6, RZ, R22, 0x20, RZ, 0xc0, !PT ;  /* 0x0000002016ff7812 */ /* 0x000fe200078cc0ff */
[----:B-1----:R-:W4:Y:S08]  /*16350*/  LDL.LU.64 R98, [R1+0x350] ;  /* 0x0003500001627983 */ /* 0x002f300000300a00 */
[----:B------:R-:W-:-:S05]  /*16360*/  @!P3 IMAD R145, R145, R17, RZ ;  /* 0x000000119191b224 */ /* 0x000fca00078e02ff */
[----:B------:R-:W-:Y:S01]  /*16370*/  @!P3 STG.E.U8 desc[UR44][R6.64+0x91], R145 ;  /* 0x000091910600b986 */ /* 0x000fe2000c10112c */
[----:B------:R-:W-:-:S13]  /*16380*/  LOP3.LUT P3, RZ, R22, 0x100000, RZ, 0xc0, !PT ;  /* 0x0010000016ff7812 */ /* 0x000fda000786c0ff */
[----:B------:R-:W-:-:S05]  /*16390*/  @!P3 IMAD R146, R146, R17, RZ ;  /* 0x000000119292b224 */ /* 0x000fca00078e02ff */
[----:B------:R0:W-:Y:S01]  /*163a0*/  @!P3 STG.E.U8 desc[UR44][R100.64+0x90], R146 ;  /* 0x000090926400b986 */ /* 0x0001e2000c10112c */
[----:B------:R-:W-:Y:S01]  /*163b0*/  ISETP.LT.OR P3, PT, R0, 0x99, !P2 ;  /* 0x000000990000780c */ /* 0x000fe20005761670 */
[----:B------:R-:W-:-:S05]  /*163c0*/  @!P1 IMAD R147, R147, R17, RZ ;  /* 0x0000001193939224 */ /* 0x000fca00078e02ff */
[----:B------:R1:W-:Y:S01]  /*163d0*/  @!P1 STG.E.U8 desc[UR44][R102.64+0x91], R147 ;  /* 0x0000919366009986 */ /* 0x0003e2000c10112c */
[----:B------:R-:W-:-:S03]  /*163e0*/  @!P6 IMAD R122, R122, R17, RZ ;  /* 0x000000117a7ae224 */ /* 0x000fc600078e02ff */
[----:B0-----:R-:W4:Y:S03]  /*163f0*/  LDL.LU.64 R100, [R1+0x348] ;  /* 0x0003480001647983 */ /* 0x001f260000300a00 */
[----:B------:R-:W-:-:S05]  /*16400*/  @!P3 IMAD R15, R148, R17, RZ ;  /* 0x00000011940fb224 */ /* 0x000fca00078e02ff */
[----:B------:R-:W-:Y:S01]  /*16410*/  @!P3 STG.E.U8 desc[UR44][R6.64+0x98], R15 ;  /* 0x0000980f0600b986 */ /* 0x000fe2000c10112c */
[----:B------:R-:W-:Y:S02]  /*16420*/  ISETP.LT.OR P3, PT, R0, 0x9a, !P2 ;  /* 0x0000009a0000780c */ /* 0x000fe40005761670 */
[----:B------:R-:W-:Y:S01]  /*16430*/  LOP3.LUT P1, RZ, R22, 0x2, RZ, 0xc0, !PT ;  /* 0x0000000216ff7812 */ /* 0x000fe2000782c0ff */
[----:B-1----:R-:W4:Y:S10]  /*16440*/  LDL.LU.64 R102, [R1+0x340] ;  /* 0x0003400001667983 */ /* 0x002f340000300a00 */
        /* <DEDUP_REMOVED lines=61> */
[----:B0-----:R-:W4:Y:S04]  /*16820*/  LDL.LU.64 R56, [R1+0x2f8] ;  /* 0x0002f80001387983 */ /* 0x001f280000300a00 */
[----:B------:R0:W-:Y:S01]  /*16830*/  @!P3 STG.E.U8 desc[UR44][R2.64+0xa0], R121 ;  /* 0x0000a0790200b986 */ /* 0x0001e2000c10112c */
[----:B------:R-:W-:-:S02]  /*16840*/  ISETP.LT.OR P3, PT, R0, 0xa2, !P4 ;  /* 0x000000a20000780c */ /* 0x000fc40006761670 */
[----:B------:R-:W-:Y:S01]  /*16850*/  LOP3.LUT P6, RZ, R18, 0x4000000, RZ, 0xc0, !PT ;  /* 0x0400000012ff7812 */ /* 0x000fe200078cc0ff */
        /* <DEDUP_REMOVED lines=9> */
[----:B------:R-:W-:Y:S01]  /*168f0*/  @!P3 IADD3 R104, P5, R2, R233, RZ ;  /* 0x000000e90268b210 */ /* 0x000fe20007fbe0ff */
[----:B------:R-:W-:-:S04]  /*16900*/  @!P3 IMAD R107, R107, R17, RZ ;  /* 0x000000116b6bb224 */ /* 0x000fc800078e02ff */
[----:B------:R-:W-:-:S05]  /*16910*/  @!P3 IMAD.X R105, R3, 0x1, R23, P5 ;  /* 0x000000010369b824 */ /* 0x000fca00028e0617 */
[----:B------:R2:W-:Y:S01]  /*16920*/  @!P3 STG.E.U8 desc[UR44][R104.64+0xa1], R107 ;  /* 0x0000a16b6800b986 */ /* 0x0005e2000c10112c */
[----:B------:R-:W-:-:S13]  /*16930*/  ISETP.LT.OR P3, PT, R0, 0xa9, !P4 ;  /* 0x000000a90000780c */ /* 0x000fda0006761670 */
[----:B0-----:R-:W-:-:S05]  /*16940*/  @!P3 IMAD R121, R108, R17, RZ ;  /* 0x000000116c79b224 */ /* 0x001fca00078e02ff */
[----:B------:R-:W-:Y:S01]  /*16950*/  @!P3 STG.E.U8 desc[UR44][R2.64+0xa8], R121 ;  /* 0x0000a8790200b986 */ /* 0x000fe2000c10112c */
[----:B------:R-:W-:-:S13]  /*16960*/  ISETP.LT.OR P3, PT, R0, 0xaa, !P4 ;  /* 0x000000aa0000780c */ /* 0x000fda0006761670 */
[----:B------:R-:W-:-:S05]  /*16970*/  @!P3 IMAD R109, R109, R17, RZ ;  /* 0x000000116d6db224 */ /* 0x000fca00078e02ff */
[----:B------:R0:W-:Y:S01]  /*16980*/  @!P3 STG.E.U8 desc[UR44][R2.64+0xa9], R109 ;  /* 0x0000a96d0200b986 */ /* 0x0001e2000c10112c */
[----:B------:R-:W-:-:S13]  /*16990*/  ISETP.LT.OR P3, PT, R0, 0xa9, !P1 ;  /* 0x000000a90000780c */ /* 0x000fda0004f61670 */
[----:B-1----:R-:W-:Y:S01]  /*169a0*/  @!P3 IADD3 R14, P5, R2, R233, RZ ;  /* 0x000000e9020eb210 */ /* 0x002fe20007fbe0ff */
[----:B--2---:R-:W-:-:S04]  /*169b0*/  @!P3 IMAD R107, R110, R17, RZ ;  /* 0x000000116e6bb224 */ /* 0x004fc800078e02ff */
        /* <DEDUP_REMOVED lines=9> */
[----:B------:R0:W-:Y:S01]  /*16a50*/  @!P3 STG.E.U8 desc[UR44][R2.64+0xb0], R109 ;  /* 0x0000b06d0200b986 */ /* 0x0001e2000c10112c */
[----:B------:R-:W-:-:S13]  /*16a60*/  ISETP.LT.OR P3, PT, R0, 0xb2, !P4 ;  /* 0x000000b20000780c */ /* 0x000fda0006761670 */
[----:B------:R-:W-:-:S05]  /*16a70*/  @!P3 IMAD R113, R113, R17, RZ ;  /* 0x000000117171b224 */ /* 0x000fca00078e02ff */
[----:B------:R-:W-:Y:S01]  /*16a80*/  @!P3 STG.E.U8 desc[UR44][R2.64+0xb1], R113 ;  /* 0x0000b1710200b986 */ /* 0x000fe2000c10112c */
[----:B------:R-:W-:-:S13]  /*16a90*/  ISETP.LT.OR P3, PT, R0, 0xb1, !P1 ;  /* 0x000000b10000780c */ /* 0x000fda0004f61670 */
[----:B-1----:R-:W-:Y:S01]  /*16aa0*/  @!P3 IADD3 R14, P5, R2, R233, RZ ;  /* 0x000000e9020eb210 */ /* 0x002fe20007fbe0ff */
[----:B------:R-:W-:-:S04]  /*16ab0*/  @!P3 IMAD R107, R114, R17, RZ ;  /* 0x00000011726bb224 */ /* 0x000fc800078e02ff */
[----:B------:R-:W-:-:S05]  /*16ac0*/  @!P3 IMAD.X R15, R3, 0x1, R23, P5 ;  /* 0x00000001030fb824 */ /* 0x000fca00028e0617 */
[----:B------:R1:W-:Y:S01]  /*16ad0*/  @!P3 STG.E.U8 desc[UR44][R14.64+0xb0], R107 ;  /* 0x0000b06b0e00b986 */ /* 0x0003e2000c10112c */
[----:B------:R-:W-:-:S13]  /*16ae0*/  ISETP.LT.OR P3, PT, R0, 0xb2, !P1 ;  /* 0x000000b20000780c */ /* 0x000fda0004f61670 */
[----:B--2---:R-:W-:Y:S01]  /*16af0*/  @!P3 IADD3 R104, P5, R2, R233, RZ ;  /* 0x000000e90268b210 */ /* 0x004fe20007fbe0ff */
        /* <DEDUP_REMOVED lines=18> */
[----:B------:R-:W-:Y:S01]  /*16c20*/  @!P3 STG.E.U8 desc[UR44][R104.64+0xb9], R119 ;  /* 0x0000b9776800b986 */ /* 0x000fe2000c10112c */
[----:B------:R-:W-:-:S13]  /*16c30*/  ISETP.LT.OR P3, PT, R0, 0xa1, !P2 ;  /* 0x000000a10000780c */ /* 0x000fda0005761670 */
[----:B0-----:R-:W-:-:S05]  /*16c40*/  @!P3 IMAD R109, R88, R17, RZ ;  /* 0x00000011586db224 */ /* 0x001fca00078e02ff */
[----:B------:R-:W-:Y:S01]  /*16c50*/  @!P3 STG.E.U8 desc[UR44][R6.64+0xa0], R109 ;  /* 0x0000a06d0600b986 */ /* 0x000fe2000c10112c */
[----:B------:R-:W-:Y:S02]  /*16c60*/  ISETP.LT.OR P3, PT, R0, 0xa2, !P2 ;  /* 0x000000a20000780c */ /* 0x000fe40005761670 */
[----:B------:R-:W-:Y:S02]  /*16c70*/  P2R R106, PR, RZ, 0x10 ;  /* 0x00000010ff6a7803 */ /* 0x000fe40000000000 */
[C---:B------:R-:W-:Y:S02]  /*16c80*/  LOP3.LUT P4, RZ, R22.reuse, 0x400, RZ, 0xc0, !PT ;  /* 0x0000040016ff7812 */ /* 0x040fe4000788c0ff */
[----:B------:R-:W-:-:S07]  /*16c90*/  LOP3.LUT P5, RZ, R22, 0x1, RZ, 0xc0, !PT ;  /* 0x0000000116ff7812 */ /* 0x000fce00078ac0ff */
[----:B------:R-:W-:-:S05]  /*16ca0*/  @!P3 IMAD R89, R89, R17, RZ ;  /* 0x000000115959b224 */ /* 0x000fca00078e02ff */
[----:B------:R-:W-:Y:S01]  /*16cb0*/  @!P3 STG.E.U8 desc[UR44][R6.64+0xa1], R89 ;  /* 0x0000a1590600b986 */ /* 0x000fe2000c10112c */
[----:B------:R-:W-:Y:S01]  /*16cc0*/  ISETP.LT.OR P3, PT, R0, 0xa9, !P2 ;  /* 0x000000a90000780c */ /* 0x000fe20005761670 */
[-C--:B------:R-:W-:Y:S02]  /*16cd0*/  @!P4 IMAD R90, R90, R17.reuse, RZ ;  /* 0x000000115a5ac224 */ /* 0x080fe400078e02ff */
[----:B------:R-:W-:-:S03]  /*16ce0*/  @!P5 IMAD R91, R91, R17, RZ ;  /* 0x000000115b5bd224 */ /* 0x000fc600078e02ff */
[----:B------:R0:W-:Y:S07]  /*16cf0*/  @!P4 STG.E.U8 desc[UR44][R60.64+0xa0], R90 ;  /* 0x0000a05a3c00c986 */ /* 0x0001ee000c10112c */
[-C--:B-1----:R-:W-:Y:S01]  /*16d00*/  @!P3 IMAD R15, R92, R17.reuse, RZ ;  /* 0x000000115c0fb224 */ /* 0x082fe200078e02ff */
[----:B------:R1:W-:Y:S04]  /*16d10*/  @!P5 STG.E.U8 desc[UR44][R62.64+0xa1], R91 ;  /* 0x0000a15b3e00d986 */ /* 0x0003e8000c10112c */
[----:B------:R-:W-:Y:S01]  /*16d20*/  @!P3 STG.E.U8 desc[UR44][R6.64+0xa8], R15 ;  /* 0x0000a80f0600b986 */ /* 0x000fe2000c10112c */
[----:B------:R-:W-:Y:S01]  /*16d30*/  ISETP.LT.OR P3, PT, R0, 0xaa, !P2 ;  /* 0x000000aa0000780c */ /* 0x000fe20005761670 */
[-C--:B---3--:R-:W-:Y:S01]  /*16d40*/  @!P6 IMAD R95, R95, R17.reuse, RZ ;  /* 0x000000115f5fe224 */ /* 0x088fe200078e02ff */
[----:B------:R-:W-:Y:S01]  /*16d50*/  P2R R14, PR, RZ, 0x2 ;  /* 0x00000002ff0e7803 */ /* 0x000fe20000000000 */
[----:B0-----:R-:W2:Y:S10]  /*16d60*/  LDL.LU.64 R60, [R1+0x2e8] ;  /* 0x0002e800013c7983 */ /* 0x001eb40000300a00 */
[----:B------:R-:W-:Y:S01]  /*16d70*/  @!P3 IMAD R93, R93, R17, RZ ;  /* 0x000000115d5db224 */ /* 0x000fe200078e02ff */
[C---:B------:R-:W-:Y:S01]  /*16d80*/  LOP3.LUT P1, RZ, R18.reuse, 0x40000, RZ, 0xc0, !PT ;  /* 0x0004000012ff7812 */ /* 0x040fe2000782c0ff */
[----:B-1----:R-:W3:Y:S04]  /*16d90*/  LDL.LU.64 R62, [R1+0x2e0] ;  /* 0x0002e000013e7983 */ /* 0x002ee80000300a00 */
[----:B------:R-:W-:Y:S01]  /*16da0*/  @!P3 STG.E.U8 desc[UR44][R6.64+0xa9], R93 ;  /* 0x0000a95d0600b986 */ /* 0x000fe2000c10112c */
[----:B------:R-:W-:-:S13]  /*16db0*/  LOP3.LUT P3, RZ, R18, 0x80000000, RZ, 0xc0, !PT ;  /* 0x8000000012ff7812 */ /* 0x000fda000786c0ff */
[----:B------:R-:W-:-:S05]  /*16dc0*/  @!P3 IMAD R94, R94, R17, RZ ;  /* 0x000000115e5eb224 */ /* 0x000fca00078e02ff */
[----:B------:R0:W-:Y:S01]  /*16dd0*/  @!P3 STG.E.U8 desc[UR44][R64.64+0xa8], R94 ;  /* 0x0000a85e4000b986 */ /* 0x0001e2000c10112c */
[----:B------:R-:W-:-:S03]  /*16de0*/  ISETP.LT.OR P3, PT, R0, 0xb1, !P2 ;  /* 0x000000b10000780c */ /* 0x000fc60005761670 */
[----:B------:R1:W-:Y:S01]  /*16df0*/  @!P6 STG.E.U8 desc[UR44][R66.64+0xa9], R95 ;  /* 0x0000a95f4200e986 */ /* 0x0003e2000c10112c */
[-C--:B----4-:R-:W-:Y:S01]  /*16e00*/  @!P1 IMAD R99, R99, R17.reuse, RZ ;  /* 0x0000001163639224 */ /* 0x090fe200078e02ff */
[C---:B------:R-:W-:Y:S02]  /*16e10*/  LOP3.LUT P4, RZ, R18.reuse, 0x8000, RZ, 0xc0, !PT ;  /* 0x0000800012ff7812 */ /* 0x040fe4000788c0ff */
[----:B------:R-:W-:Y:S01]  /*16e20*/  LOP3.LUT P5, RZ, R18, 0x2000, RZ, 0xc0, !PT ;  /* 0x0000200012ff7812 */ /* 0x000fe200078ac0ff */
[----:B0-----:R-:W4:Y:S05]  /*16e30*/  LDL.LU.64 R64, [R1+0x2d8] ;  /* 0x0002d80001407983 */ /* 0x001f2a0000300a00 */
        /* <DEDUP_REMOVED lines=58> */
[----:B------:R-:W-:Y:S01]  /*171e0*/  ISETP.NE.AND P1, PT, R14, RZ, PT ;  /* 0x000000ff0e00720c */ /* 0x000fe20003f25270 */
        /* <DEDUP_REMOVED lines=12> */
[----:B------:R-:W-:Y:S01]  /*172b0*/  ISETP.NE.AND P4, PT, R106, RZ, PT ;  /* 0x000000ff6a00720c */ /* 0x000fe20003f85270 */
        /* <DEDUP_REMOVED lines=12> */
[----:B------:R-:W-:-:S03]  /*17380*/  ISETP.LT.OR P3, PT, R0, 0xc2, !P4 ;  /* 0x000000c20000780c */ /* 0x000fc60006761670 */
        /* <DEDUP_REMOVED lines=14> */
[----:B--2---:R-:W-:-:S05]  /*17470*/  @!P3 IMAD R73, R60, R17, RZ ;  /* 0x000000113c49b224 */ /* 0x004fca00078e02ff */
[----:B------:R-:W-:Y:S01]  /*17480*/  @!P3 STG.E.U8 desc[UR44][R2.64+0xc8], R73 ;  /* 0x0000c8490200b986 */ /* 0x000fe2000c10112c */
[----:B------:R-:W-:-:S13]  /*17490*/  ISETP.LT.OR P3, PT, R0, 0xca, !P4 ;  /* 0x000000ca0000780c */ /* 0x000fda0006761670 */
[----:B------:R-:W-:-:S05]  /*174a0*/  @!P3 IMAD R61, R61, R17, RZ ;  /* 0x000000113d3db224 */ /* 0x000fca00078e02ff */
[----:B------:R4:W-:Y:S01]  /*174b0*/  @!P3 STG.E.U8 desc[UR44][R2.64+0xc9], R61 ;  /* 0x0000c93d0200b986 */ /* 0x0009e2000c10112c */
[----:B------:R-:W-:-:S13]  /*174c0*/  ISETP.LT.OR P3, PT, R0, 0xc9, !P1 ;  /* 0x000000c90000780c */ /* 0x000fda0004f61670 */
[----:B0-----:R-:W-:Y:S01]  /*174d0*/  @!P3 IADD3 R14, P5, R2, R233, RZ ;  /* 0x000000e9020eb210 */ /* 0x001fe20007fbe0ff */
[----:B---3--:R-:W-:-:S04]  /*174e0*/  @!P3 IMAD R59, R62, R17, RZ ;  /* 0x000000113e3bb224 */ /* 0x008fc800078e02ff */
        /* <DEDUP_REMOVED lines=8> */
[----:B----4-:R-:W-:-:S05]  /*17570*/  @!P3 IMAD R61, R64, R17, RZ ;  /* 0x00000011403db224 */ /* 0x010fca00078e02ff */
[----:B------:R2:W-:Y:S01]  /*17580*/  @!P3 STG.E.U8 desc[UR44][R2.64+0xd0], R61 ;  /* 0x0000d03d0200b986 */ /* 0x0005e2000c10112c */
        /* <DEDUP_REMOVED lines=9> */
[----:B-1----:R-:W-:Y:S01]  /*17620*/  @!P3 IADD3 R56, P5, R2, R233, RZ ;  /* 0x000000e90238b210 */ /* 0x002fe20007fbe0ff */
[----:B------:R-:W-:-:S04]  /*17630*/  @!P3 IMAD R67, R67, R17, RZ ;  /* 0x000000114343b224 */ /* 0x000fc800078e02ff */
[----:B------:R-:W-:-:S05]  /*17640*/  @!P3 IMAD.X R57, R3, 0x1, R23, P5 ;  /* 0x000000010339b824 */ /* 0x000fca00028e0617 */
[----:B------:R1:W-:Y:S01]  /*17650*/  @!P3 STG.E.U8 desc[UR44][R56.64+0xd1], R67 ;  /* 0x0000d1433800b986 */ /* 0x0003e2000c10112c */
[----:B------:R-:W-:-:S13]  /*17660*/  ISETP.LT.OR P3, PT, R0, 0xd9, !P4 ;  /* 0x000000d90000780c */ /* 0x000fda0006761670 */
[----:B--2---:R-:W-:-:S05]  /*17670*/  @!P3 IMAD R61, R68, R17, RZ ;  /* 0x00000011443db224 */ /* 0x004fca00078e02ff */
[----:B------:R2:W-:Y:S01]  /*17680*/  @!P3 STG.E.U8 desc[UR44][R2.64+0xd8], R61 ;  /* 0x0000d83d0200b986 */ /* 0x0005e2000c10112c */
[----:B------:R-:W-:-:S13]  /*17690*/  ISETP.LT.OR P3, PT, R0, 0xda, !P4 ;  /* 0x000000da0000780c */ /* 0x000fda0006761670 */
[----:B------:R-:W-:-:S05]  /*176a0*/  @!P3 IMAD R69, R69, R17, RZ ;  /* 0x000000114545b224 */ /* 0x000fca00078e02ff */
[----:B------:R-:W-:Y:S01]  /*176b0*/  @!P3 STG.E.U8 desc[UR44][R2.64+0xd9], R69 ;  /* 0x0000d9450200b986 */ /* 0x000fe2000c10112c */
[C---:B------:R-:W-:Y:S02]  /*176c0*/  ISETP.LT.OR P3, PT, R0.reuse, 0xd9, !P1 ;  /* 0x000000d90000780c */ /* 0x040fe40004f61670 */
[----:B------:R-:W-:-:S11]  /*176d0*/  ISETP.LT.OR P1, PT, R0, 0xda, !P1 ;  /* 0x000000da0000780c */ /* 0x000fd60004f21670 */
[----:B0-----:R-:W-:Y:S01]  /*176e0*/  @!P3 IADD3 R14, P5, R2, R233, RZ ;  /* 0x000000e9020eb210 */ /* 0x001fe20007fbe0ff */
[----:B------:R-:W-:-:S04]  /*176f0*/  @!P3 IMAD R59, R70, R17, RZ ;  /* 0x00000011463bb224 */ /* 0x000fc800078e02ff */
[----:B------:R-:W-:-:S05]  /*17700*/  @!P3 IMAD.X R15, R3, 0x1, R23, P5 ;  /* 0x00000001030fb824 */ /* 0x000fca00028e0617 */
[----:B------:R-:W-:Y:S01]  /*17710*/  @!P3 STG.E.U8 desc[UR44][R14.64+0xd8], R59 ;  /* 0x0000d83b0e00b986 */ /* 0x000fe2000c10112c */
[----:B-1----:R-:W-:Y:S01]  /*17720*/  @!P1 IADD3 R56, P3, R2, R233, RZ ;  /* 0x000000e902389210 */ /* 0x002fe20007f7e0ff */
[----:B------:R-:W-:-:S04]  /*17730*/  @!P1 IMAD R71, R71, R17, RZ ;  /* 0x0000001147479224 */ /* 0x000fc800078e02ff */
[----:B------:R-:W-:-:S05]  /*17740*/  @!P1 IMAD.X R57, R3, 0x1, R23, P3 ;  /* 0x0000000103399824 */ /* 0x000fca00018e0617 */
[----:B------:R-:W-:Y:S01]  /*17750*/  @!P1 STG.E.U8 desc[UR44][R56.64+0xd9], R71 ;  /* 0x0000d94738009986 */ /* 0x000fe2000c10112c */
[----:B------:R-:W-:-:S13]  /*17760*/  ISETP.LT.OR P1, PT, R0, 0xc1, !P2 ;  /* 0x000000c10000780c */ /* 0x000fda0005721670 */
[----:B--2---:R-:W-:-:S05]  /*17770*/  @!P1 IMAD R61, R40, R17, RZ ;  /* 0x00000011283d9224 */ /* 0x004fca00078e02ff */
[----:B------:R-:W-:Y:S01]  /*17780*/  @!P1 STG.E.U8 desc[UR44][R6.64+0xc0], R61 ;  /* 0x0000c03d06009986 */ /* 0x000fe2000c10112c */
[----:B------:R-:W-:Y:S02]  /*17790*/  ISETP.LT.OR P1, PT, R0, 0xc2, !P2 ;  /* 0x000000c20000780c */ /* 0x000fe40005721670 */
[----:B------:R-:W-:-:S11]  /*177a0*/  LOP3.LUT P5, RZ, R18, 0x2000000, RZ, 0xc0, !PT ;  /* 0x0200000012ff7812 */ /* 0x000fd600078ac0ff */
[----:B------:R-:W-:-:S05]  /*177b0*/  @!P1 IMAD R41, R41, R17, RZ ;  /* 0x0000001129299224 */ /* 0x000fca00078e02ff */
[----:B------:R-:W-:Y:S01]  /*177c0*/  @!P1 STG.E.U8 desc[UR44][R6.64+0xc1], R41 ;  /* 0x0000c12906009986 */ /* 0x000fe2000c10112c */
[----:B------:R-:W-:Y:S01]  /*177d0*/  LOP3.LUT P1, RZ, R18, 0x1000000, RZ, 0xc0, !PT ;  /* 0x0100000012ff7812 */ /* 0x000fe2000782c0ff */
[----:B------:R-:W-:-:S05]  /*177e0*/  @!P5 IMAD R42, R42, R17, RZ ;  /* 0x000000112a2ad224 */ /* 0x000fca00078e02ff */
[----:B------:R0:W-:Y:S07]  /*177f0*/  @!P5 STG.E.U8 desc[UR44][R28.64+0xc0], R42 ;  /* 0x0000c02a1c00d986 */ /* 0x0001ee000c10112c */
[----:B------:R-:W-:-:S05]  /*17800*/  @!P1 IMAD R43, R43, R17, RZ ;  /* 0x000000112b2b9224 */ /* 0x000fca00078e02ff */
[----:B------:R1:W-:Y:S01]  /*17810*/  @!P1 STG.E.U8 desc[UR44][R30.64+0xc1], R43 ;  /* 0x0000c12b1e009986 */ /* 0x0003e2000c10112c */
[----:B------:R-:W-:Y:S02]  /*17820*/  ISETP.LT.OR P1, PT, R0, 0xc9, !P2 ;  /* 0x000000c90000780c */ /* 0x000fe40005721670 */
[----:B------:R-:W-:Y:S01]  /*17830*/  LOP3.LUT P6, RZ, R18, 0x800000, RZ, 0xc0, !PT ;  /* 0x0080000012ff7812 */ /* 0x000fe200078cc0ff */
[----:B0-----:R-:W2:Y:S04]  /*17840*/  LDL.LU.64 R28, [R1+0x268] ;  /* 0x00026800011c7983 */ /* 0x001ea80000300a00 */
[----:B-1----:R-:W3:Y:S06]  /*17850*/  LDL.LU.64 R30, [R1+0x260] ;  /* 0x00026000011e7983 */ /* 0x002eec0000300a00 */
[----:B------:R-:W-:-:S05]  /*17860*/  @!P1 IMAD R15, R44, R17, RZ ;  /* 0x000000112c0f9224 */ /* 0x000fca00078e02ff */
[----:B------:R-:W-:Y:S01]  /*17870*/  @!P1 STG.E.U8 desc[UR44][R6.64+0xc8], R15 ;  /* 0x0000c80f06009986 */ /* 0x000fe2000c10112c */
[----:B------:R-:W-:Y:S01]  /*17880*/  ISETP.LT.OR P1, PT, R0, 0xca, !P2 ;  /* 0x000000ca0000780c */ /* 0x000fe20005721670 */
[----:B------:R-:W-:-:S12]  /*17890*/  @!P6 IMAD R46, R46, R17, RZ ;  /* 0x000000112e2ee224 */ /* 0x000fd800078e02ff */
[----:B------:R-:W-:-:S05]  /*178a0*/  @!P1 IMAD R45, R45, R17, RZ ;  /* 0x000000112d2d9224 */ /* 0x000fca00078e02ff */
[----:B------:R-:W-:Y:S01]  /*178b0*/  @!P1 STG.E.U8 desc[UR44][R6.64+0xc9], R45 ;  /* 0x0000c92d06009986 */ /* 0x000fe2000c10112c */
[----:B------:R-:W-:-:S03]  /*178c0*/  LOP3.LUT P1, RZ, R18, 0x100000, RZ, 0xc0, !PT ;  /* 0x0010000012ff7812 */ /* 0x000fc6000782c0ff */
[----:B------:R0:W-:Y:S04]  /*178d0*/  @!P6 STG.E.U8 desc[UR44][R32.64+0xc8], R46 ;  /* 0x0000c82e2000e986 */ /* 0x0001e8000c10112c */
[----:B0-----:R-:W4:Y:S06]  /*178e0*/  LDL.LU.64 R32, [R1+0x258] ;  /* 0x0002580001207983 */ /* 0x001f2c0000300a00 */
[----:B------:R-:W-:-:S05]  /*178f0*/  @!P1 IMAD R47, R47, R17, RZ ;  /* 0x000000112f2f9224 */ /* 0x000fca00078e02ff */
[----:B------:R0:W-:Y:S04]  /*17900*/  @!P1 STG.E.U8 desc[UR44][R34.64+0xc9], R47 ;  /* 0x0000c92f22009986 */ /* 0x0001e8000c10112c */
[----:B0-----:R-:W4:Y:S01]  /*17910*/  LDL.LU.64 R34, [R1+0x250] ;  /* 0x0002500001227983 */ /* 0x001f220000300a00 */
[----:B------:R-:W-:-:S13]  /*17920*/  ISETP.LT.OR P1, PT, R0, 0xd1, !P2 ;  /* 0x000000d10000780c */ /* 0x000fda0005721670 */
[----:B------:R-:W-:-:S05]  /*17930*/  @!P1 IMAD R41, R48, R17, RZ ;  /* 0x0000001130299224 */ /* 0x000fca00078e02ff */
        /* <DEDUP_REMOVED lines=10> */
[C---:B------:R-:W-:Y:S02]  /*179e0*/  ISETP.LT.OR P1, PT, R0.reuse, 0xd9, !P2 ;  /* 0x000000d90000780c */ /* 0x040fe40005721670 */
[----:B------:R-:W-:Y:S01]  /*179f0*/  ISETP.LT.OR P2, PT, R0, 0xda, !P2 ;  /* 0x000000da0000780c */ /* 0x000fe20005741670 */
[----:B0-----:R-:W4:Y:S01]  /*17a00*/  LDL.LU.64 R36, [R1+0x248] ;  /* 0x0002480001247983 */ /* 0x001f220000300a00 */
[C---:B------:R-:W-:Y:S02]  /*17a10*/  LOP3.LUT P3, RZ, R18.reuse, 0x4000, RZ, 0xc0, !PT ;  /* 0x0000400012ff7812 */ /* 0x040fe4000786c0ff */
[----:B------:R-:W-:Y:S02]  /*17a20*/  LOP3.LUT P5, RZ, R18, 0x800, RZ, 0xc0, !PT ;  /* 0x0000080012ff7812 */ /* 0x000fe400078ac0ff */
[C---:B------:R-:W-:Y:S02]  /*17a30*/  LOP3.LUT P4, RZ, R232.reuse, 0x80, RZ, 0xc0, !PT ;  /* 0x00000080e8ff7812 */ /* 0x040fe4000788c0ff */
[----:B------:R-:W-:Y:S01]  /*17a40*/  LOP3.LUT P6, RZ, R232, 0x100, RZ, 0xc0, !PT ;  /* 0x00000100e8ff7812 */ /* 0x000fe200078cc0ff */
[----:B-1----:R-:W4:Y:S02]  /*17a50*/  LDL.LU.64 R38, [R1+0x240] ;  /* 0x0002400001267983 */ /* 0x002f240000300a00 */
[----:B------:R-:W-:-:S05]  /*17a60*/  @!P1 IMAD R15, R52, R17, RZ ;  /* 0x00000011340f9224 */ /* 0x000fca00078e02ff */
[----:B------:R-:W-:Y:S01]  /*17a70*/  @!P1 STG.E.U8 desc[UR44][R6.64+0xd8], R15 ;  /* 0x0000d80f06009986 */ /* 0x000fe2000c10112c */
[----:B------:R-:W-:Y:S01]  /*17a80*/  ISETP.LT.OR P1, PT, R0, 0xc1, !P0 ;  /* 0x000000c10000780c */ /* 0x000fe20004721670 */
[-C--:B------:R-:W-:Y:S02]  /*17a90*/  @!P2 IMAD R53, R53, R17.reuse, RZ ;  /* 0x000000113535a224 */ /* 0x080fe400078e02ff */
[-C--:B------:R-:W-:Y:S02]  /*17aa0*/  @!P3 IMAD R41, R54, R17.reuse, RZ ;  /* 0x000000113629b224 */ /* 0x080fe400078e02ff */
[-C--:B------:R-:W-:Y:S01]  /*17ab0*/  @!P5 IMAD R55, R55, R17.reuse, RZ ;  /* 0x000000113737d224 */ /* 0x080fe200078e02ff */
[----:B------:R0:W-:Y:S04]  /*17ac0*/  @!P2 STG.E.U8 desc[UR44][R6.64+0xd9], R53 ;  /* 0x0000d9350600a986 */ /* 0x0001e8000c10112c */
[----:B------:R-:W-:Y:S03]  /*17ad0*/  @!P3 STG.E.U8 desc[UR44][R234.64+0xd8], R41 ;  /* 0x0000d829ea00b986 */ /* 0x000fe6000c10112c */
[----:B------:R-:W-:Y:S01]  /*17ae0*/  @!P1 IMAD R43, R24, R17, RZ ;  /* 0x00000011182b9224 */ /* 0x000fe200078e02ff */
[----:B------:R-:W-:Y:S04]  /*17af0*/  @!P5 STG.E.U8 desc[UR44][R216.64+0xd9], R55 ;  /* 0x0000d937d800d986 */ /* 0x000fe8000c10112c */
[----:B------:R-:W-:Y:S01]  /*17b00*/  @!P1 STG.E.U8 desc[UR44][R4.64+0xc0], R43 ;  /* 0x0000c02b04009986 */ /* 0x000fe2000c10112c */
[----:B------:R-:W-:-:S02]  /*17b10*/  ISETP.LT.OR P1, PT, R0, 0xc2, !P0 ;  /* 0x000000c20000780c */ /* 0x000fc40004721670 */
[C---:B------:R-:W-:Y:S02]  /*17b20*/  ISETP.LT.OR P3, PT, R0.reuse, 0xc1, !P4 ;  /* 0x000000c10000780c */ /* 0x040fe40006761670 */
[----:B------:R-:W-:-:S09]  /*17b30*/  ISETP.LT.OR P5, PT, R0, 0xc2, !P4 ;  /* 0x000000c20000780c */ /* 0x000fd200067a1670 */
[----:B------:R-:W-:-:S05]  /*17b40*/  @!P1 IMAD R25, R25, R17, RZ ;  /* 0x0000001119199224 */ /* 0x000fca00078e02ff */
[----:B------:R3:W-:Y:S01]  /*17b50*/  @!P1 STG.E.U8 desc[UR44][R4.64+0xc1], R25 ;  /* 0x0000c11904009986 */ /* 0x0007e2000c10112c */
[----:B------:R-:W-:Y:S01]  /*17b60*/  ISETP.LT.OR P1, PT, R0, 0xc9, !P0 ;  /* 0x000000c90000780c */ /* 0x000fe20004721670 */
[-C--:B0-----:R-:W-:Y:S01]  /*17b70*/  @!P3 IMAD R7, R26, R17.reuse, RZ ;  /* 0x000000111a07b224 */ /* 0x081fe200078e02ff */
[----:B------:R-:W-:Y:S01]  /*17b80*/  ISETP.LT.OR P2, PT, R0, 0xca, !P0 ;  /* 0x000000ca0000780c */ /* 0x000fe20004741670 */
[----:B------:R-:W-:-:S03]  /*17b90*/  @!P5 IMAD R27, R27, R17, RZ ;  /* 0x000000111b1bd224 */ /* 0x000fc600078e02ff */
[----:B------:R0:W-:Y:S01]  /*17ba0*/  @!P3 STG.E.U8 desc[UR44][R20.64+0xc0], R7 ;  /* 0x0000c0071400b986 */ /* 0x0001e2000c10112c */
[----:B------:R-:W-:-:S03]  /*17bb0*/  ISETP.LT.OR P3, PT, R0, 0xd1, !P0 ;  /* 0x000000d10000780c */ /* 0x000fc60004761670 */
[----:B------:R1:W-:Y:S01]  /*17bc0*/  @!P5 STG.E.U8 desc[UR44][R12.64+0xc1], R27 ;  /* 0x0000c11b0c00d986 */ /* 0x0003e2000c10112c */
[----:B------:R-:W-:Y:S02]  /*17bd0*/  ISETP.LT.OR P5, PT, R0, 0xc9, !P4 ;  /* 0x000000c90000780c */ /* 0x000fe400067a1670 */
[-C--:B--2---:R-:W-:Y:S02]  /*17be0*/  @!P1 IMAD R15, R28, R17.reuse, RZ ;  /* 0x000000111c0f9224 */ /* 0x084fe400078e02ff */
[----:B------:R-:W-:-:S03]  /*17bf0*/  @!P2 IMAD R29, R29, R17, RZ ;  /* 0x000000111d1da224 */ /* 0x000fc600078e02ff */
[----:B------:R-:W-:Y:S01]  /*17c00*/  @!P1 STG.E.U8 desc[UR44][R4.64+0xc8], R15 ;  /* 0x0000c80f04009986 */ /* 0x000fe2000c10112c */
[----:B------:R-:W-:-:S05]  /*17c10*/  ISETP.LT.OR P1, PT, R0, 0xd1, !P4 ;  /* 0x000000d10000780c */ /* 0x000fca0006721670 */
[-C--:B---3--:R-:W-:Y:S01]  /*17c20*/  @!P5 IMAD R25, R30, R17.reuse, RZ ;  /* 0x000000111e19d224 */ /* 0x088fe200078e02ff */
[----:B------:R-:W-:Y:S01]  /*17c30*/  @!P2 STG.E.U8 desc[UR44][R4.64+0xc9], R29 ;  /* 0x0000c91d0400a986 */ /* 0x000fe2000c10112c */
[----:B------:R-:W-:Y:S01]  /*17c40*/  ISETP.LT.OR P2, PT, R0, 0xd2, !P0 ;  /* 0x000000d20000780c */ /* 0x000fe20004741670 */
[----:B------:R-:W-:Y:S02]  /*17c50*/  @!P6 IMAD R31, R31, R17, RZ ;  /* 0x000000111f1fe224 */ /* 0x000fe400078e02ff */
[----:B------:R-:W-:Y:S04]  /*17c60*/  @!P5 STG.E.U8 desc[UR44][R10.64+0xc8], R25 ;  /* 0x0000c8190a00d986 */ /* 0x000fe8000c10112c */
[----:B------:R2:W-:Y:S01]  /*17c70*/  @!P6 STG.E.U8 desc[UR44][R8.64+0xc9], R31 ;  /* 0x0000c91f0800e986 */ /* 0x0005e2000c10112c */
[----:B------:R-:W-:-:S04]  /*17c80*/  @!P1 IADD3 R6, P5, P6, R233, R2, R19 ;  /* 0x00000002e9069210 */ /* 0x000fc80007ebe013 */
[----:B0-----:R-:W-:Y:S02]  /*17c90*/  @!P1 IADD3.X R7, R23, R3, R16, P5, P6 ;  /* 0x0000000317079210 */ /* 0x001fe40002fec410 */
[----:B------:R-:W-:Y:S01]  /*17ca0*/  ISETP.LT.OR P5, PT, R0, 0xd9, !P4 ;  /* 0x000000d90000780c */ /* 0x000fe200067a1670 */
[----:B----4-:R-:W-:-:S05]  /*17cb0*/  @!P3 IMAD R21, R32, R17, RZ ;  /* 0x000000112015b224 */ /* 0x010fca00078e02ff */
[----:B------:R0:W-:Y:S01]  /*17cc0*/  @!P3 STG.E.U8 desc[UR44][R4.64+0xd0], R21 ;  /* 0x0000d0150400b986 */ /* 0x0001e2000c10112c */
[C---:B------:R-:W-:Y:S01]  /*17cd0*/  ISETP.LT.OR P3, PT, R0.reuse, 0xd2, !P4 ;  /* 0x000000d20000780c */ /* 0x040fe20006761670 */
[----:B------:R-:W-:Y:S01]  /*17ce0*/  @!P2 IMAD R33, R33, R17, RZ ;  /* 0x000000112121a224 */ /* 0x000fe200078e02ff */
[----:B------:R-:W-:-:S04]  /*17cf0*/  ISETP.LT.OR P4, PT, R0, 0xda, !P4 ;  /* 0x000000da0000780c */ /* 0x000fc80006781670 */
[----:B------:R3:W-:Y:S01]  /*17d00*/  @!P2 STG.E.U8 desc[UR44][R4.64+0xd1], R33 ;  /* 0x0000d1210400a986 */ /* 0x0007e2000c10112c */
[----:B-1----:R-:W-:-:S05]  /*17d10*/  @!P1 IMAD R13, R34, R17, RZ ;  /* 0x00000011220d9224 */ /* 0x002fca00078e02ff */
[----:B------:R3:W-:Y:S01]  /*17d20*/  @!P1 STG.E.U8 desc[UR44][R6.64+0xd0], R13 ;  /* 0x0000d00d06009986 */ /* 0x0007e2000c10112c */
[----:B--2---:R-:W-:-:S04]  /*17d30*/  @!P3 IADD3 R8, P1, P2, R233, R2, R19 ;  /* 0x00000002e908b210 */ /* 0x004fc80007a3e013 */
[----:B------:R-:W-:Y:S02]  /*17d40*/  @!P3 IADD3.X R9, R23, R3, R16, P1, P2 ;  /* 0x000000031709b210 */ /* 0x000fe40000fe4410 */
[----:B------:R-:W-:-:S04]  /*17d50*/  @!P5 IADD3 R10, P1, P2, R233, R2, R19 ;  /* 0x00000002e90ad210 */ /* 0x000fc80007a3e013 */
[-CC-:B------:R-:W-:Y:S02]  /*17d60*/  @!P5 IADD3.X R11, R23, R3.reuse, R16.reuse, P1, P2 ;  /* 0x00000003170bd210 */ /* 0x180fe40000fe4410 */
[----:B------:R-:W-:Y:S02]  /*17d70*/  @!P4 IADD3 R2, P1, P2, R233, R2, R19 ;  /* 0x00000002e902c210 */ /* 0x000fe40007a3e013 */
[----:B------:R3:W5:Y:S02]  /*17d80*/  LDL.LU R19, [R1+0x23c] ;  /* 0x00023c0001137983 */ /* 0x0007640000300800 */
[----:B------:R-:W-:Y:S02]  /*17d90*/  @!P4 IADD3.X R3, R23, R3, R16, P1, P2 ;  /* 0x000000031703c210 */ /* 0x000fe40000fe4410 */
[----:B------:R3:W5:Y:S01]  /*17da0*/  LDL.LU R16, [R1+0x238] ;  /* 0x0002380001107983 */ /* 0x0007620000300800 */
[C---:B------:R-:W-:Y:S02]  /*17db0*/  ISETP.LT.OR P6, PT, R0.reuse, 0xd9, !P0 ;  /* 0x000000d90000780c */ /* 0x040fe400047c1670 */
[----:B------:R-:W-:Y:S01]  /*17dc0*/  ISETP.LT.OR P0, PT, R0, 0xda, !P0 ;  /* 0x000000da0000780c */ /* 0x000fe20004701670 */
[----:B------:R-:W-:-:S05]  /*17dd0*/  @!P3 IMAD R35, R35, R17, RZ ;  /* 0x000000112323b224 */ /* 0x000fca00078e02ff */
[----:B------:R3:W-:Y:S05]  /*17de0*/  @!P3 STG.E.U8 desc[UR44][R8.64+0xd1], R35 ;  /* 0x0000d1230800b986 */ /* 0x0007ea000c10112c */
[-C--:B------:R-:W-:Y:S02]  /*17df0*/  @!P6 IMAD R15, R36, R17.reuse, RZ ;  /* 0x00000011240fe224 */ /* 0x080fe400078e02ff */
[-C--:B------:R-:W-:Y:S02]  /*17e00*/  @!P0 IMAD R37, R37, R17.reuse, RZ ;  /* 0x0000001125258224 */ /* 0x080fe400078e02ff */
[-C--:B0-----:R-:W-:Y:S02]  /*17e10*/  @!P5 IMAD R21, R38, R17.reuse, RZ ;  /* 0x000000112615d224 */ /* 0x081fe400078e02ff */
[----:B------:R-:W-:Y:S01]  /*17e20*/  @!P4 IMAD R39, R39, R17, RZ ;  /* 0x000000112727c224 */ /* 0x000fe200078e02ff */
[----:B------:R3:W-:Y:S04]  /*17e30*/  @!P6 STG.E.U8 desc[UR44][R4.64+0xd8], R15 ;  /* 0x0000d80f0400e986 */ /* 0x0007e8000c10112c */
[----:B------:R3:W-:Y:S04]  /*17e40*/  @!P0 STG.E.U8 desc[UR44][R4.64+0xd9], R37 ;  /* 0x0000d92504008986 */ /* 0x0007e8000c10112c */
[----:B------:R3:W-:Y:S04]  /*17e50*/  @!P5 STG.E.U8 desc[UR44][R10.64+0xd8], R21 ;  /* 0x0000d8150a00d986 */ /* 0x0007e8000c10112c */
[----:B------:R3:W-:Y:S02]  /*17e60*/  @!P4 STG.E.U8 desc[UR44][R2.64+0xd9], R39 ;  /* 0x0000d9270200c986 */ /* 0x0007e4000c10112c */
.L_x_81:
[----:B------:R-:W-:Y:S05]  /*17e70*/  BSYNC B0 ;  /* 0x0000000000007941 */ /* 0x000fea0003800000 */
.L_x_35:
[----:B0--3--:R-:W2:Y:S04]  /*17e80*/  LDL.LU R3, [R1+0x22c] ;  /* 0x00022c0001037983 */ /* 0x009ea80000300800 */
[----:B------:R-:W2:Y:S01]  /*17e90*/  LDL.LU R2, [R1+0x230] ;  /* 0x0002300001027983 */ /* 0x000ea20000300800 */
[----:B------:R-:W-:Y:S01]  /*17ea0*/  ULDC UR4, c[0x0][0xc] ;  /* 0x0000030000047ab9 */ /* 0x000fe20000000800 */
[----:B------:R-:W-:Y:S01]  /*17eb0*/  ULDC UR5, c[0x0][0x10] ;  /* 0x0000040000057ab9 */ /* 0x000fe20000000800 */
[----:B------:R-:W2:Y:S01]  /*17ec0*/  LDC R5, c[0x0][0x14] ;  /* 0x00000500ff057b82 */ /* 0x000ea20000000800 */
[----:B------:R-:W-:Y:S01]  /*17ed0*/  UIMAD.WIDE.U32 UR4, UR4, UR5, URZ ;  /* 0x00000005040472a5 */ /* 0x000fe2000f8e003f */
[----:B------:R-:W-:Y:S01]  /*17ee0*/  PRMT R0, RZ, 0x7610, R0 ;  /* 0x00007610ff007816 */ /* 0x000fe20000000000 */
[----:B------:R-:W-:Y:S01]  /*17ef0*/  UMOV UR40, 0xffffffff ;  /* 0xffffffff00287882 */ /* 0x000fe20000000000 */
[----:B------:R-:W-:-:S03]  /*17f00*/  UMOV UR41, 0xffffffff ;  /* 0xffffffff00297882 */ /* 0x000fc60000000000 */
[----:B--2---:R-:W-:-:S04]  /*17f10*/  IMAD.WIDE.U32 R2, R5, UR4, R2 ;  /* 0x0000000405027c25 */ /* 0x004fc8000f8e0002 */
[----:B------:R-:W-:Y:S01]  /*17f20*/  IMAD R5, R5, UR5, RZ ;  /* 0x0000000505057c24 */ /* 0x000fe2000f8e02ff */
[----:B------:R-:W-:Y:S01]  /*17f30*/  ULDC.64 UR4, c[0x0][0x650] ;  /* 0x0001940000047ab9 */ /* 0x000fe20000000a00 */
[----:B------:R-:W-:Y:S01]  /*17f40*/  IMAD.MOV.U32 R6, RZ, RZ, R2 ;  /* 0x000000ffff067224 */ /* 0x000fe200078e0002 */
[----:B------:R-:W-:Y:S01]  /*17f50*/  ISETP.GE.U32.AND P0, PT, R2, UR4, PT ;  /* 0x0000000402007c0c */ /* 0x000fe2000bf06070 */
[----:B------:R-:W-:-:S05]  /*17f60*/  IMAD.IADD R4, R3, 0x1, R5 ;  /* 0x0000000103047824 */ /* 0x000fca00078e0205 */
[----:B------:R0:W-:Y:S01]  /*17f70*/  STL [R1+0x22c], R4 ;  /* 0x00022c0401007387 */ /* 0x0001e20000100800 */
[----:B------:R-:W-:-:S03]  /*17f80*/  ISETP.GE.U32.AND.EX P0, PT, R4, UR5, PT, P0 ;  /* 0x0000000504007c0c */ /* 0x000fc6000bf06100 */
[----:B------:R0:W-:Y:S10]  /*17f90*/  STL [R1+0x230], R6 ;  /* 0x0002300601007387 */ /* 0x0001f40000100800 */
[----:B0-----:R-:W-:Y:S05]  /*17fa0*/  @P0 BRA `(.L_x_82) ;  /* 0x0000000400880947 */ /* 0x001fea0003800000 */
[----:B------:R-:W0:Y:S01]  /*17fb0*/  S2UR UR6, SR_CTAID.X ;  /* 0x00000000000679c3 */ /* 0x000e220000002500 */
[----:B------:R-:W-:Y:S01]  /*17fc0*/  ULDC.64 UR12, c[0x0][0x628] ;  /* 0x00018a00000c7ab9 */ /* 0x000fe20000000a00 */
[----:B------:R-:W-:Y:S01]  /*17fd0*/  ULDC UR4, c[0x0][0x150] ;  /* 0x0000540000047ab9 */ /* 0x000fe20000000800 */
[----:B------:R-:W-:Y:S01]  /*17fe0*/  ISETP.NE.U32.AND P0, PT, RZ, UR12, PT ;  /* 0x0000000cff007c0c */ /* 0x000fe2000bf05070 */
[----:B------:R-:W-:Y:S01]  /*17ff0*/  ULDC UR15, c[0x0][0x630] ;  /* 0x00018c00000f7ab9 */ /* 0x000fe20000000800 */
[----:B------:R-:W-:Y:S01]  /*18000*/  R2UR UR16, R6 ;  /* 0x00000000061072ca */ /* 0x000fe200000e0000 */
[----:B------:R-:W-:Y:S01]  /*18010*/  ULDC UR19, c[0x0][0x154] ;  /* 0x0000550000137ab9 */ /* 0x000fe20000000800 */
[----:B------:R-:W-:Y:S01]  /*18020*/  ISETP.NE.AND.EX P0, PT, RZ, UR13, PT, P0 ;  /* 0x0000000dff007c0c */ /* 0x000fe2000bf05300 */
[----:B------:R-:W2:Y:S01]  /*18030*/  S2UR UR18, SR_CTAID.Y ;  /* 0x00000000001279c3 */ /* 0x000ea20000002600 */
[----:B------:R-:W-:Y:S02]  /*18040*/  R2UR UR17, R4 ;  /* 0x00000000041172ca */ /* 0x000fe400000e0000 */
[----:B------:R-:W-:-:S02]  /*18050*/  R2UR UR10, R6 ;  /* 0x00000000060a72ca */ /* 0x000fc400000e0000 */
[----:B------:R-:W-:Y:S02]  /*18060*/  R2UR UR11, R4 ;  /* 0x00000000040b72ca */ /* 0x000fe400000e0000 */
[----:B0-----:R-:W-:-:S05]  /*18070*/  I2FP.F32.U32 R0, UR6 ;  /* 0x0000000600007c45 */ /* 0x001fca0008201000 */
[----:B------:R-:W-:-:S04]  /*18080*/  FMUL R0, R0, UR4 ;  /* 0x0000000400007c20 */ /* 0x000fc80008400000 */
[----:B------:R0:W3:Y:S01]  /*18090*/  F2I.U32.TRUNC.NTZ R2, R0 ;  /* 0x0000000000027305 */ /* 0x0000e2000020f000 */
[----:B--2---:R-:W-:Y:S05]  /*180a0*/  @!P0 BRA `(.L_x_83) ;  /* 0x0000000000308947 */ /* 0x004fea0003800000 */
        /* <DEDUP_REMOVED lines=12> */
.L_x_83:
[----:B------:R-:W-:Y:S01]  /*18170*/  USHF.R.U64 UR41, UR10, UR15, UR11 ;  /* 0x0000000f0a297299 */ /* 0x000fe2000800120b */
[----:B0-----:R-:W-:Y:S01]  /*18180*/  I2FP.F32.U32 R0, UR18 ;  /* 0x0000001200007c45 */ /* 0x001fe20008201000 */
[----:B------:R-:W-:Y:S02]  /*18190*/  USHF.R.U32.HI UR4, URZ, UR15, UR11 ;  /* 0x0000000f3f047299 */ /* 0x000fe4000801160b */
[----:B------:R-:W-:Y:S02]  /*181a0*/  UIADD3 UR10, UP0, URZ, -UR41, URZ ;  /* 0x800000293f0a7290 */ /* 0x000fe4000ff1e03f */
[----:B------:R-:W-:Y:S01]  /*181b0*/  FMUL R0, R0, UR19 ;  /* 0x0000001300007c20 */ /* 0x000fe20008400000 */
[----:B------:R-:W-:Y:S01]  /*181c0*/  ULDC.64 UR12, c[0x0][0x620] ;  /* 0x00018800000c7ab9 */ /* 0x000fe20000000a00 */
[----:B------:R-:W-:Y:S01]  /*181d0*/  UIADD3.X UR4, URZ, ~UR4, URZ, UP0, !UPT ;  /* 0x800000043f047290 */ /* 0x000fe200087fe43f */
[----:B------:R-:W-:Y:S01]  /*181e0*/  UMOV UR8, UR16 ;  /* 0x0000001000087c82 */ /* 0x000fe20008000000 */
[----:B------:R-:W-:-:S02]  /*181f0*/  UMOV UR9, UR17 ;  /* 0x0000001100097c82 */ /* 0x000fc40008000000 */
[----:B------:R-:W-:Y:S01]  /*18200*/  UIMAD UR4, UR4, UR12, URZ ;  /* 0x0000000c040472a4 */ /* 0x000fe2000f8e023f */
[----:B------:R-:W0:Y:S01]  /*18210*/  F2I.U32.TRUNC.NTZ R0, R0 ;  /* 0x0000000000007305 */ /* 0x000e22000020f000 */
[----:B------:R-:W-:Y:S01]  /*18220*/  UIMAD.WIDE.U32 UR8, UR10, UR12, UR8 ;  /* 0x0000000c0a0872a5 */ /* 0x000fe2000f8e0008 */
[----:B---3--:R-:W-:Y:S01]  /*18230*/  R2UR UR12, R2 ;  /* 0x00000000020c72ca */ /* 0x008fe200000e0000 */
[----:B------:R-:W-:Y:S01]  /*18240*/  UIMAD UR10, UR10, UR13, UR4 ;  /* 0x0000000d0a0a72a4 */ /* 0x000fe2000f8e0204 */
[----:B------:R-:W-:Y:S01]  /*18250*/  ULDC UR11, c[0x0][0x618] ;  /* 0x00018600000b7ab9 */ /* 0x000fe20000000800 */
[----:B------:R-:W-:Y:S02]  /*18260*/  ULDC UR21, c[0x0][0x658] ;  /* 0x0001960000157ab9 */ /* 0x000fe40000000800 */
[----:B------:R-:W-:Y:S01]  /*18270*/  UIADD3 UR9, UR9, UR10, URZ ;  /* 0x0000000a09097290 */ /* 0x000fe2000fffe03f */
[----:B------:R-:W-:Y:S01]  /*18280*/  UMOV UR15, 0xffffffff ;  /* 0xffffffff000f7882 */ /* 0x000fe20000000000 */
[----:B------:R-:W-:Y:S01]  /*18290*/  ULDC.64 UR4, c[0x0][0x640] ;  /* 0x0001900000047ab9 */ /* 0x000fe20000000a00 */
[----:B------:R-:W-:Y:S01]  /*182a0*/  USHF.L.U32 UR15, UR15, UR21, URZ ;  /* 0x000000150f0f7299 */ /* 0x000fe2000800063f */
[----:B------:R-:W-:Y:S01]  /*182b0*/  ISETP.NE.U32.AND P0, PT, RZ, UR4, PT ;  /* 0x00000004ff007c0c */ /* 0x000fe2000bf05070 */
[----:B------:R-:W-:-:S02]  /*182c0*/  USHF.R.U64 UR16, UR8, UR11, UR9 ;  /* 0x0000000b08107299 */ /* 0x000fc40008001209 */
[----:B------:R-:W-:Y:S01]  /*182d0*/  USHF.R.U32.HI UR8, URZ, UR11, UR9 ;  /* 0x0000000b3f087299 */ /* 0x000fe20008011609 */
[----:B0-----:R-:W-:Y:S01]  /*182e0*/  R2UR UR14, R0 ;  /* 0x00000000000e72ca */ /* 0x001fe200000e0000 */
[----:B------:R-:W-:Y:S01]  /*182f0*/  ULDC UR17, c[0x0][0x608] ;  /* 0x0001820000117ab9 */ /* 0x000fe20000000800 */
[----:B------:R-:W-:Y:S01]  /*18300*/  ULOP3.LUT UR43, URZ, UR15, URZ, 0x33, !UPT ;  /* 0x0000000f3f2b7292 */ /* 0x000fe2000f8e333f */
[----:B------:R-:W-:Y:S01]  /*18310*/  ISETP.NE.AND.EX P0, PT, RZ, UR5, PT, P0 ;  /* 0x00000005ff007c0c */ /* 0x000fe2000bf05300 */
[----:B------:R-:W-:Y:S02]  /*18320*/  USHF.R.U64 UR15, UR16, UR17, UR8 ;  /* 0x00000011100f7299 */ /* 0x000fe40008001208 */
[----:B------:R-:W-:Y:S02]  /*18330*/  USHF.R.U32.HI UR8, URZ, UR17, UR8 ;  /* 0x000000113f087299 */ /* 0x000fe40008011608 */
[----:B------:R-:W-:Y:S02]  /*18340*/  UIADD3 UR12, -UR12, URZ, URZ ;  /* 0x0000003f0c0c7290 */ /* 0x000fe4000fffe13f */
[----:B------:R-:W-:Y:S01]  /*18350*/  USHF.R.U64 UR17, UR15, UR21, UR8 ;  /* 0x000000150f117299 */ /* 0x000fe20008001208 */
[----:B------:R-:W-:Y:S01]  /*18360*/  UMOV UR19, 0x1 ;  /* 0x0000000100137882 */ /* 0x000fe20000000000 */
[----:B------:R-:W-:Y:S01]  /*18370*/  ULDC UR13, c[0x0][0x144] ;  /* 0x00005100000d7ab9 */ /* 0x000fe20000000800 */
[----:B------:R-:W-:Y:S01]  /*18380*/  ULDC UR7, c[0x0][0x600] ;  /* 0x0001800000077ab9 */ /* 0x000fe20000000800 */
[----:B------:R-:W-:-:S02]  /*18390*/  USHF.L.U32 UR24, UR19, UR21, URZ ;  /* 0x0000001513187299 */ /* 0x000fc4000800063f */
[----:B------:R-:W-:Y:S02]  /*183a0*/  USHF.R.U32.HI UR8, URZ, UR21, UR8 ;  /* 0x000000153f087299 */ /* 0x000fe40008011608 */
[----:B------:R-:W-:Y:S02]  /*183b0*/  UIMAD UR21, UR13, UR12, UR6 ;  /* 0x0000000c0d1572a4 */ /* 0x000fe4000f8e0206 */
[----:B------:R-:W-:Y:S02]  /*183c0*/  UIADD3 UR20, UR7, -0x1, URZ ;  /* 0xffffffff07147890 */ /* 0x000fe4000fffe03f */
[----:B------:R-:W-:Y:S01]  /*183d0*/  UIADD3 UR19, -UR14, URZ, URZ ;  /* 0x0000003f0e137290 */ /* 0x000fe2000fffe13f */
[----:B------:R-:W-:Y:S01]  /*183e0*/  ULDC UR25, c[0x0][0x148] ;  /* 0x0000520000197ab9 */ /* 0x000fe20000000800 */
[----:B------:R-:W-:Y:S01]  /*183f0*/  ULDC UR22, c[0x0][0x648] ;  /* 0x0001920000167ab9 */ /* 0x000fe20000000800 */
[----:B------:R-:W-:Y:S01]  /*18400*/  ULDC UR23, c[0x0][0x638] ;  /* 0x00018e0000177ab9 */ /* 0x000fe20000000800 */
        /* <DEDUP_REMOVED lines=14> */
.L_x_84:
[----:B------:R-:W-:Y:S01]  /*184f0*/  UISETP.NE.AND UP0, UPT, UR39, URZ, UPT ;  /* 0x0000003f2700728c */ /* 0x000fe2000bf05270 */
[----:B------:R-:W-:Y:S01]  /*18500*/  IMAD.MOV.U32 R0, RZ, RZ, 0x1 ;  /* 0x00000001ff007424 */ /* 0x000fe200078e00ff */
[----:B------:R-:W-:Y:S02]  /*18510*/  USHF.R.U64 UR4, UR6, UR22, UR8 ;  /* 0x0000001606047299 */ /* 0x000fe40008001208 */
[----:B------:R-:W-:Y:S02]  /*18520*/  ULOP3.LUT UR43, UR15, UR43, URZ, 0xc0, !UPT ;  /* 0x0000002b0f2b7292 */ /* 0x000fe4000f8ec03f */
[----:B------:R-:W-:Y:S02]  /*18530*/  UIADD3 UR5, -UR4, URZ, URZ ;  /* 0x0000003f04057290 */ /* 0x000fe4000fffe13f */
[----:B------:R-:W-:Y:S02]  /*18540*/  UIMAD UR43, UR24, UR4, UR43 ;  /* 0x00000004182b72a4 */ /* 0x000fe4000f8e022b */
[----:B------:R-:W-:-:S02]  /*18550*/  ULOP3.LUT UR16, UR16, UR20, URZ, 0xc0, !UPT ;  /* 0x0000001410107292 */ /* 0x000fc4000f8ec03f */
[----:B------:R-:W-:Y:S02]  /*18560*/  @UP0 UIMAD UR21, UR25, UR19, UR18 ;  /* 0x00000013191502a4 */ /* 0x000fe4000f8e0212 */
[----:B------:R-:W-:-:S03]  /*18570*/  UIMAD UR4, UR5, UR23, UR17 ;  /* 0x00000017050472a4 */ /* 0x000fc6000f8e0211 */
[----:B------:R-:W-:Y:S01]  /*18580*/  ULDC UR5, c[0x0][0x610] ;  /* 0x0001840000057ab9 */ /* 0x000fe20000000800 */
[----:B------:R-:W-:Y:S02]  /*18590*/  UIMAD UR4, UR4, UR7, UR16 ;  /* 0x00000007040472a4 */ /* 0x000fe4000f8e0210 */
[----:B------:R-:W-:-:S04]  /*185a0*/  UIMAD UR43, UR43, UR5, UR21 ;  /* 0x000000052b2b72a4 */ /* 0x000fc8000f8e0215 */
[----:B------:R-:W-:Y:S02]  /*185b0*/  USEL UR40, UR4, UR43, !UP0 ;  /* 0x0000002b04287287 */ /* 0x000fe4000c000000 */
[----:B------:R-:W-:-:S12]  /*185c0*/  USEL UR43, UR43, UR4, !UP0 ;  /* 0x000000042b2b7287 */ /* 0x000fd8000c000000 */
.L_x_82:
[----:B------:R-:W-:-:S13]  /*185d0*/  LOP3.LUT P0, RZ, R0, 0xff, RZ, 0xc0, !PT ;  /* 0x000000ff00ff7812 */ /* 0x000fda000780c0ff */
[----:B------:R-:W-:Y:S05]  /*185e0*/  @P0 BRA `(.L_x_85) ;  /* 0xfffffe8c00e00947 */ /* 0x000fea000383ffff */
[----:B------:R-:W-:Y:S05]  /*185f0*/  EXIT ;  /* 0x000000000000794d */ /* 0x000fea0003800000 */
.L_x_8:
[----:B------:R-:W2:Y:S01]  /*18600*/  LDL R5, [R1+0x230] ;  /* 0x0002300001057983 */ /* 0x000ea20000100800 */
[----:B------:R-:W-:-:S03]  /*18610*/  ULDC.64 UR4, c[0x0][0x650] ;  /* 0x0001940000047ab9 */ /* 0x000fc60000000a00 */
[----:B------:R-:W3:Y:S01]  /*18620*/  LDL R4, [R1+0x22c] ;  /* 0x00022c0001047983 */ /* 0x000ee20000100800 */
[----:B0-----:R-:W-:Y:S01]  /*18630*/  PRMT R0, RZ, 0x7610, R0 ;  /* 0x00007610ff007816 */ /* 0x001fe20000000000 */
[----:B------:R-:W-:Y:S02]  /*18640*/  IMAD.MOV.U32 R2, RZ, RZ, -0x1 ;  /* 0xffffffffff027424 */ /* 0x000fe400078e00ff */
[----:B------:R-:W-:Y:S02]  /*18650*/  IMAD.MOV.U32 R3, RZ, RZ, -0x1 ;  /* 0xffffffffff037424 */ /* 0x000fe400078e00ff */
[----:B------:R-:W-:Y:S01]  /*18660*/  IMAD.MOV.U32 R11, RZ, RZ, -0x1 ;  /* 0xffffffffff0b7424 */ /* 0x000fe200078e00ff */
[----:B--2---:R-:W-:-:S04]  /*18670*/  ISETP.GE.U32.AND P0, PT, R5, UR4, PT ;  /* 0x0000000405007c0c */ /* 0x004fc8000bf06070 */
[----:B---3--:R-:W-:-:S13]  /*18680*/  ISETP.GE.U32.AND.EX P0, PT, R4, UR5, PT, P0 ;  /* 0x0000000504007c0c */ /* 0x008fda000bf06100 */
        /* <DEDUP_REMOVED lines=21> */
.L_x_87:
[----:B------:R-:W-:Y:S01]  /*187e0*/  USHF.R.U64 UR4, UR14, UR19, UR15 ;  /* 0x000000130e047299 */ /* 0x000fe2000800120f */
[----:B------:R-:W-:Y:S01]  /*187f0*/  R2UR UR7, R4 ;  /* 0x00000000040772ca */ /* 0x000fe200000e0000 */
[----:B------:R-:W-:Y:S02]  /*18800*/  USHF.R.U32.HI UR5, URZ, UR19, UR15 ;  /* 0x000000133f057299 */ /* 0x000fe4000801160f */
[----:B------:R-:W-:Y:S01]  /*18810*/  UIADD3 UR13, UP0, URZ, -UR4, URZ ;  /* 0x800000043f0d7290 */ /* 0x000fe2000ff1e03f */
[----:B------:R-:W-:Y:S01]  /*18820*/  ULDC.64 UR14, c[0x0][0x620] ;  /* 0x00018800000e7ab9 */ /* 0x000fe20000000a00 */
[----:B------:R-:W-:Y:S02]  /*18830*/  UMOV UR6, UR20 ;  /* 0x0000001400067c82 */ /* 0x000fe40008000000 */
[----:B------:R-:W-:Y:S02]  /*18840*/  UIADD3.X UR5, URZ, ~UR5, URZ, UP0, !UPT ;  /* 0x800000053f057290 */ /* 0x000fe400087fe43f */
[----:B------:R-:W-:-:S02]  /*18850*/  UISETP.NE.AND UP1, UPT, UR39, URZ, UPT ;  /* 0x0000003f2700728c */ /* 0x000fc4000bf25270 */
[----:B------:R-:W-:Y:S02]  /*18860*/  UIMAD UR5, UR5, UR14, URZ ;  /* 0x0000000e050572a4 */ /* 0x000fe4000f8e023f */
[----:B------:R-:W-:Y:S02]  /*18870*/  UIMAD.WIDE.U32 UR6, UR13, UR14, UR6 ;  /* 0x0000000e0d0672a5 */ /* 0x000fe4000f8e0006 */
[----:B------:R-:W-:Y:S01]  /*18880*/  UIMAD UR5, UR13, UR15, UR5 ;  /* 0x0000000f0d0572a4 */ /* 0x000fe2000f8e0205 */
[----:B------:R-:W-:Y:S02]  /*18890*/  ULDC UR14, c[0x0][0x608] ;  /* 0x00018200000e7ab9 */ /* 0x000fe40000000800 */
[----:B------:R-:W-:Y:S01]  /*188a0*/  ULDC UR13, c[0x0][0x618] ;  /* 0x00018600000d7ab9 */ /* 0x000fe20000000800 */
[----:B------:R-:W-:Y:S01]  /*188b0*/  UIADD3 UR5, UR7, UR5, URZ ;  /* 0x0000000507057290 */ /* 0x000fe2000fffe03f */
[----:B------:R-:W-:Y:S01]  /*188c0*/  ULDC UR22, c[0x0][0x658] ;  /* 0x0001960000167ab9 */ /* 0x000fe20000000800 */
[----:B------:R-:W-:-:S02]  /*188d0*/  @UP1 UIMAD UR8, UR11, UR12, UR10 ;  /* 0x0000000c0b0812a4 */ /* 0x000fc4000f8e020a */
[----:B------:R-:W-:Y:S02]  /*188e0*/  USHF.R.U64 UR17, UR6, UR13, UR5 ;  /* 0x0000000d06117299 */ /* 0x000fe40008001205 */
[----:B------:R-:W-:Y:S01]  /*188f0*/  USHF.R.U32.HI UR5, URZ, UR13, UR5 ;  /* 0x0000000d3f057299 */ /* 0x000fe20008011605 */
[----:B------:R-:W-:Y:S01]  /*18900*/  ULDC.64 UR6, c[0x0][0x640] ;  /* 0x0001900000067ab9 */ /* 0x000fe20000000a00 */
[----:B------:R-:W-:Y:S01]  /*18910*/  UMOV UR10, 0xffffffff ;  /* 0xffffffff000a7882 */ /* 0x000fe20000000000 */
[----:B------:R-:W-:Y:S01]  /*18920*/  ISETP.NE.U32.AND P0, PT, RZ, UR6, PT ;  /* 0x00000006ff007c0c */ /* 0x000fe2000bf05070 */
[----:B------:R-:W-:Y:S02]  /*18930*/  USHF.R.U64 UR18, UR17, UR14, UR5 ;  /* 0x0000000e11127299 */ /* 0x000fe40008001205 */
[----:B------:R-:W-:Y:S01]  /*18940*/  USHF.R.U32.HI UR5, URZ, UR14, UR5 ;  /* 0x0000000e3f057299 */ /* 0x000fe20008011605 */
[----:B------:R-:W-:Y:S01]  /*18950*/  ISETP.NE.AND.EX P0, PT, RZ, UR7, PT, P0 ;  /* 0x00000007ff007c0c */ /* 0x000fe2000bf05300 */
[----:B------:R-:W-:-:S02]  /*18960*/  USHF.L.U32 UR11, UR10, UR22, URZ ;  /* 0x000000160a0b7299 */ /* 0x000fc4000800063f */
[----:B------:R-:W-:Y:S01]  /*18970*/  USHF.R.U64 UR19, UR18, UR22, UR5 ;  /* 0x0000001612137299 */ /* 0x000fe20008001205 */
[----:B------:R-:W-:Y:S01]  /*18980*/  ULDC UR20, c[0x0][0x600] ;  /* 0x0001800000147ab9 */ /* 0x000fe20000000800 */
[----:B------:R-:W-:Y:S02]  /*18990*/  USHF.R.U32.HI UR10, URZ, UR22, UR5 ;  /* 0x000000163f0a7299 */ /* 0x000fe40008011605 */
[----:B------:R-:W-:Y:S02]  /*189a0*/  UIADD3 UR21, UR20, -0x1, URZ ;  /* 0xffffffff14157890 */ /* 0x000fe4000fffe03f */
[----:B------:R-:W-:Y:S01]  /*189b0*/  ULOP3.LUT UR26, URZ, UR11, URZ, 0x33, !UPT ;  /* 0x0000000b3f1a7292 */ /* 0x000fe2000f8e333f */
        /* <DEDUP_REMOVED lines=17> */
.L_x_88:
[----:B------:R-:W-:Y:S01]  /*18ad0*/  USHF.R.U64 UR6, UR5, UR23, UR10 ;  /* 0x0000001705067299 */ /* 0x000fe2000800120a */
[----:B------:R-:W-:Y:S01]  /*18ae0*/  IMAD.MOV.U32 R0, RZ, RZ, 0x1 ;  /* 0x00000001ff007424 */ /* 0x000fe200078e00ff */
[----:B------:R-:W-:Y:S01]  /*18af0*/  USHF.L.U32 UR25, UR25, UR22, URZ ;  /* 0x0000001619197299 */ /* 0x000fe2000800063f */
[----:B------:R-:W-:Y:S01]  /*18b00*/  IMAD.U32 R11, RZ, RZ, UR4 ;  /* 0x00000004ff0b7e24 */ /* 0x000fe2000f8e00ff */
[----:B------:R-:W-:Y:S02]  /*18b10*/  ULOP3.LUT UR5, UR18, UR26, URZ, 0xc0, !UPT ;  /* 0x0000001a12057292 */ /* 0x000fe4000f8ec03f */
[----:B------:R-:W-:Y:S02]  /*18b20*/  UIADD3 UR7, -UR6, URZ, URZ ;  /* 0x0000003f06077290 */ /* 0x000fe4000fffe13f */
[----:B------:R-:W-:Y:S02]  /*18b30*/  UIMAD UR6, UR25, UR6, UR5 ;  /* 0x00000006190672a4 */ /* 0x000fe4000f8e0205 */
[----:B------:R-:W-:-:S02]  /*18b40*/  ULOP3.LUT UR17, UR17, UR21, URZ, 0xc0, !UPT ;  /* 0x0000001511117292 */ /* 0x000fc4000f8ec03f */
[----:B------:R-:W-:Y:S02]  /*18b50*/  UIMAD UR5, UR7, UR24, UR19 ;  /* 0x00000018070572a4 */ /* 0x000fe4000f8e0213 */
[----:B------:R-:W-:Y:S01]  /*18b60*/  UISETP.NE.AND UP0, UPT, UR39, URZ, UPT ;  /* 0x0000003f2700728c */ /* 0x000fe2000bf05270 */
[----:B------:R-:W-:Y:S01]  /*18b70*/  ULDC UR7, c[0x0][0x610] ;  /* 0x0001840000077ab9 */ /* 0x000fe20000000800 */
[----:B------:R-:W-:Y:S02]  /*18b80*/  UIMAD UR5, UR5, UR20, UR17 ;  /* 0x00000014050572a4 */ /* 0x000fe4000f8e0211 */
[----:B------:R-:W-:-:S04]  /*18b90*/  UIMAD UR8, UR6, UR7, UR8 ;  /* 0x00000007060872a4 */ /* 0x000fc8000f8e0208 */
[----:B------:R-:W-:Y:S02]  /*18ba0*/  USEL UR6, UR5, UR8, !UP0 ;  /* 0x0000000805067287 */ /* 0x000fe4000c000000 */
[----:B------:R-:W-:-:S04]  /*18bb0*/  USEL UR8, UR8, UR5, !UP0 ;  /* 0x0000000508087287 */ /* 0x000fc8000c000000 */
[----:B------:R-:W-:Y:S02]  /*18bc0*/  IMAD.U32 R3, RZ, RZ, UR6 ;  /* 0x00000006ff037e24 */ /* 0x000fe4000f8e00ff */
[----:B------:R-:W-:-:S07]  /*18bd0*/  IMAD.U32 R2, RZ, RZ, UR8 ;  /* 0x00000008ff027e24 */ /* 0x000fce000f8e00ff */
.L_x_86:
[----:B------:R-:W-:-:S08]  /*18be0*/  NOP ;  /* 0x0000000000007918 */ /* 0x000fd00000000000 */
[----:B-1----:R-:W0:-:S00]  /*18bf0*/  USETMAXREG.DEALLOC.CTAPOOL 0x18 ;  /* 0x00000018000079c8 */ /* 0x002e0000080e0500 */
[----:B------:R-:W-:-:S13]  /*18c00*/  ISETP.NE.AND P0, PT, RZ, UR9, PT ;  /* 0x00000009ff007c0c */ /* 0x000fda000bf05270 */
[----:B------:R-:W-:Y:S05]  /*18c10*/  @P0 EXIT ;  /* 0x000000000000094d */ /* 0x000fea0003800000 */
[----:B0-----:R-:W-:Y:S01]  /*18c20*/  LOP3.LUT P0, RZ, R0, 0xff, RZ, 0xc0, !PT ;  /* 0x000000ff00ff7812 */ /* 0x001fe2000780c0ff */
[----:B------:R-:W-:Y:S02]  /*18c30*/  IMAD.MOV.U32 R0, RZ, RZ, 0x1 ;  /* 0x00000001ff007424 */ /* 0x000fe400078e00ff */
[----:B------:R-:W-:-:S10]  /*18c40*/  IMAD.MOV.U32 R7, RZ, RZ, RZ ;  /* 0x000000ffff077224 */ /* 0x000fd400078e00ff */
[----:B------:R-:W-:Y:S05]  /*18c50*/  @!P0 BRA `(.L_x_89) ;  /* 0x0000000c00708947 */ /* 0x000fea0003800000 */
[----:B------:R-:W0:Y:S01]  /*18c60*/  LDC R0, c[0x0][0x28c] ;  /* 0x0000a300ff007b82 */ /* 0x000e220000000800 */
[----:B------:R-:W1:Y:S01]  /*18c70*/  S2R R8, SR_CgaCtaId ;  /* 0x0000000000087919 */ /* 0x000e620000008800 */
[----:B------:R-:W-:Y:S01]  /*18c80*/  ULDC UR8, c[0x0][0xc] ;  /* 0x0000030000087ab9 */ /* 0x000fe20000000800 */
[----:B------:R-:W-:Y:S01]  /*18c90*/  ULDC UR5, c[0x0][0x658] ;  /* 0x0001960000057ab9 */ /* 0x000fe20000000800 */
[----:B------:R-:W-:Y:S01]  /*18ca0*/  UMOV UR6, 0xffffffff ;  /* 0xffffffff00067882 */ /* 0x000fe20000000000 */
[----:B------:R-:W-:Y:S01]  /*18cb0*/  ULDC UR9, c[0x0][0x10] ;  /* 0x0000040000097ab9 */ /* 0x000fe20000000800 */
[----:B------:R-:W-:Y:S01]  /*18cc0*/  UMOV UR7, 0x1 ;  /* 0x0000000100077882 */ /* 0x000fe20000000000 */
[----:B------:R-:W-:Y:S01]  /*18cd0*/  USHF.L.U32 UR6, UR6, UR5, URZ ;  /* 0x0000000506067299 */ /* 0x000fe2000800063f */
[----:B------:R-:W-:Y:S01]  /*18ce0*/  BSSY B0, `(.L_x_89) ;  /* 0x00000d3000007945 */ /* 0x000fe20003800000 */
[----:B------:R-:W-:Y:S01]  /*18cf0*/  UIMAD.WIDE.U32 UR8, UR8, UR9, URZ ;  /* 0x00000009080872a5 */ /* 0x000fe2000f8e003f */
[----:B------:R-:W-:Y:S01]  /*18d00*/  IMAD.MOV.U32 R9, RZ, RZ, 0x1 ;  /* 0x00000001ff097424 */ /* 0x000fe200078e00ff */
[----:B------:R-:W-:Y:S01]  /*18d10*/  USHF.L.U32 UR5, UR7, UR5, URZ ;  /* 0x0000000507057299 */ /* 0x000fe2000800063f */
[----:B------:R-:W-:Y:S01]  /*18d20*/  IMAD.MOV.U32 R7, RZ, RZ, RZ ;  /* 0x000000ffff077224 */ /* 0x000fe200078e00ff */
[----:B------:R-:W-:Y:S01]  /*18d30*/  ULDC UR4, c[0x0][0x600] ;  /* 0x0001800000047ab9 */ /* 0x000fe20000000800 */
[----:B------:R-:W-:Y:S01]  /*18d40*/  ULDC UR7, c[0x0][0x14] ;  /* 0x0000050000077ab9 */ /* 0x000fe20000000800 */
[----:B------:R-:W-:-:S02]  /*18d50*/  ULOP3.LUT UR24, UR38, 0x2, URZ, 0xfc, !UPT ;  /* 0x0000000226187892 */ /* 0x000fc4000f8efc3f */
[----:B------:R-:W-:Y:S02]  /*18d60*/  UIMAD.WIDE.U32 UR20, UR8, UR7, URZ ;  /* 0x00000007081472a5 */ /* 0x000fe4000f8e003f */
[----:B------:R-:W-:Y:S02]  /*18d70*/  UIMAD UR7, UR9, UR7, URZ ;  /* 0x00000007090772a4 */ /* 0x000fe4000f8e023f */
[----:B------:R-:W-:Y:S02]  /*18d80*/  UIADD3 UR4, UR4, -0x1, URZ ;  /* 0xffffffff04047890 */ /* 0x000fe4000fffe03f */
[----:B------:R-:W-:Y:S01]  /*18d90*/  ULOP3.LUT UR6, URZ, UR6, URZ, 0x33, !UPT ;  /* 0x000000063f067292 */ /* 0x000fe2000f8e333f */
[----:B0-----:R-:W-:Y:S01]  /*18da0*/  VIADD R0, R0, 0x1f ;  /* 0x0000001f00007836 */ /* 0x001fe20000000000 */
[----:B------:R-:W-:Y:S01]  /*18db0*/  UIADD3 UR7, UR21, UR7, URZ ;  /* 0x0000000715077290 */ /* 0x000fe2000fffe03f */
[----:B------:R-:W-:-:S03]  /*18dc0*/  ULDC.64 UR22, c[0x0][0x198] ;  /* 0x0000660000167ab9 */ /* 0x000fc60000000a00 */
[----:B------:R-:W-:-:S04]  /*18dd0*/  SHF.R.S32.HI R5, RZ, 0x1f, R0 ;  /* 0x0000001fff057819 */ /* 0x000fc80000011400 */
[----:B------:R-:W-:Y:S01]  /*18de0*/  LEA.HI R6, R5, R0, RZ, 0x5 ;  /* 0x0000000005067211 */ /* 0x000fe200078f28ff */
[----:B------:R-:W-:Y:S01]  /*18df0*/  IMAD.MOV.U32 R5, RZ, RZ, 0xe00 ;  /* 0x00000e00ff057424 */ /* 0x000fe200078e00ff */
[----:B-1----:R-:W-:Y:S01]  /*18e00*/  LOP3.LUT R8, R8, 0x1, RZ, 0xc0, !PT ;  /* 0x0000000108087812 */ /* 0x002fe200078ec0ff */
[----:B------:R-:W-:Y:S01]  /*18e10*/  IMAD.MOV.U32 R0, RZ, RZ, 0x1 ;  /* 0x00000001ff007424 */ /* 0x000fe200078e00ff */
[----:B------:R-:W-:-:S03]  /*18e20*/  SHF.R.S32.HI R6, RZ, 0x5, R6 ;  /* 0x00000005ff067819 */ /* 0x000fc60000011406 */
[----:B------:R-:W-:Y:S02]  /*18e30*/  IMAD R16, R8, R5, 0x21180 ;  /* 0x0002118008107424 */ /* 0x000fe400078e0205 */
[----:B------:R-:W-:-:S07]  /*18e40*/  VIADD R17, R6, 0x1 ;  /* 0x0000000106117836 */ /* 0x000fce0000000000 */
.L_x_100:
[----:B------:R-:W-:-:S03]  /*18e50*/  UMOV UR8, 0xffffffff ;  /* 0xffffffff00087882 */ /* 0x000fc60000000000 */
[----:B------:R-:W-:Y:S05]  /*18e60*/  BRA.DIV UR8, `(.L_x_90) ;  /* 0x0000001208d87947 */ /* 0x000fea000b800000 */
[----:B------:R-:W-:-:S13]  /*18e70*/  ELECT P6, URZ, PT ;  /* 0x00000000003f782f */ /* 0x000fda00038c0000 */
.L_x_118:
[----:B------:R-:W0:Y:S01]  /*18e80*/  LDC R4, c[0x0][0x28c] ;  /* 0x0000a300ff047b82 */ /* 0x000e220000000800 */
[----:B------:R-:W-:Y:S01]  /*18e90*/  BSSY B1, `(.L_x_91) ;  /* 0x000003b000017945 */ /* 0x000fe20003800000 */
[----:B0-----:R-:W-:-:S13]  /*18ea0*/  ISETP.LT.OR P6, PT, R4, 0x1, !P6 ;  /* 0x000000010400780c */ /* 0x001fda00077c1670 */
[----:B------:R-:W-:Y:S05]  /*18eb0*/  @P6 BRA `(.L_x_92) ;  /* 0x0000000000e06947 */ /* 0x000fea0003800000 */
[----:B------:R-:W-:Y:S02]  /*18ec0*/  IMAD R3, R3, 0x2, R8 ;  /* 0x0000000203037824 */ /* 0x000fe400078e0208 */
[----:B------:R-:W-:Y:S02]  /*18ed0*/  IMAD R2, R2, 0x180, RZ ;  /* 0x0000018002027824 */ /* 0x000fe400078e02ff */
[----:B------:R-:W-:Y:S02]  /*18ee0*/  IMAD R3, R3, 0x70, RZ ;  /* 0x0000007003037824 */ /* 0x000fe400078e02ff */
[----:B------:R-:W-:Y:S02]  /*18ef0*/  IMAD.MOV.U32 R14, RZ, RZ, RZ ;  /* 0x000000ffff0e7224 */ /* 0x000fe400078e00ff */
[----:B------:R-:W-:Y:S02]  /*18f00*/  IMAD.MOV.U32 R4, RZ, RZ, R17 ;  /* 0x000000ffff047224 */ /* 0x000fe400078e0011 */
[----:B------:R-:W-:-:S02]  /*18f10*/  IMAD.MOV.U32 R5, RZ, RZ, R0 ;  /* 0x000000ffff057224 */ /* 0x000fc400078e0000 */
[----:B------:R-:W-:-:S07]  /*18f20*/  IMAD.MOV.U32 R13, RZ, RZ, R7 ;  /* 0x000000ffff0d7224 */ /* 0x000fce00078e0007 */
.L_x_95:
[----:B------:R-:W0:Y:S01]  /*18f30*/  S2R R15, SR_CgaCtaId ;  /* 0x00000000000f7919 */ /* 0x000e220000008800 */
[----:B------:R-:W-:Y:S02]  /*18f40*/  MOV R10, 0x400 ;  /* 0x00000400000a7802 */ /* 0x000fe40000000f00 */
[----:B------:R-:W-:Y:S02]  /*18f50*/  SHF.L.U32 R12, R5, 0x1f, RZ ;  /* 0x0000001f050c7819 */ /* 0x000fe400000006ff */
[----:B0-----:R-:W-:-:S05]  /*18f60*/  LEA R10, R15, R10, 0x18 ;  /* 0x0000000a0f0a7211 */ /* 0x001fca00078ec0ff */
[----:B------:R-:W-:-:S04]  /*18f70*/  IMAD R15, R13, 0x8, R10 ;  /* 0x000000080d0f7824 */ /* 0x000fc800078e020a */
[----:B------:R-:W0:Y:S02]  /*18f80*/  SYNCS.PHASECHK.TRANS64.TRYWAIT P0, [R15+URZ+0x58], R12 ;  /* 0x0000580c0f0075a7 */ /* 0x000e24000800017f */
[----:B0-----:R-:W-:Y:S05]  /*18f90*/  @!P0 BRA `(.L_x_93) ;  /* 0x0000001000ac8947 */ /* 0x001fea0003800000 */
.L_x_119:
[----:B------:R-:W1:Y:S01]  /*18fa0*/  S2R R18, SR_TID.X ;  /* 0x0000000000127919 */ /* 0x000e620000002100 */
[----:B------:R-:W-:-:S04]  /*18fb0*/  UPRMT UR8, UR24, 0x9910, URZ ;  /* 0x0000991018087896 */ /* 0x000fc8000800003f */
[----:B------:R-:W-:Y:S01]  /*18fc0*/  UISETP.NE.AND UP0, UPT, UR8, 0x2, UPT ;  /* 0x000000020800788c */ /* 0x000fe2000bf05270 */
[----:B-1----:R-:W-:-:S13]  /*18fd0*/  LOP3.LUT P0, RZ, R18, 0x7f, RZ, 0xc0, !PT ;  /* 0x0000007f12ff7812 */ /* 0x002fda000780c0ff */
[----:B0-----:R-:W0:Y:S02]  /*18fe0*/  @!P0 LDC R12, c[0x0][0x500] ;  /* 0x00014000ff0c8b82 */ /* 0x001e240000000800 */
[----:B0-----:R0:W-:Y:S01]  /*18ff0*/  @!P0 SYNCS.ARRIVE.TRANS64 RZ, [R15+URZ], R12 ;  /* 0x0000000c0fff89a7 */ /* 0x0011e2000800003f */
[----:B------:R-:W-:-:S13]  /*19000*/  PLOP3.LUT P0, PT, PT, PT, UP0, 0x80, 0x0 ;  /* 0x000000000000781c */ /* 0x000fda0003f0f008 */
[----:B0-----:R-:W-:Y:S05]  /*19010*/  @P0 BRA `(.L_x_94) ;  /* 0x0000000000040947 */ /* 0x001fea0003800000 */
[----:B------:R-:W-:Y:S01]  /*19020*/  BPT.TRAP 0x1 ;  /* 0x000000040000795c */ /* 0x000fe20000300000 */
.L_x_94:
[C---:B------:R-:W-:Y:S01]  /*19030*/  IMAD R12, R13.reuse, 0x3000, R10 ;  /* 0x000030000d0c7824 */ /* 0x040fe200078e020a */
[----:B------:R-:W-:Y:S01]  /*19040*/  R2UR UR13, R10 ;  /* 0x000000000a0d72ca */ /* 0x000fe200000e0000 */
[----:B------:R-:W-:Y:S01]  /*19050*/  IMAD R10, R13, 0x1c00, R16 ;  /* 0x00001c000d0a7824 */ /* 0x000fe200078e0210 */
[----:B------:R-:W-:Y:S01]  /*19060*/  R2UR UR18, R2 ;  /* 0x00000000021272ca */ /* 0x000fe200000e0000 */
[----:B------:R-:W-:Y:S01]  /*19070*/  VIADD R4, R4, 0xffffffff ;  /* 0xffffffff04047836 */ /* 0x000fe20000000000 */
[----:B------:R-:W-:Y:S01]  /*19080*/  R2UR UR8, R12 ;  /* 0x000000000c0872ca */ /* 0x000fe200000e0000 */
[----:B------:R-:W-:Y:S01]  /*19090*/  UIADD3 UR14, UP0, UR22, 0xf0, URZ ;  /* 0x000000f0160e7890 */ /* 0x000fe2000ff1e03f */
[----:B------:R-:W-:Y:S01]  /*190a0*/  R2UR UR11, R10 ;  /* 0x000000000a0b72ca */ /* 0x000fe200000e0000 */
[----:B------:R-:W-:Y:S01]  /*190b0*/  UIADD3 UR26, UP1, UR22, 0x1f0, URZ ;  /* 0x000001f0161a7890 */ /* 0x000fe2000ff3e03f */
[----:B------:R-:W-:Y:S01]  /*190c0*/  R2UR UR9, R15 ;  /* 0x000000000f0972ca */ /* 0x000fe200000e0000 */
[----:B------:R-:W-:Y:S01]  /*190d0*/  UIADD3.X UR15, URZ, UR23, URZ, UP0, !UPT ;  /* 0x000000173f0f7290 */ /* 0x000fe200087fe43f */
[----:B------:R-:W-:Y:S01]  /*190e0*/  R2UR UR10, R14 ;  /* 0x000000000e0a72ca */ /* 0x000fe200000e0000 */
[----:B------:R-:W-:Y:S01]  /*190f0*/  VIADD R13, R13, 0x1 ;  /* 0x000000010d0d7836 */ /* 0x000fe20000000000 */
[----:B------:R-:W-:Y:S01]  /*19100*/  R2UR UR12, R11 ;  /* 0x000000000b0c72ca */ /* 0x000fe200000e0000 */
[----:B------:R-:W-:Y:S01]  /*19110*/  UIADD3.X UR27, URZ, UR23, URZ, UP1, !UPT ;  /* 0x000000173f1b7290 */ /* 0x000fe20008ffe43f */
[----:B------:R-:W-:Y:S01]  /*19120*/  R2UR UR19, R3 ;  /* 0x00000000031372ca */ /* 0x000fe200000e0000 */
[----:B------:R-:W-:Y:S01]  /*19130*/  UMOV UR16, 0x0 ;  /* 0x0000000000107882 */ /* 0x000fe20000000000 */
[----:B------:R-:W-:Y:S01]  /*19140*/  ISETP.GT.AND P1, PT, R4, 0x1, PT ;  /* 0x000000010400780c */ /* 0x000fe20003f24270 */
[----:B------:R-:W-:Y:S01]  /*19150*/  UIADD3 UR8, UR8, 0x180, URZ ;  /* 0x0000018008087890 */ /* 0x000fe2000fffe03f */
[----:B------:R-:W-:Y:S01]  /*19160*/  ISETP.NE.AND P0, PT, R13, 0xb, PT ;  /* 0x0000000b0d00780c */ /* 0x000fe20003f05270 */
[----:B------:R-:W-:Y:S01]  /*19170*/  UIADD3 UR13, UR13, UR11, URZ ;  /* 0x0000000b0d0d7290 */ /* 0x000fe2000fffe03f */
[----:B------:R-:W-:Y:S01]  /*19180*/  VIADD R14, R14, 0x20 ;  /* 0x000000200e0e7836 */ /* 0x000fe20000000000 */
[----:B------:R-:W-:Y:S01]  /*19190*/  UMOV UR17, 0x10000000 ;  /* 0x1000000000117882 */ /* 0x000fe20000000000 */
[----:B------:R-:W-:Y:S01]  /*191a0*/  UMOV UR11, UR18 ;  /* 0x00000012000b7c82 */ /* 0x000fe20008000000 */
[----:B------:R-:W-:Y:S01]  /*191b0*/  UMOV UR25, 0x30000 ;  /* 0x0003000000197882 */ /* 0x000fe20000000000 */
[----:B------:R-:W-:-:S02]  /*191c0*/  SEL R10, RZ, 0x1, P0 ;  /* 0x00000001ff0a7807 */ /* 0x000fc40000000000 */
[----:B------:R0:W-:Y:S01]  /*191d0*/  UTMALDG.3D [UR8], [UR14], desc[UR16] ;  /* 0x000010080e0075b4 */ /* 0x0001e20008011000 */
[----:B------:R-:W-:Y:S02]  /*191e0*/  SEL R13, R13, RZ, P0 ;  /* 0x000000ff0d0d7207 */ /* 0x000fe40000000000 */
[----:B------:R-:W-:Y:S01]  /*191f0*/  LOP3.LUT R5, R5, R10, RZ, 0x3c, !PT ;  /* 0x0000000a05057212 */ /* 0x000fe200078e3cff */
[----:B0-----:R-:W-:Y:S01]  /*19200*/  UMOV UR11, UR19 ;  /* 0x00000013000b7c82 */ /* 0x001fe20008000000 */
[----:B------:R-:W-:Y:S02]  /*19210*/  UMOV UR8, UR13 ;  /* 0x0000000d00087c82 */ /* 0x000fe40008000000 */
[----:B------:R0:W-:Y:S02]  /*19220*/  UTMALDG.3D.MULTICAST [UR8], [UR26], UR25, desc[UR16] ;  /* 0x000010081a0073b4 */ /* 0x0001e40008011819 */
[----:B0-----:R-:W-:Y:S05]  /*19230*/  @P1 BRA `(.L_x_95) ;  /* 0xfffffffc003c1947 */ /* 0x001fea000383ffff */
.L_x_92:
[----:B------:R-:W-:Y:S05]  /*19240*/  BSYNC B1 ;  /* 0x0000000000017941 */ /* 0x000fea0003800000 */
.L_x_91:
[----:B------:R-:W2:Y:S01]  /*19250*/  LDL.LU R18, [R1+0x22c] ;  /* 0x00022c0001127983 */ /* 0x000ea20000300800 */
[----:B------:R-:W-:Y:S01]  /*19260*/  LOP3.LUT P0, RZ, R9, 0xff, RZ, 0xc0, !PT ;  /* 0x000000ff09ff7812 */ /* 0x000fe2000780c0ff */
[C---:B------:R-:W-:Y:S01]  /*19270*/  IMAD.IADD R4, R6.reuse, 0x1, R7 ;  /* 0x0000000106047824 */ /* 0x040fe200078e0207 */
[----:B------:R-:W-:Y:S01]  /*19280*/  ULDC.64 UR8, c[0x0][0x650] ;  /* 0x0001940000087ab9 */ /* 0x000fe20000000a00 */
[----:B------:R-:W3:Y:S01]  /*19290*/  LDL.LU R15, [R1+0x230] ;  /* 0x00023000010f7983 */ /* 0x000ee20000300800 */
[----:B------:R-:W-:Y:S01]  /*192a0*/  ISETP.GE.U32.AND P1, PT, R6, 0xb, PT ;  /* 0x0000000b0600780c */ /* 0x000fe20003f26070 */
[----:B------:R-:W-:Y:S01]  /*192b0*/  BSSY B1, `(.L_x_96) ;  /* 0x0000073000017945 */ /* 0x000fe20003800000 */
[----:B------:R-:W-:Y:S01]  /*192c0*/  IMAD.MOV.U32 R11, RZ, RZ, -0x1 ;  /* 0xffffffffff0b7424 */ /* 0x000fe200078e00ff */
[----:B------:R-:W-:-:S06]  /*192d0*/  PRMT R9, RZ, 0x7610, R9 ;  /* 0x00007610ff097816 */ /* 0x000fcc0000000009 */
[----:B------:R-:W0:Y:S01]  /*192e0*/  @P0 S2R R3, SR_CgaCtaId ;  /* 0x0000000000030919 */ /* 0x000e220000008800 */
[----:B------:R-:W-:-:S04]  /*192f0*/  @P0 MOV R2, 0x400 ;  /* 0x0000040000020802 */ /* 0x000fc80000000f00 */
[----:B0-----:R-:W-:-:S04]  /*19300*/  @P0 LEA R2, R3, R2, 0x18 ;  /* 0x0000000203020211 */ /* 0x001fc800078ec0ff */
[----:B------:R0:W-:Y:S01]  /*19310*/  @P0 SYNCS.ARRIVE.TRANS64.A1T0 RZ, [R2+URZ+0xc8], RZ ;  /* 0x0000c8ff02ff09a7 */ /* 0x0001e2000810003f */
[----:B------:R-:W-:-:S04]  /*19320*/  ISETP.GT.U32.AND P0, PT, R4, 0xa, PT ;  /* 0x0000000a0400780c */ /* 0x000fc80003f04070 */
[----:B------:R-:W-:Y:S01]  /*19330*/  ISETP.LT.U32.AND P0, PT, R6, 0xb, P0 ;  /* 0x0000000b0600780c */ /* 0x000fe20000701070 */
[----:B0-----:R-:W-:-:S04]  /*19340*/  IMAD.WIDE.U32 R2, R4, -0x45d1745d, RZ ;  /* 0xba2e8ba304027825 */ /* 0x001fc800078e00ff */
[----:B------:R-:W-:Y:S01]  /*19350*/  IMAD.MOV.U32 R2, RZ, RZ, -0x1 ;  /* 0xffffffffff027424 */ /* 0x000fe200078e00ff */
[----:B------:R-:W-:Y:S02]  /*19360*/  SHF.R.U32.HI R5, RZ, 0x3, R3 ;  /* 0x00000003ff057819 */ /* 0x000fe40000011603 */
[----:B------:R-:W-:-:S03]  /*19370*/  SEL R3, RZ, 0x1, !P0 ;  /* 0x00000001ff037807 */ /* 0x000fc60004000000 */
[--C-:B------:R-:W-:Y:S01]  /*19380*/  IMAD R7, R5, -0xb, R4.reuse ;  /* 0xfffffff505077824 */ /* 0x100fe200078e0204 */
[----:B------:R-:W-:Y:S01]  /*19390*/  LOP3.LUT R0, R0, R3, RZ, 0x3c, !PT ;  /* 0x0000000300007212 */ /* 0x000fe200078e3cff */
[----:B------:R-:W-:Y:S01]  /*193a0*/  IMAD.MOV.U32 R3, RZ, RZ, -0x1 ;  /* 0xffffffffff037424 */ /* 0x000fe200078e00ff */
[----:B------:R-:W-:Y:S02]  /*193b0*/  PRMT R4, RZ, 0x7610, R4 ;  /* 0x00007610ff047816 */ /* 0x000fe40000000004 */
[----:B------:R-:W-:Y:S02]  /*193c0*/  @P1 LOP3.LUT R0, R0, 0x1, R5, 0x78, !PT ;  /* 0x0000000100001812 */ /* 0x000fe400078e7805 */
[----:B---3--:R-:W-:-:S04]  /*193d0*/  IADD3 R15, P0, R15, UR20, RZ ;  /* 0x000000140f0f7c10 */ /* 0x008fc8000ff1e0ff */
[----:B--2---:R-:W-:Y:S01]  /*193e0*/  IADD3.X R18, R18, UR7, RZ, P0, !PT ;  /* 0x0000000712127c10 */ /* 0x004fe200087fe4ff */
[----:B------:R0:W-:Y:S01]  /*193f0*/  STL [R1+0x230], R15 ;  /* 0x0002300f01007387 */ /* 0x0001e20000100800 */
[----:B------:R-:W-:-:S03]  /*19400*/  ISETP.GE.U32.AND P0, PT, R15, UR8, PT ;  /* 0x000000080f007c0c */ /* 0x000fc6000bf06070 */
[----:B------:R0:W-:Y:S01]  /*19410*/  STL [R1+0x22c], R18 ;  /* 0x00022c1201007387 */ /* 0x0001e20000100800 */
[----:B------:R-:W-:-:S13]  /*19420*/  ISETP.GE.U32.AND.EX P0, PT, R18, UR9, PT, P0 ;  /* 0x0000000912007c0c */ /* 0x000fda000bf06100 */
[----:B0-----:R-:W-:Y:S05]  /*19430*/  @P0 BRA `(.L_x_97) ;  /* 0x0000000400680947 */ /* 0x001fea0003800000 */
[----:B------:R-:W0:Y:S01]  /*19440*/  S2UR UR8, SR_CTAID.X ;  /* 0x00000000000879c3 */ /* 0x000e220000002500 */
[----:B------:R-:W-:Y:S01]  /*19450*/  ULDC.64 UR10, c[0x0][0x628] ;  /* 0x00018a00000a7ab9 */ /* 0x000fe20000000a00 */
[----:B------:R-:W-:Y:S01]  /*19460*/  ULDC UR9, c[0x0][0x150] ;  /* 0x0000540000097ab9 */ /* 0x000fe20000000800 */
[----:B------:R-:W-:Y:S01]  /*19470*/  ISETP.NE.U32.AND P0, PT, RZ, UR10, PT ;  /* 0x0000000aff007c0c */ /* 0x000fe2000bf05070 */
[----:B------:R-:W-:Y:S01]  /*19480*/  ULDC UR12, c[0x0][0x630] ;  /* 0x00018c00000c7ab9 */ /* 0x000fe20000000800 */
[----:B------:R-:W-:Y:S01]  /*19490*/  ULDC UR14, c[0x0][0x154] ;  /* 0x00005500000e7ab9 */ /* 0x000fe20000000800 */
[----:B------:R-:W-:Y:S01]  /*194a0*/  IMAD.MOV.U32 R3, RZ, RZ, R18 ;  /* 0x000000ffff037224 */ /* 0x000fe200078e0012 */
[----:B------:R-:W-:Y:S01]  /*194b0*/  ISETP.NE.AND.EX P0, PT, RZ, UR11, PT, P0 ;  /* 0x0000000bff007c0c */ /* 0x000fe2000bf05300 */
[----:B------:R-:W1:Y:S01]  /*194c0*/  S2UR UR13, SR_CTAID.Y ;  /* 0x00000000000d79c3 */ /* 0x000e620000002600 */
[----:B0-----:R-:W-:-:S05]  /*194d0*/  I2FP.F32.U32 R2, UR8 ;  /* 0x0000000800027c45 */ /* 0x001fca0008201000 */
[----:B------:R-:W-:Y:S01]  /*194e0*/  FMUL R10, R2, UR9 ;  /* 0x00000009020a7c20 */ /* 0x000fe20008400000 */
[----:B------:R-:W-:Y:S01]  /*194f0*/  IMAD.MOV.U32 R2, RZ, RZ, R15 ;  /* 0x000000ffff027224 */ /* 0x000fe200078e000f */
[----:B-1----:R-:W-:-:S04]  /*19500*/  I2FP.F32.U32 R12, UR13 ;  /* 0x0000000d000c7c45 */ /* 0x002fc80008201000 */
[----:B------:R-:W0:Y:S01]  /*19510*/  F2I.U32.TRUNC.NTZ R10, R10 ;  /* 0x0000000a000a7305 */ /* 0x000e22000020f000 */
[----:B------:R-:W-:Y:S05]  /*19520*/  @!P0 BRA `(.L_x_98) ;  /* 0x0000000000288947 */ /* 0x000fea0003800000 */
[----:B------:R-:W-:Y:S02]  /*19530*/  ULDC UR9, c[0x0][0x634] ;  /* 0x00018d0000097ab9 */ /* 0x000fe40000000800 */
[----:B------:R-:W-:-:S05]  /*19540*/  IADD3 R3, P0, R15, UR9, RZ ;  /* 0x000000090f037c10 */ /* 0x000fca000ff1e0ff */
[----:B------:R-:W-:-:S04]  /*19550*/  IMAD.X R11, RZ, RZ, R18, P0 ;  /* 0x000000ffff0b7224 */ /* 0x000fc800000e0612 */
[----:B------:R-:W-:-:S04]  /*19560*/  IMAD.WIDE.U32 R4, R11, UR10, RZ ;  /* 0x0000000a0b047c25 */ /* 0x000fc8000f8e00ff */
[----:B------:R-:W-:-:S04]  /*19570*/  IMAD.WIDE.U32 R4, P0, R3, UR11, R4 ;  /* 0x0000000b03047c25 */ /* 0x000fc8000f800004 */
[----:B------:R-:W-:-:S04]  /*19580*/  IMAD.WIDE.U32 R2, R3, UR10, RZ ;  /* 0x0000000a03027c25 */ /* 0x000fc8000f8e00ff */
[----:B------:R-:W-:Y:S01]  /*19590*/  IMAD.MOV.U32 R2, RZ, RZ, R5 ;  /* 0x000000ffff027224 */ /* 0x000fe200078e0005 */
[----:B------:R-:W-:Y:S01]  /*195a0*/  IADD3 RZ, P1, R3, R4, RZ ;  /* 0x0000000403ff7210 */ /* 0x000fe20007f3e0ff */
[----:B------:R-:W-:-:S04]  /*195b0*/  IMAD.X R3, RZ, RZ, RZ, P0 ;  /* 0x000000ffff037224 */ /* 0x000fc800000e06ff */
[----:B------:R-:W-:-:S08]  /*195c0*/  IMAD.WIDE.U32.X R2, R11, UR11, R2, P1 ;  /* 0x0000000b0b027c25 */ /* 0x000fd000088e0402 */
.L_x_98:
[--C-:B------:R-:W-:Y:S01]  /*195d0*/  SHF.R.U64 R11, R2, UR12, R3.reuse ;  /* 0x0000000c020b7c19 */ /* 0x100fe20008001203 */
[----:B------:R-:W-:Y:S01]  /*195e0*/  ULDC.64 UR10, c[0x0][0x620] ;  /* 0x00018800000a7ab9 */ /* 0x000fe20000000a00 */
[----:B------:R-:W-:Y:S01]  /*195f0*/  SHF.R.U32.HI R2, RZ, UR12, R3 ;  /* 0x0000000cff027c19 */ /* 0x000fe20008011603 */
[----:B------:R-:W-:Y:S01]  /*19600*/  IMAD.MOV.U32 R3, RZ, RZ, R18 ;  /* 0x000000ffff037224 */ /* 0x000fe200078e0012 */
[----:B------:R-:W-:Y:S01]  /*19610*/  IADD3 R13, P0, RZ, -R11, RZ ;  /* 0x8000000bff0d7210 */ /* 0x000fe20007f1e0ff */
[----:B------:R-:W-:Y:S01]  /*19620*/  FMUL R4, R12, UR14 ;  /* 0x0000000e0c047c20 */ /* 0x000fe20008400000 */
[----:B------:R-:W-:Y:S01]  /*19630*/  ULDC.64 UR14, c[0x0][0x640] ;  /* 0x00019000000e7ab9 */ /* 0x000fe20000000a00 */
[----:B0-----:R-:W-:Y:S02]  /*19640*/  R2UR UR9, R10 ;  /* 0x000000000a0972ca */ /* 0x001fe400000e0000 */
[----:B------:R-:W-:Y:S01]  /*19650*/  IMAD.X R2, RZ, RZ, ~R2, P0 ;  /* 0x000000ffff027224 */ /* 0x000fe200000e0e02 */
[----:B------:R-:W-:Y:S01]  /*19660*/  ISETP.NE.U32.AND P0, PT, RZ, UR14, PT ;  /* 0x0000000eff007c0c */ /* 0x000fe2000bf05070 */
[----:B------:R-:W0:Y:S02]  /*19670*/  F2I.U32.TRUNC.NTZ R4, R4 ;  /* 0x0000000400047305 */ /* 0x000e24000020f000 */
[----:B------:R-:W-:Y:S01]  /*19680*/  IMAD R2, R2, UR10, RZ ;  /* 0x0000000a02027c24 */ /* 0x000fe2000f8e02ff */
[----:B------:R-:W-:-:S03]  /*19690*/  ISETP.NE.AND.EX P0, PT, RZ, UR15, PT, P0 ;  /* 0x0000000fff007c0c */ /* 0x000fc6000bf05300 */
[----:B------:R-:W-:Y:S02]  /*196a0*/  IMAD R5, R13, UR11, R2 ;  /* 0x0000000b0d057c24 */ /* 0x000fe4000f8e0202 */
[----:B------:R-:W-:-:S04]  /*196b0*/  IMAD.MOV.U32 R2, RZ, RZ, R15 ;  /* 0x000000ffff027224 */ /* 0x000fc800078e000f */
[----:B------:R-:W-:Y:S01]  /*196c0*/  IMAD.WIDE.U32 R2, R13, UR10, R2 ;  /* 0x0000000a0d027c25 */ /* 0x000fe2000f8e0002 */
[----:B------:R-:W-:Y:S01]  /*196d0*/  ULDC UR10, c[0x0][0x618] ;  /* 0x00018600000a7ab9 */ /* 0x000fe20000000800 */
[----:B0-----:R-:W-:Y:S02]  /*196e0*/  R2UR UR11, R4 ;  /* 0x00000000040b72ca */ /* 0x001fe400000e0000 */
[----:B------:R-:W-:-:S05]  /*196f0*/  IMAD.IADD R3, R3, 0x1, R5 ;  /* 0x0000000103037824 */ /* 0x000fca00078e0205 */
[--C-:B------:R-:W-:Y:S02]  /*19700*/  SHF.R.U64 R10, R2, UR10, R3.reuse ;  /* 0x0000000a020a7c19 */ /* 0x100fe40008001203 */
[----:B------:R-:W-:Y:S01]  /*19710*/  SHF.R.U32.HI R3, RZ, UR10, R3 ;  /* 0x0000000aff037c19 */ /* 0x000fe20008011603 */
[----:B------:R-:W-:-:S03]  /*19720*/  ULDC UR10, c[0x0][0x608] ;  /* 0x00018200000a7ab9 */ /* 0x000fc60000000800 */
[--C-:B------:R-:W-:Y:S02]  /*19730*/  SHF.R.U64 R12, R10, UR10, R3.reuse ;  /* 0x0000000a0a0c7c19 */ /* 0x100fe40008001203 */
[----:B------:R-:W-:Y:S01]  /*19740*/  SHF.R.U32.HI R3, RZ, UR10, R3 ;  /* 0x0000000aff037c19 */ /* 0x000fe20008011603 */
[----:B------:R-:W-:-:S03]  /*19750*/  ULDC UR10, c[0x0][0x658] ;  /* 0x00019600000a7ab9 */ /* 0x000fc60000000800 */
[--C-:B------:R-:W-:Y:S02]  /*19760*/  SHF.R.U64 R13, R12, UR10, R3.reuse ;  /* 0x0000000a0c0d7c19 */ /* 0x100fe40008001203 */
[----:B------:R-:W-:-:S03]  /*19770*/  SHF.R.U32.HI R14, RZ, UR10, R3 ;  /* 0x0000000aff0e7c19 */ /* 0x000fc60008011603 */
[----:B------:R-:W-:Y:S02]  /*19780*/  IMAD.MOV.U32 R2, RZ, RZ, R13 ;  /* 0x000000ffff027224 */ /* 0x000fe400078e000d */
[----:B------:R-:W-:Y:S01]  /*19790*/  IMAD.MOV.U32 R3, RZ, RZ, R14 ;  /* 0x000000ffff037224 */ /* 0x000fe200078e000e */
[----:B------:R-:W-:Y:S06]  /*197a0*/  @!P0 BRA `(.L_x_99) ;  /* 0x0000000000288947 */ /* 0x000fec0003800000 */
        /* <DEDUP_REMOVED lines=10> */
.L_x_99:
[----:B------:R-:W-:Y:S01]  /*19850*/  ULDC UR10, c[0x0][0x648] ;  /* 0x00019200000a7ab9 */ /* 0x000fe20000000800 */
[----:B------:R-:W-:Y:S01]  /*19860*/  UISETP.NE.AND UP0, UPT, UR39, URZ, UPT ;  /* 0x0000003f2700728c */ /* 0x000fe2000bf05270 */
[----:B------:R-:W-:Y:S01]  /*19870*/  SHF.R.U64 R3, R2, UR10, R3 ;  /* 0x0000000a02037c19 */ /* 0x000fe20008001203 */
[----:B------:R-:W-:Y:S01]  /*19880*/  ULDC UR10, c[0x0][0x638] ;  /* 0x00018e00000a7ab9 */ /* 0x000fe20000000800 */
[----:B------:R-:W-:Y:S01]  /*19890*/  UIADD3 UR11, -UR11, URZ, URZ ;  /* 0x0000003f0b0b7290 */ /* 0x000fe2000fffe13f */
[----:B------:R-:W-:Y:S02]  /*198a0*/  LOP3.LUT R12, R12, UR6, RZ, 0xc0, !PT ;  /* 0x000000060c0c7c12 */ /* 0x000fe4000f8ec0ff */
[----:B------:R-:W-:Y:S01]  /*198b0*/  IMAD.MOV R4, RZ, RZ, -R3 ;  /* 0x000000ffff047224 */ /* 0x000fe200078e0a03 */
[----:B------:R-:W-:Y:S02]  /*198c0*/  LOP3.LUT R10, R10, UR4, RZ, 0xc0, !PT ;  /* 0x000000040a0a7c12 */ /* 0x000fe4000f8ec0ff */
[----:B------:R-:W-:Y:S01]  /*198d0*/  IMAD R2, R3, UR5, R12 ;  /* 0x0000000503027c24 */ /* 0x000fe2000f8e020c */
[----:B------:R-:W-:Y:S01]  /*198e0*/  PLOP3.LUT P0, PT, PT, PT, UP0, 0x40, 0x0 ;  /* 0x000000000000781c */ /* 0x000fe20003f0e808 */
[----:B------:R-:W-:Y:S01]  /*198f0*/  IMAD R13, R4, UR10, R13 ;  /* 0x0000000a040d7c24 */ /* 0x000fe2000f8e020d */
[----:B------:R-:W-:Y:S01]  /*19900*/  UIADD3 UR10, -UR9, URZ, URZ ;  /* 0x0000003f090a7290 */ /* 0x000fe2000fffe13f */
[----:B------:R-:W-:Y:S01]  /*19910*/  PLOP3.LUT P1, PT, PT, PT, UP0, 0x40, 0x0 ;  /* 0x000000000000781c */ /* 0x000fe20003f2e808 */
[----:B------:R-:W-:Y:S01]  /*19920*/  IMAD.MOV.U32 R4, RZ, RZ, 0x1 ;  /* 0x00000001ff047424 */ /* 0x000fe200078e00ff */
[----:B------:R-:W-:-:S02]  /*19930*/  ULDC UR9, c[0x0][0x144] ;  /* 0x0000510000097ab9 */ /* 0x000fc40000000800 */
[----:B------:R-:W-:-:S03]  /*19940*/  UIMAD UR8, UR9, UR10, UR8 ;  /* 0x0000000a090872a4 */ /* 0x000fc6000f8e0208 */
[----:B------:R-:W-:Y:S02]  /*19950*/  ULDC UR9, c[0x0][0x148] ;  /* 0x0000520000097ab9 */ /* 0x000fe40000000800 */
[----:B------:R-:W-:-:S03]  /*19960*/  @UP0 UIMAD UR8, UR9, UR11, UR13 ;  /* 0x0000000b090802a4 */ /* 0x000fc6000f8e020d */
[----:B------:R-:W-:Y:S02]  /*19970*/  ULDC UR9, c[0x0][0x600] ;  /* 0x0001800000097ab9 */ /* 0x000fe40000000800 */
[----:B------:R-:W-:Y:S02]  /*19980*/  IMAD R13, R13, UR9, R10 ;  /* 0x000000090d0d7c24 */ /* 0x000fe4000f8e020a */
[----:B------:R-:W-:Y:S01]  /*19990*/  IMAD.U32 R3, RZ, RZ, UR8 ;  /* 0x00000008ff037e24 */ /* 0x000fe2000f8e00ff */
[----:B------:R-:W-:-:S03]  /*199a0*/  ULDC UR8, c[0x0][0x610] ;  /* 0x0001840000087ab9 */ /* 0x000fc60000000800 */
[----:B------:R-:W-:-:S05]  /*199b0*/  IMAD R2, R2, UR8, R3 ;  /* 0x0000000802027c24 */ /* 0x000fca000f8e0203 */
[----:B------:R-:W-:Y:S02]  /*199c0*/  SEL R3, R13, R2, P0 ;  /* 0x000000020d037207 */ /* 0x000fe40000000000 */
[----:B------:R-:W-:-:S07]  /*199d0*/  SEL R2, R2, R13, P1 ;  /* 0x0000000d02027207 */ /* 0x000fce0000800000 */
.L_x_97:
[----:B------:R-:W-:Y:S05]  /*199e0*/  BSYNC B1 ;  /* 0x0000000000017941 */ /* 0x000fea0003800000 */
.L_x_96:
[----:B------:R-:W-:-:S13]  /*199f0*/  LOP3.LUT P0, RZ, R4, 0xff, RZ, 0xc0, !PT ;  /* 0x000000ff04ff7812 */ /* 0x000fda000780c0ff */
[----:B------:R-:W-:Y:S05]  /*19a00*/  @P0 BRA `(.L_x_100) ;  /* 0xfffffff400100947 */ /* 0x000fea000383ffff */
[----:B------:R-:W-:Y:S05]  /*19a10*/  BSYNC B0 ;  /* 0x0000000000007941 */ /* 0x000fea0003800000 */
.L_x_89:
[----:B------:R-:W-:-:S03]  /*19a20*/  UMOV UR8, 0xffffffff ;  /* 0xffffffff00087882 */ /* 0x000fc60000000000 */
[----:B------:R-:W-:Y:S05]  /*19a30*/  BRA.DIV UR8, `(.L_x_101) ;  /* 0x0000000a08187947 */ /* 0x000fea000b800000 */
[----:B------:R-:W-:-:S13]  /*19a40*/  ELECT P6, URZ, PT ;  /* 0x00000000003f782f */ /* 0x000fda00038c0000 */
.L_x_122:
[----:B------:R-:W-:Y:S04]  /*19a50*/  BSSY B0, `(.L_x_102) ;  /* 0x000006b000007945 */ /* 0x000fe80003800000 */
[----:B------:R-:W-:Y:S05]  /*19a60*/  @!P6 BRA `(.L_x_103) ;  /* 0x0000000400a4e947 */ /* 0x000fea0003800000 */
[----:B------:R-:W-:-:S04]  /*19a70*/  ULOP3.LUT UR8, UR38, 0x2, URZ, 0xfc, !UPT ;  /* 0x0000000226087892 */ /* 0x000fc8000f8efc3f */
[----:B------:R-:W-:-:S06]  /*19a80*/  UISETP.NE.AND UP0, UPT, UR8, 0x3, UPT ;  /* 0x000000030800788c */ /* 0x000fcc000bf05270 */
[----:B------:R-:W-:-:S13]  /*19a90*/  PLOP3.LUT P0, PT, PT, PT, UP0, 0x80, 0x0 ;  /* 0x000000000000781c */ /* 0x000fda0003f0f008 */
[----:B------:R-:W-:Y:S05]  /*19aa0*/  @!P0 BRA `(.L_x_104) ;  /* 0x0000000000048947 */ /* 0x000fea0003800000 */
[----:B------:R-:W-:Y:S01]  /*19ab0*/  BPT.TRAP 0x1 ;  /* 0x000000040000795c */ /* 0x000fe20000300000 */
.L_x_104:
[----:B------:R-:W0:Y:S01]  /*19ac0*/  S2R R3, SR_CgaCtaId ;  /* 0x0000000000037919 */ /* 0x000e220000008800 */
[----:B------:R-:W-:-:S04]  /*19ad0*/  MOV R2, 0x400 ;  /* 0x0000040000027802 */ /* 0x000fc80000000f00 */
[----:B0-----:R-:W-:Y:S02]  /*19ae0*/  LEA R2, R3, R2, 0x18 ;  /* 0x0000000203027211 */ /* 0x001fe400078ec0ff */
[----:B------:R-:W-:-:S03]  /*19af0*/  SHF.L.U32 R3, R0, 0x1f, RZ ;  /* 0x0000001f00037819 */ /* 0x000fc600000006ff */
[----:B------:R-:W-:-:S04]  /*19b00*/  VIADD R2, R2, 0x58 ;  /* 0x0000005802027836 */ /* 0x000fc80000000000 */
[----:B------:R-:W-:-:S04]  /*19b10*/  IMAD R4, R7, 0x8, R2 ;  /* 0x0000000807047824 */ /* 0x000fc800078e0202 */
[----:B------:R-:W0:Y:S02]  /*19b20*/  SYNCS.PHASECHK.TRANS64.TRYWAIT P0, [R4+URZ], R3 ;  /* 0x00000003040075a7 */ /* 0x000e24000800017f */
[----:B0-----:R-:W-:Y:S05]  /*19b30*/  @!P0 BRA `(.L_x_105) ;  /* 0x0000000400f88947 */ /* 0x001fea0003800000 */
.L_x_123:
[----:B------:R-:W-:-:S05]  /*19b40*/  VIADD R7, R7, 0x1 ;  /* 0x0000000107077836 */ /* 0x000fca0000000000 */
[----:B------:R-:W-:-:S04]  /*19b50*/  ISETP.NE.AND P0, PT, R7, 0xb, PT ;  /* 0x0000000b0700780c */ /* 0x000fc80003f05270 */
[----:B0-----:R-:W-:Y:S02]  /*19b60*/  SEL R3, RZ, 0x1, P0 ;  /* 0x00000001ff037807 */ /* 0x001fe40000000000 */
[----:B------:R-:W-:Y:S02]  /*19b70*/  SEL R7, R7, RZ, P0 ;  /* 0x000000ff07077207 */ /* 0x000fe40000000000 */
[----:B------:R-:W-:-:S03]  /*19b80*/  LOP3.LUT R4, R0, R3, RZ, 0x3c, !PT ;  /* 0x0000000300047212 */ /* 0x000fc600078e3cff */
[----:B------:R-:W-:Y:S01]  /*19b90*/  IMAD R3, R7, 0x8, R2 ;  /* 0x0000000807037824 */ /* 0x000fe200078e0202 */
[----:B------:R-:W-:-:S04]  /*19ba0*/  SHF.L.U32 R0, R4, 0x1f, RZ ;  /* 0x0000001f04007819 */ /* 0x000fc800000006ff */
[----:B------:R-:W0:Y:S02]  /*19bb0*/  SYNCS.PHASECHK.TRANS64.TRYWAIT P0, [R3+URZ], R0 ;  /* 0x00000000030075a7 */ /* 0x000e24000800017f */
[----:B0-----:R-:W-:Y:S05]  /*19bc0*/  @!P0 BRA `(.L_x_106) ;  /* 0x0000000400e88947 */ /* 0x001fea0003800000 */
.L_x_124:
[----:B0-----:R-:W-:-:S05]  /*19bd0*/  VIADD R0, R7, 0x1 ;  /* 0x0000000107007836 */ /* 0x001fca0000000000 */
[----:B------:R-:W-:-:S04]  /*19be0*/  ISETP.NE.AND P0, PT, R0, 0xb, PT ;  /* 0x0000000b0000780c */ /* 0x000fc80003f05270 */
[----:B------:R-:W-:Y:S02]  /*19bf0*/  SEL R3, RZ, 0x1, P0 ;  /* 0x00000001ff037807 */ /* 0x000fe40000000000 */
[----:B------:R-:W-:Y:S02]  /*19c00*/  SEL R5, R0, RZ, P0 ;  /* 0x000000ff00057207 */ /* 0x000fe40000000000 */
[----:B------:R-:W-:-:S03]  /*19c10*/  LOP3.LUT R4, R4, R3, RZ, 0x3c, !PT ;  /* 0x0000000304047212 */ /* 0x000fc600078e3cff */
[----:B------:R-:W-:Y:S01]  /*19c20*/  IMAD R3, R5, 0x8, R2 ;  /* 0x0000000805037824 */ /* 0x000fe200078e0202 */
[----:B------:R-:W-:-:S04]  /*19c30*/  SHF.L.U32 R0, R4, 0x1f, RZ ;  /* 0x0000001f04007819 */ /* 0x000fc800000006ff */
[----:B------:R-:W0:Y:S02]  /*19c40*/  SYNCS.PHASECHK.TRANS64.TRYWAIT P0, [R3+URZ], R0 ;  /* 0x00000000030075a7 */ /* 0x000e24000800017f */
[----:B0-----:R-:W-:Y:S05]  /*19c50*/  @!P0 BRA `(.L_x_107) ;  /* 0x0000000400d88947 */ /* 0x001fea0003800000 */
.L_x_125:
        /* <DEDUP_REMOVED lines=9> */
.L_x_126:
        /* <DEDUP_REMOVED lines=9> */
.L_x_127:
        /* <DEDUP_REMOVED lines=9> */
.L_x_128:
        /* <DEDUP_REMOVED lines=9> */
.L_x_129:
        /* <DEDUP_REMOVED lines=9> */
.L_x_130:
        /* <DEDUP_REMOVED lines=9> */
.L_x_131:
        /* <DEDUP_REMOVED lines=9> */
.L_x_132:
[----:B0-----:R-:W-:-:S05]  /*1a050*/  VIADD R0, R5, 0x1 ;  /* 0x0000000105007836 */ /* 0x001fca0000000000 */
[----:B------:R-:W-:-:S04]  /*1a060*/  ISETP.NE.AND P0, PT, R0, 0xb, PT ;  /* 0x0000000b0000780c */ /* 0x000fc80003f05270 */
[----:B------:R-:W-:Y:S02]  /*1a070*/  SEL R4, RZ, 0x1, P0 ;  /* 0x00000001ff047807 */ /* 0x000fe40000000000 */
[----:B------:R-:W-:Y:S02]  /*1a080*/  SEL R3, R0, RZ, P0 ;  /* 0x000000ff00037207 */ /* 0x000fe40000000000 */
[----:B------:R-:W-:-:S03]  /*1a090*/  LOP3.LUT R0, R7, R4, RZ, 0x3c, !PT ;  /* 0x0000000407007212 */ /* 0x000fc600078e3cff */
[----:B------:R-:W-:Y:S01]  /*1a0a0*/  IMAD R3, R3, 0x8, R2 ;  /* 0x0000000803037824 */ /* 0x000fe200078e0202 */
[----:B------:R-:W-:-:S07]  /*1a0b0*/  SHF.L.U32 R0, R0, 0x1f, RZ ;  /* 0x0000001f00007819 */ /* 0x000fce00000006ff */
.L_x_115:
[----:B0-----:R0:W1:Y:S02]  /*1a0c0*/  SYNCS.PHASECHK.TRANS64.TRYWAIT P0, [R3+URZ], R0 ;  /* 0x00000000030075a7 */ /* 0x001064000800017f */
[----:B-1----:R-:W-:Y:S05]  /*1a0d0*/  @!P0 NANOSLEEP.SYNCS 0x989680 ;  /* 0x009896800000895d */ /* 0x002fea0003900000 */
[----:B------:R-:W1:Y:S02]  /*1a0e0*/  @!P0 SYNCS.PHASECHK.TRANS64 P0, [R3+URZ], R0 ;  /* 0x00000000030085a7 */ /* 0x000e64000800007f */
[----:B-1----:R-:W-:Y:S05]  /*1a0f0*/  @!P0 BRA `(.L_x_115) ;  /* 0xfffffffc00f08947 */ /* 0x002fea000383ffff */
.L_x_103:
[----:B------:R-:W-:Y:S05]  /*1a100*/  BSYNC B0 ;  /* 0x0000000000007941 */ /* 0x000fea0003800000 */
.L_x_102:
[----:B------:R-:W-:Y:S05]  /*1a110*/  EXIT ;  /* 0x000000000000794d */ /* 0x000fea0003800000 */
.L_x_22:
[----:B--2---:R2:W3:Y:S02]  /*1a120*/  SYNCS.PHASECHK.TRANS64.TRYWAIT P1, [R3+URZ], R0 ;  /* 0x00000000030075a7 */ /* 0x0044e4000802017f */
[----:B---3--:R-:W-:Y:S05]  /*1a130*/  @!P1 NANOSLEEP.SYNCS 0x989680 ;  /* 0x009896800000995d */ /* 0x008fea0003900000 */
[----:B------:R-:W3:Y:S02]  /*1a140*/  @!P1 SYNCS.PHASECHK.TRANS64 P1, [R3+URZ], R0 ;  /* 0x00000000030095a7 */ /* 0x000ee4000802007f */
[----:B---3--:R-:W-:Y:S05]  /*1a150*/  @!P1 BRA `(.L_x_22) ;  /* 0xfffffffc00f09947 */ /* 0x008fea000383ffff */
[----:B------:R-:W-:Y:S05]  /*1a160*/  BRA `(.L_x_21) ;  /* 0xfffffe7400c47947 */ /* 0x000fea000383ffff */
.L_x_27:
[----:B--2---:R-:W-:-:S04]  /*1a170*/  IMAD.U32 R5, RZ, RZ, UR4 ;  /* 0x00000004ff057e24 */ /* 0x004fc8000f8e00ff */
[----:B------:R2:W3:Y:S03]  /*1a180*/  SYNCS.PHASECHK.TRANS64.TRYWAIT P1, [R5+URZ], R4 ;  /* 0x00000004050075a7 */ /* 0x0004e6000802017f */
[----:B---3--:R-:W-:Y:S05]  /*1a190*/  @!P1 NANOSLEEP.SYNCS 0x989680 ;  /* 0x009896800000995d */ /* 0x008fea0003900000 */
[----:B------:R-:W3:Y:S02]  /*1a1a0*/  @!P1 SYNCS.PHASECHK.TRANS64 P1, [R5+URZ], R4 ;  /* 0x00000004050095a7 */ /* 0x000ee4000802007f */
[----:B---3--:R-:W-:Y:S05]  /*1a1b0*/  @!P1 BRA `(.L_x_27) ;  /* 0xfffffffc00ec9947 */ /* 0x008fea000383ffff */
[----:B------:R-:W-:Y:S05]  /*1a1c0*/  BRA `(.L_x_26) ;  /* 0xfffffe8400107947 */ /* 0x000fea000383ffff */
.L_x_90:
[----:B------:R-:W-:Y:S01]  /*1a1d0*/  BSSY B1, `(.L_x_116) ;  /* 0x0000006000017945 */ /* 0x000fe20003800000 */
[----:B------:R-:W-:-:S07]  /*1a1e0*/  IMAD.MOV.U32 R15, RZ, RZ, -0x1 ;  /* 0xffffffffff0f7424 */ /* 0x000fce00078e00ff */
[----:B------:R-:W-:Y:S05]  /*1a1f0*/  WARPSYNC.COLLECTIVE R15, `(.L_x_117) ;  /* 0x000000000f0c7348 */ /* 0x000fea0003c00000 */
[----:B------:R-:W-:Y:S02]  /*1a200*/  ELECT P6, UR62, PT ;  /* 0x00000000003e782f */ /* 0x000fe400038c0000 */
[----:B------:R-:W-:Y:S01]  /*1a210*/  MOV R14, UR62 ;  /* 0x0000003e000e7c02 */ /* 0x000fe20008000f00 */
[----:B------:R-:W-:Y:S10]  /*1a220*/  ENDCOLLECTIVE ;  /* 0x000000000000791b */ /* 0x000ff40003800000 */
.L_x_117:
[----:B------:R-:W-:Y:S05]  /*1a230*/  BSYNC B1 ;  /* 0x0000000000017941 */ /* 0x000fea0003800000 */
.L_x_116:
[----:B------:R-:W-:Y:S05]  /*1a240*/  BRA `(.L_x_118) ;  /* 0xffffffec000c7947 */ /* 0x000fea000383ffff */
.L_x_93:
[----:B0-----:R0:W1:Y:S02]  /*1a250*/  SYNCS.PHASECHK.TRANS64.TRYWAIT P0, [R15+URZ+0x58], R12 ;  /* 0x0000580c0f0075a7 */ /* 0x001064000800017f */
[----:B-1----:R-:W-:Y:S05]  /*1a260*/  @!P0 NANOSLEEP.SYNCS 0x989680 ;  /* 0x009896800000895d */ /* 0x002fea0003900000 */
[----:B------:R-:W1:Y:S02]  /*1a270*/  @!P0 SYNCS.PHASECHK.TRANS64 P0, [R15+URZ+0x58], R12 ;  /* 0x0000580c0f0085a7 */ /* 0x000e64000800007f */
[----:B-1----:R-:W-:Y:S05]  /*1a280*/  @!P0 BRA `(.L_x_93) ;  /* 0xfffffffc00f08947 */ /* 0x002fea000383ffff */
[----:B------:R-:W-:Y:S05]  /*1a290*/  BRA `(.L_x_119) ;  /* 0xffffffec00407947 */ /* 0x000fea000383ffff */
.L_x_101:
[----:B------:R-:W-:Y:S01]  /*1a2a0*/  BSSY B0, `(.L_x_120) ;  /* 0x0000006000007945 */ /* 0x000fe20003800000 */
[----:B------:R-:W-:-:S07]  /*1a2b0*/  IMAD.MOV.U32 R15, RZ, RZ, -0x1 ;  /* 0xffffffffff0f7424 */ /* 0x000fce00078e00ff */
[----:B------:R-:W-:Y:S05]  /*1a2c0*/  WARPSYNC.COLLECTIVE R15, `(.L_x_121) ;  /* 0x000000000f0c7348 */ /* 0x000fea0003c00000 */
[----:B------:R-:W-:Y:S02]  /*1a2d0*/  ELECT P6, UR62, PT ;  /* 0x00000000003e782f */ /* 0x000fe400038c0000 */
[----:B------:R-:W-:Y:S01]  /*1a2e0*/  MOV R14, UR62 ;  /* 0x0000003e000e7c02 */ /* 0x000fe20008000f00 */
[----:B------:R-:W-:Y:S10]  /*1a2f0*/  ENDCOLLECTIVE ;  /* 0x000000000000791b */ /* 0x000ff40003800000 */
.L_x_121:
[----:B------:R-:W-:Y:S05]  /*1a300*/  BSYNC B0 ;  /* 0x0000000000007941 */ /* 0x000fea0003800000 */
.L_x_120:
[----:B------:R-:W-:Y:S05]  /*1a310*/  BRA `(.L_x_122) ;  /* 0xfffffff400cc7947 */ /* 0x000fea000383ffff */
.L_x_105:
[----:B0-----:R0:W1:Y:S02]  /*1a320*/  SYNCS.PHASECHK.TRANS64.TRYWAIT P0, [R4+URZ], R3 ;  /* 0x00000003040075a7 */ /* 0x001064000800017f */
[----:B-1----:R-:W-:Y:S05]  /*1a330*/  @!P0 NANOSLEEP.SYNCS 0x989680 ;  /* 0x009896800000895d */ /* 0x002fea0003900000 */
[----:B------:R-:W1:Y:S02]  /*1a340*/  @!P0 SYNCS.PHASECHK.TRANS64 P0, [R4+URZ], R3 ;  /* 0x00000003040085a7 */ /* 0x000e64000800007f */
[----:B-1----:R-:W-:Y:S05]  /*1a350*/  @!P0 BRA `(.L_x_105) ;  /* 0xfffffffc00f08947 */ /* 0x002fea000383ffff */
[----:B------:R-:W-:Y:S05]  /*1a360*/  BRA `(.L_x_123) ;  /* 0xfffffff400f47947 */ /* 0x000fea000383ffff */
.L_x_106:
[----:B0-----:R0:W1:Y:S02]  /*1a370*/  SYNCS.PHASECHK.TRANS64.TRYWAIT P0, [R3+URZ], R0 ;  /* 0x00000000030075a7 */ /* 0x001064000800017f */
[----:B-1----:R-:W-:Y:S05]  /*1a380*/  @!P0 NANOSLEEP.SYNCS 0x989680 ;  /* 0x009896800000895d */ /* 0x002fea0003900000 */
[----:B------:R-:W1:Y:S02]  /*1a390*/  @!P0 SYNCS.PHASECHK.TRANS64 P0, [R3+URZ], R0 ;  /* 0x00000000030085a7 */ /* 0x000e64000800007f */
[----:B-1----:R-:W-:Y:S05]  /*1a3a0*/  @!P0 BRA `(.L_x_106) ;  /* 0xfffffffc00f08947 */ /* 0x002fea000383ffff */
[----:B------:R-:W-:Y:S05]  /*1a3b0*/  BRA `(.L_x_124) ;  /* 0xfffffff800047947 */ /* 0x000fea000383ffff */
.L_x_107:
[----:B0-----:R0:W1:Y:S02]  /*1a3c0*/  SYNCS.PHASECHK.TRANS64.TRYWAIT P0, [R3+URZ], R0 ;  /* 0x00000000030075a7 */ /* 0x001064000800017f */
[----:B-1----:R-:W-:Y:S05]  /*1a3d0*/  @!P0 NANOSLEEP.SYNCS 0x989680 ;  /* 0x009896800000895d */ /* 0x002fea0003900000 */
[----:B------:R-:W1:Y:S02]  /*1a3e0*/  @!P0 SYNCS.PHASECHK.TRANS64 P0, [R3+URZ], R0 ;  /* 0x00000000030085a7 */ /* 0x000e64000800007f */
[----:B-1----:R-:W-:Y:S05]  /*1a3f0*/  @!P0 BRA `(.L_x_107) ;  /* 0xfffffffc00f08947 */ /* 0x002fea000383ffff */
[----:B------:R-:W-:Y:S05]  /*1a400*/  BRA `(.L_x_125) ;  /* 0xfffffff800147947 */ /* 0x000fea000383ffff */
.L_x_108:
[----:B0-----:R0:W1:Y:S02]  /*1a410*/  SYNCS.PHASECHK.TRANS64.TRYWAIT P0, [R3+URZ], R0 ;  /* 0x00000000030075a7 */ /* 0x001064000800017f */
[----:B-1----:R-:W-:Y:S05]  /*1a420*/  @!P0 NANOSLEEP.SYNCS 0x989680 ;  /* 0x009896800000895d */ /* 0x002fea0003900000 */
[----:B------:R-:W1:Y:S02]  /*1a430*/  @!P0 SYNCS.PHASECHK.TRANS64 P0, [R3+URZ], R0 ;  /* 0x00000000030085a7 */ /* 0x000e64000800007f */
[----:B-1----:R-:W-:Y:S05]  /*1a440*/  @!P0 BRA `(.L_x_108) ;  /* 0xfffffffc00f08947 */ /* 0x002fea000383ffff */
[----:B------:R-:W-:Y:S05]  /*1a450*/  BRA `(.L_x_126) ;  /* 0xfffffff800247947 */ /* 0x000fea000383ffff */
.L_x_109:
[----:B0-----:R0:W1:Y:S02]  /*1a460*/  SYNCS.PHASECHK.TRANS64.TRYWAIT P0, [R3+URZ], R0 ;  /* 0x00000000030075a7 */ /* 0x001064000800017f */
[----:B-1----:R-:W-:Y:S05]  /*1a470*/  @!P0 NANOSLEEP.SYNCS 0x989680 ;  /* 0x009896800000895d */ /* 0x002fea0003900000 */
[----:B------:R-:W1:Y:S02]  /*1a480*/  @!P0 SYNCS.PHASECHK.TRANS64 P0, [R3+URZ], R0 ;  /* 0x00000000030085a7 */ /* 0x000e64000800007f */
[----:B-1----:R-:W-:Y:S05]  /*1a490*/  @!P0 BRA `(.L_x_109) ;  /* 0xfffffffc00f08947 */ /* 0x002fea000383ffff */
[----:B------:R-:W-:Y:S05]  /*1a4a0*/  BRA `(.L_x_127) ;  /* 0xfffffff800347947 */ /* 0x000fea000383ffff */
.L_x_110:
[----:B0-----:R0:W1:Y:S02]  /*1a4b0*/  SYNCS.PHASECHK.TRANS64.TRYWAIT P0, [R3+URZ], R0 ;  /* 0x00000000030075a7 */ /* 0x001064000800017f */
[----:B-1----:R-:W-:Y:S05]  /*1a4c0*/  @!P0 NANOSLEEP.SYNCS 0x989680 ;  /* 0x009896800000895d */ /* 0x002fea0003900000 */
[----:B------:R-:W1:Y:S02]  /*1a4d0*/  @!P0 SYNCS.PHASECHK.TRANS64 P0, [R3+URZ], R0 ;  /* 0x00000000030085a7 */ /* 0x000e64000800007f */
[----:B-1----:R-:W-:Y:S05]  /*1a4e0*/  @!P0 BRA `(.L_x_110) ;  /* 0xfffffffc00f08947 */ /* 0x002fea000383ffff */
[----:B------:R-:W-:Y:S05]  /*1a4f0*/  BRA `(.L_x_128) ;  /* 0xfffffff800447947 */ /* 0x000fea000383ffff */
.L_x_111:
[----:B0-----:R0:W1:Y:S02]  /*1a500*/  SYNCS.PHASECHK.TRANS64.TRYWAIT P0, [R3+URZ], R0 ;  /* 0x00000000030075a7 */ /* 0x001064000800017f */
[----:B-1----:R-:W-:Y:S05]  /*1a510*/  @!P0 NANOSLEEP.SYNCS 0x989680 ;  /* 0x009896800000895d */ /* 0x002fea0003900000 */
[----:B------:R-:W1:Y:S02]  /*1a520*/  @!P0 SYNCS.PHASECHK.TRANS64 P0, [R3+URZ], R0 ;  /* 0x00000000030085a7 */ /* 0x000e64000800007f */
[----:B-1----:R-:W-:Y:S05]  /*1a530*/  @!P0 BRA `(.L_x_111) ;  /* 0xfffffffc00f08947 */ /* 0x002fea000383ffff */
[----:B------:R-:W-:Y:S05]  /*1a540*/  BRA `(.L_x_129) ;  /* 0xfffffff800547947 */ /* 0x000fea000383ffff */
.L_x_112:
[----:B0-----:R0:W1:Y:S02]  /*1a550*/  SYNCS.PHASECHK.TRANS64.TRYWAIT P0, [R3+URZ], R0 ;  /* 0x00000000030075a7 */ /* 0x001064000800017f */
[----:B-1----:R-:W-:Y:S05]  /*1a560*/  @!P0 NANOSLEEP.SYNCS 0x989680 ;  /* 0x009896800000895d */ /* 0x002fea0003900000 */
[----:B------:R-:W1:Y:S02]  /*1a570*/  @!P0 SYNCS.PHASECHK.TRANS64 P0, [R3+URZ], R0 ;  /* 0x00000000030085a7 */ /* 0x000e64000800007f */
[----:B-1----:R-:W-:Y:S05]  /*1a580*/  @!P0 BRA `(.L_x_112) ;  /* 0xfffffffc00f08947 */ /* 0x002fea000383ffff */
[----:B------:R-:W-:Y:S05]  /*1a590*/  BRA `(.L_x_130) ;  /* 0xfffffff800647947 */ /* 0x000fea000383ffff */
.L_x_113:
[----:B0-----:R0:W1:Y:S02]  /*1a5a0*/  SYNCS.PHASECHK.TRANS64.TRYWAIT P0, [R3+URZ], R0 ;  /* 0x00000000030075a7 */ /* 0x001064000800017f */
[----:B-1----:R-:W-:Y:S05]  /*1a5b0*/  @!P0 NANOSLEEP.SYNCS 0x989680 ;  /* 0x009896800000895d */ /* 0x002fea0003900000 */
[----:B------:R-:W1:Y:S02]  /*1a5c0*/  @!P0 SYNCS.PHASECHK.TRANS64 P0, [R3+URZ], R0 ;  /* 0x00000000030085a7 */ /* 0x000e64000800007f */
[----:B-1----:R-:W-:Y:S05]  /*1a5d0*/  @!P0 BRA `(.L_x_113) ;  /* 0xfffffffc00f08947 */ /* 0x002fea000383ffff */
[----:B------:R-:W-:Y:S05]  /*1a5e0*/  BRA `(.L_x_131) ;  /* 0xfffffff800747947 */ /* 0x000fea000383ffff */
.L_x_114:
[----:B0-----:R0:W1:Y:S02]  /*1a5f0*/  SYNCS.PHASECHK.TRANS64.TRYWAIT P0, [R3+URZ], R0 ;  /* 0x00000000030075a7 */ /* 0x001064000800017f */
[----:B-1----:R-:W-:Y:S05]  /*1a600*/  @!P0 NANOSLEEP.SYNCS 0x989680 ;  /* 0x009896800000895d */ /* 0x002fea0003900000 */
[----:B------:R-:W1:Y:S02]  /*1a610*/  @!P0 SYNCS.PHASECHK.TRANS64 P0, [R3+URZ], R0 ;  /* 0x00000000030085a7 */ /* 0x000e64000800007f */
[----:B-1----:R-:W-:Y:S05]  /*1a620*/  @!P0 BRA `(.L_x_114) ;  /* 0xfffffffc00f08947 */ /* 0x002fea000383ffff */
[----:B------:R-:W-:Y:S05]  /*1a630*/  BRA `(.L_x_132) ;  /* 0xfffffff800847947 */ /* 0x000fea000383ffff */
.L_x_133:
[----:B------:R-:W-:-:S00]  /*1a640*/  BRA `(.L_x_133) ;  /* 0xfffffffc00fc7947 */ /* 0x000fc0000383ffff */
[----:B------:R-:W-:-:S00]  /*1a650*/  NOP ;  /* 0x0000000000007918 */ /* 0x000fc00000000000 */
        /* <DEDUP_REMOVED lines=10> */
.L_x_134:


//--------------------- .nv.global.init           --------------------------
	.section	.nv.global.init,"aw",@progbits
.nv.global.init:
	.type		$str$22,@object
	.size		$str$22,($str$23 - $str$22)
$str$22:
        /*0000*/ 	.byte	0x6b, 0x5f, 0x74, 0x69, 0x6c, 0x65, 0x5f, 0x63, 0x6f, 0x75, 0x6e, 0x74, 0x20, 0x3e, 0x3d, 0x20
        /*0010*/ 	.byte	0x31, 0x00
	.type		$str$23,@object
	.size		$str$23,(__unnamed_1 - $str$23)
$str$23:
        /*0012*/ 	.byte	0x2f, 0x74, 0x6d, 0x70, 0x2f, 0x63, 0x75, 0x74, 0x6c, 0x61, 0x73, 0x73, 0x5f, 0x73, 0x77, 0x65
        /*0022*/ 	.byte	0x65, 0x70, 0x5f, 0x73, 0x72, 0x63, 0x2f, 0x69, 0x6e, 0x63, 0x6c, 0x75, 0x64, 0x65, 0x2f, 0x63
        /*0032*/ 	.byte	0x75, 0x74, 0x6c, 0x61, 0x73, 0x73, 0x2f, 0x67, 0x65, 0x6d, 0x6d, 0x2f, 0x63, 0x6f, 0x6c, 0x6c
        /*0042*/ 	.byte	0x65, 0x63, 0x74, 0x69, 0x76, 0x65, 0x2f, 0x73, 0x6d, 0x39, 0x30, 0x5f, 0x6d, 0x6d, 0x61, 0x5f
        /*0052*/ 	.byte	0x74, 0x6d, 0x61, 0x5f, 0x67, 0x6d, 0x6d, 0x61, 0x5f, 0x73, 0x73, 0x5f, 0x77, 0x61, 0x72, 0x70
        /*0062*/ 	.byte	0x73, 0x70, 0x65, 0x63, 0x69, 0x61, 0x6c, 0x69, 0x7a, 0x65, 0x64, 0x2e, 0x68, 0x70, 0x70, 0x00
	.type		__unnamed_1,@object
	.size		__unnamed_1,(.L_0 - __unnamed_1)
__unnamed_1:
        /* <DEDUP_REMOVED lines=173> */
        /*0b42*/ 	.byte	0x3a, 0x69, 0x64, 0x65, 0x6e, 0x74, 0x69, 0x74, 0x79, 0x5d, 0x00
.L_0:


//--------------------- .nv.shared._ZN7cutlass13device_kernelINS_4gemm6kernel13GemmUniversalIN4cute5tupleIJiiiiEEENS1_10collective13CollectiveMmaINS1_34MainloopSm90TmaGmmaWarpSpecializedILi11ENS5_IJNS4_1CILi2EEENSA_ILi1EEESC_EEENS1_35KernelTmaWarpSpecializedCooperativeEEENS5_IJNSA_ILi384EEENSA_ILi224EEENSA_ILi32EEEEEEaNS5_IJlSC_lEEEaSK_NS4_8TiledMMAINS4_8MMA_AtomIJNS4_4SM904GMMA26MMA_64x32x32_S32S8S8_SS_TNEEEENS4_6LayoutISD_NS5_IJSC_NSA_ILi0EEESS_EEEEENS5_IJNS4_10UnderscoreESV_SV_EEEEENS4_13SM90_TMA_LOADENS4_14ComposedLayoutINS4_7SwizzleILi1ELi4ELi3EEENS4_18smem_ptr_flag_bitsILi8EEENSR_INS5_IJNSA_ILi8EEESI_EEENS5_IJSI_SC_EEEEEEEvNS4_8identityENS4_23SM90_TMA_LOAD_MULTICASTES18_vS19_EENS_8epilogue10collective6detail29Sm90TmaWarpSpecializedAdapterINS1D_15DefaultEpilogueIaSK_SK_NS1C_6thread17LinearCombinationIaLi1EiiLNS1H_9ScaleType4KindE0ELNS_15FloatRoundStyleE2EaEENS1_15EpilogueDefaultEEEEEvvEEEEvNT_6ParamsE --------------------------
	.section	.nv.shared._ZN7cutlass13device_kernelINS_4gemm6kernel13GemmUniversalIN4cute5tupleIJiiiiEEENS1_10collective13CollectiveMmaINS1_34MainloopSm90TmaGmmaWarpSpecializedILi11ENS5_IJNS4_1CILi2EEENSA_ILi1EEESC_EEENS1_35KernelTmaWarpSpecializedCooperativeEEENS5_IJNSA_ILi384EEENSA_ILi224EEENSA_ILi32EEEEEEaNS5_IJlSC_lEEEaSK_NS4_8TiledMMAINS4_8MMA_AtomIJNS4_4SM904GMMA26MMA_64x32x32_S32S8S8_SS_TNEEEENS4_6LayoutISD_NS5_IJSC_NSA_ILi0EEESS_EEEEENS5_IJNS4_10UnderscoreESV_SV_EEEEENS4_13SM90_TMA_LOADENS4_14ComposedLayoutINS4_7SwizzleILi1ELi4ELi3EEENS4_18smem_ptr_flag_bitsILi8EEENSR_INS5_IJNSA_ILi8EEESI_EEENS5_IJSI_SC_EEEEEEEvNS4_8identityENS4_23SM90_TMA_LOAD_MULTICASTES18_vS19_EENS_8epilogue10collective6detail29Sm90TmaWarpSpecializedAdapterINS1D_15DefaultEpilogueIaSK_SK_NS1C_6thread17LinearCombinationIaLi1EiiLNS1H_9ScaleType4KindE0ELNS_15FloatRoundStyleE2EaEENS1_15EpilogueDefaultEEEEEvvEEEEvNT_6ParamsE,"aw",@nobits
	.sectionflags	@""
	.align	16
	.zero		1024


//--------------------- .nv.shared.reserved.0     --------------------------
	.section	.nv.shared.reserved.0,"aw",@nobits
	.weak		__nv_reservedSMEM_offset_0_alias
	.size		__nv_reservedSMEM_offset_0_alias, 0, 0
	.other		__nv_reservedSMEM_offset_0_alias,@"STO_CUDA_RESERVED_SHARED STV_DEFAULT"
__nv_reservedSMEM_offset_0_alias:
	.zero		0


//--------------------- .nv.global                --------------------------
	.section	.nv.global,"aw",@nobits
.nv.global:
	.type		_ZN40_INTERNAL_3872cae4_4_k_cu_d4d5d664_115394cute1_E,@object
	.size		_ZN40_INTERNAL_3872cae4_4_k_cu_d4d5d664_115394cute1_E,(_ZN40_INTERNAL_3872cae4_4_k_cu_d4d5d664_115394cuda3std3__45__cpo6cbeginE - _ZN40_INTERNAL_3872cae4_4_k_cu_d4d5d664_115394cute1_E)
_ZN40_INTERNAL_3872cae4_4_k_cu_d4d5d664_115394cute1_E:
	.zero		1
	.type		_ZN40_INTERNAL_3872cae4_4_k_cu_d4d5d664_115394cuda3std3__45__cpo6cbeginE,@object
	.size		_ZN40_INTERNAL_3872cae4_4_k_cu_d4d5d664_115394cuda3std3__45__cpo6cbeginE,(_ZN40_INTERNAL_3872cae4_4_k_cu_d4d5d664_115394cuda3std3__48in_placeE - _ZN40_INTERNAL_3872cae4_4_k_cu_d4d5d664_115394cuda3std3__45__cpo6cbeginE)
_ZN40_INTERNAL_3872cae4_4_k_cu_d4d5d664_115394cuda3std3__45__cpo6cbeginE:
	.zero		1
	.type		_ZN40_INTERNAL_3872cae4_4_k_cu_d4d5d664_115394cuda3std3__48in_placeE,@object
	.size		_ZN40_INTERNAL_3872cae4_4_k_cu_d4d5d664_115394cuda3std3__48in_placeE,(_ZN40_INTERNAL_3872cae4_4_k_cu_d4d5d664_115394cuda3std6ranges3__45__cpo9iter_moveE - _ZN40_INTERNAL_3872cae4_4_k_cu_d4d5d664_115394cuda3std3__48in_placeE)
_ZN40_INTERNAL_3872cae4_4_k_cu_d4d5d664_115394cuda3std3__48in_placeE:
	.zero		1
	.type		_ZN40_INTERNAL_3872cae4_4_k_cu_d4d5d664_115394cuda3std6ranges3__45__cpo9iter_moveE,@object
	.size		_ZN40_INTERNAL_3872cae4_4_k_cu_d4d5d664_115394cuda3std6ranges3__45__cpo9iter_moveE,(_ZN40_INTERNAL_3872cae4_4_k_cu_d4d5d664_115394cuda3std3__45__cpo5beginE - _ZN40_INTERNAL_3872cae4_4_k_cu_d4d5d664_115394cuda3std6ranges3__45__cpo9iter_moveE)
_ZN40_INTERNAL_3872cae4_4_k_cu_d4d5d664_115394cuda3std6ranges3__45__cpo9iter_moveE:
	.zero		1
	.type		_ZN40_INTERNAL_3872cae4_4_k_cu_d4d5d664_115394cuda3std3__45__cpo5beginE,@object
	.size		_ZN40_INTERNAL_3872cae4_4_k_cu_d4d5d664_115394cuda3std3__45__cpo5beginE,(_ZN40_INTERNAL_3872cae4_4_k_cu_d4d5d664_115394cuda3std3__442_GLOBAL__N__3872cae4_4_k_cu_d4d5d664_115396ignoreE - _ZN40_INTERNAL_3872cae4_4_k_cu_d4d5d664_115394cuda3std3__45__cpo5beginE)
_ZN40_INTERNAL_3872cae4_4_k_cu_d4d5d664_115394cuda3std3__45__cpo5beginE:
	.zero		1
	.type		_ZN40_INTERNAL_3872cae4_4_k_cu_d4d5d664_115394cuda3std3__442_GLOBAL__N__3872cae4_4_k_cu_d4d5d664_115396ignoreE,@object
	.size		_ZN40_INTERNAL_3872cae4_4_k_cu_d4d5d664_115394cuda3std3__442_GLOBAL__N__3872cae4_4_k_cu_d4d5d664_115396ignoreE,(_ZN40_INTERNAL_3872cae4_4_k_cu_d4d5d664_115394cute7productE - _ZN40_INTERNAL_3872cae4_4_k_cu_d4d5d664_115394cuda3std3__442_GLOBAL__N__3872cae4_4_k_cu_d4d5d664_115396ignoreE)
_ZN40_INTERNAL_3872cae4_4_k_cu_d4d5d664_115394cuda3std3__442_GLOBAL__N__3872cae4_4_k_cu_d4d5d664_115396ignoreE:
	.zero		1
	.type		_ZN40_INTERNAL_3872cae4_4_k_cu_d4d5d664_115394cute7productE,@object
	.size		_ZN40_INTERNAL_3872cae4_4_k_cu_d4d5d664_115394cute7productE,(_ZN40_INTERNAL_3872cae4_4_k_cu_d4d5d664_115394cuda3std3__45__cpo3endE - _ZN40_INTERNAL_3872cae4_4_k_cu_d4d5d664_115394cute7productE)
_ZN40_INTERNAL_3872cae4_4_k_cu_d4d5d664_115394cute7productE:
	.zero		1
	.type		_ZN40_INTERNAL_3872cae4_4_k_cu_d4d5d664_115394cuda3std3__45__cpo3endE,@object
	.size		_ZN40_INTERNAL_3872cae4_4_k_cu_d4d5d664_115394cuda3std3__45__cpo3endE,(_ZN40_INTERNAL_3872cae4_4_k_cu_d4d5d664_115394cuda3std3__419piecewise_constructE - _ZN40_INTERNAL_3872cae4_4_k_cu_d4d5d664_115394cuda3std3__45__cpo3endE)
_ZN40_INTERNAL_3872cae4_4_k_cu_d4d5d664_115394cuda3std3__45__cpo3endE:
	.zero		1
	.type		_ZN40_INTERNAL_3872cae4_4_k_cu_d4d5d664_115394cuda3std3__419piecewise_constructE,@object
	.size		_ZN40_INTERNAL_3872cae4_4_k_cu_d4d5d664_115394cuda3std3__419piecewise_constructE,(_ZN40_INTERNAL_3872cae4_4_k_cu_d4d5d664_115394cuda3std3__45__cpo4cendE - _ZN40_INTERNAL_3872cae4_4_k_cu_d4d5d664_115394cuda3std3__419piecewise_constructE)
_ZN40_INTERNAL_3872cae4_4_k_cu_d4d5d664_115394cuda3std3__419piecewise_constructE:
	.zero		1
	.type		_ZN40_INTERNAL_3872cae4_4_k_cu_d4d5d664_115394cuda3std3__45__cpo4cendE,@object
	.size		_ZN40_INTERNAL_3872cae4_4_k_cu_d4d5d664_115394cuda3std3__45__cpo4cendE,(_ZN40_INTERNAL_3872cae4_4_k_cu_d4d5d664_115394cuda3std6ranges3__45__cpo4swapE - _ZN40_INTERNAL_3872cae4_4_k_cu_d4d5d664_115394cuda3std3__45__cpo4cendE)
_ZN40_INTERNAL_3872cae4_4_k_cu_d4d5d664_115394cuda3std3__45__cpo4cendE:
	.zero		1
	.type		_ZN40_INTERNAL_3872cae4_4_k_cu_d4d5d664_115394cuda3std6ranges3__45__cpo4swapE,@object
	.size		_ZN40_INTERNAL_3872cae4_4_k_cu_d4d5d664_115394cuda3std6ranges3__45__cpo4swapE,(.L_8 - _ZN40_INTERNAL_3872cae4_4_k_cu_d4d5d664_115394cuda3std6ranges3__45__cpo4swapE)
_ZN40_INTERNAL_3872cae4_4_k_cu_d4d5d664_115394cuda3std6ranges3__45__cpo4swapE:
	.zero		1
.L_8:


//--------------------- .nv.constant0._ZN7cutlass13device_kernelINS_4gemm6kernel13GemmUniversalIN4cute5tupleIJiiiiEEENS1_10collective13CollectiveMmaINS1_34MainloopSm90TmaGmmaWarpSpecializedILi11ENS5_IJNS4_1CILi2EEENSA_ILi1EEESC_EEENS1_35KernelTmaWarpSpecializedCooperativeEEENS5_IJNSA_ILi384EEENSA_ILi224EEENSA_ILi32EEEEEEaNS5_IJlSC_lEEEaSK_NS4_8TiledMMAINS4_8MMA_AtomIJNS4_4SM904GMMA26MMA_64x32x32_S32S8S8_SS_TNEEEENS4_6LayoutISD_NS5_IJSC_NSA_ILi0EEESS_EEEEENS5_IJNS4_10UnderscoreESV_SV_EEEEENS4_13SM90_TMA_LOADENS4_14ComposedLayoutINS4_7SwizzleILi1ELi4ELi3EEENS4_18smem_ptr_flag_bitsILi8EEENSR_INS5_IJNSA_ILi8EEESI_EEENS5_IJSI_SC_EEEEEEEvNS4_8identityENS4_23SM90_TMA_LOAD_MULTICASTES18_vS19_EENS_8epilogue10collective6detail29Sm90TmaWarpSpecializedAdapterINS1D_15DefaultEpilogueIaSK_SK_NS1C_6thread17LinearCombinationIaLi1EiiLNS1H_9ScaleType4KindE0ELNS_15FloatRoundStyleE2EaEENS1_15EpilogueDefaultEEEEEvvEEEEvNT_6ParamsE --------------------------
	.section	.nv.constant0._ZN7cutlass13device_kernelINS_4gemm6kernel13GemmUniversalIN4cute5tupleIJiiiiEEENS1_10collective13CollectiveMmaINS1_34MainloopSm90TmaGmmaWarpSpecializedILi11ENS5_IJNS4_1CILi2EEENSA_ILi1EEESC_EEENS1_35KernelTmaWarpSpecializedCooperativeEEENS5_IJNSA_ILi384EEENSA_ILi224EEENSA_ILi32EEEEEEaNS5_IJlSC_lEEEaSK_NS4_8TiledMMAINS4_8MMA_AtomIJNS4_4SM904GMMA26MMA_64x32x32_S32S8S8_SS_TNEEEENS4_6LayoutISD_NS5_IJSC_NSA_ILi0EEESS_EEEEENS5_IJNS4_10UnderscoreESV_SV_EEEEENS4_13SM90_TMA_LOADENS4_14ComposedLayoutINS4_7SwizzleILi1ELi4ELi3EEENS4_18smem_ptr_flag_bitsILi8EEENSR_INS5_IJNSA_ILi8EEESI_EEENS5_IJSI_SC_EEEEEEEvNS4_8identityENS4_23SM90_TMA_LOAD_MULTICASTES18_vS19_EENS_8epilogue10collective6detail29Sm90TmaWarpSpecializedAdapterINS1D_15DefaultEpilogueIaSK_SK_NS1C_6thread17LinearCombinationIaLi1EiiLNS1H_9ScaleType4KindE0ELNS_15FloatRoundStyleE2EaEENS1_15EpilogueDefaultEEEEEvvEEEEvNT_6ParamsE,"a",@progbits
	.sectionflags	@""
	.align	4
.nv.constant0._ZN7cutlass13device_kernelINS_4gemm6kernel13GemmUniversalIN4cute5tupleIJiiiiEEENS1_10collective13CollectiveMmaINS1_34MainloopSm90TmaGmmaWarpSpecializedILi11ENS5_IJNS4_1CILi2EEENSA_ILi1EEESC_EEENS1_35KernelTmaWarpSpecializedCooperativeEEENS5_IJNSA_ILi384EEENSA_ILi224EEENSA_ILi32EEEEEEaNS5_IJlSC_lEEEaSK_NS4_8TiledMMAINS4_8MMA_AtomIJNS4_4SM904GMMA26MMA_64x32x32_S32S8S8_SS_TNEEEENS4_6LayoutISD_NS5_IJSC_NSA_ILi0EEESS_EEEEENS5_IJNS4_10UnderscoreESV_SV_EEEEENS4_13SM90_TMA_LOADENS4_14ComposedLayoutINS4_7SwizzleILi1ELi4ELi3EEENS4_18smem_ptr_flag_bitsILi8EEENSR_INS5_IJNSA_ILi8EEESI_EEENS5_IJSI_SC_EEEEEEEvNS4_8identityENS4_23SM90_TMA_LOAD_MULTICASTES18_vS19_EENS_8epilogue10collective6detail29Sm90TmaWarpSpecializedAdapterINS1D_15DefaultEpilogueIaSK_SK_NS1C_6thread17LinearCombinationIaLi1EiiLNS1H_9ScaleType4KindE0ELNS_15FloatRoundStyleE2EaEENS1_15EpilogueDefaultEEEEEvvEEEEvNT_6ParamsE:
	.zero		1664


//--------------------- SYMBOLS --------------------------

	.type		.nv.reservedSmem.offset0,@object
	.size		.nv.reservedSmem.offset0,0x4
	.type		__assertfail,@function
